def attn_fwd(
    Q,
    K,
    V,
    Out,
    Lse,
    sm_scale,
    stride_qz,
    stride_qh,
    stride_qm,
    stride_qk,
    stride_kz,
    stride_kh,
    stride_kn,
    stride_kk,
    stride_vz,
    stride_vh,
    stride_vn,
    stride_vk,
    stride_oz,
    stride_oh,
    stride_om,
    stride_ok,
    seqlen_q,
    seqlen_k,
    BLOCK_M: tl.constexpr,
    BLOCK_N: tl.constexpr,
    HEAD_DIM: tl.constexpr,
    CAUSAL: tl.constexpr,
):
    start_m = tl.program_id(0)
    off_hz = tl.program_id(1)
    q_off = off_hz * stride_qh
    k_off = off_hz * stride_kh
    v_off = off_hz * stride_vh
    offs_m = start_m * BLOCK_M + tl.arange(0, BLOCK_M)
    offs_d = tl.arange(0, HEAD_DIM)
    offs_n = tl.arange(0, BLOCK_N)
    q_ptrs = Q + q_off + offs_m[:, None] * stride_qm + offs_d[None, :] * stride_qk
    k_ptrs = K + k_off + offs_d[:, None] * stride_kk + offs_n[None, :] * stride_kn
    v_ptrs = V + v_off + offs_n[:, None] * stride_vn + offs_d[None, :] * stride_vk
    m_i = tl.full([BLOCK_M], float("-inf"), dtype=tl.float32)
    l_i = tl.zeros([BLOCK_M], dtype=tl.float32) + 1.0
    acc = tl.zeros([BLOCK_M, HEAD_DIM], dtype=tl.float32)
    q = tl.load(q_ptrs)
    acc, l_i, m_i = _attn_fwd_inner(
        acc,
        l_i,
        m_i,
        q,
        k_ptrs,
        v_ptrs,
        sm_scale,
        stride_kn,
        stride_vn,
        start_m,
        seqlen_k,
        BLOCK_M,
        BLOCK_N,
        HEAD_DIM,
        CAUSAL,
    )
    acc = acc / l_i[:, None]
    lse = m_i + tl.math.log2(l_i) / 1.4426950408889634
    o_ptrs = (
        Out
        + off_hz * stride_oh
        + offs_m[:, None] * stride_om
        + offs_d[None, :] * stride_ok
    )
    tl.store(o_ptrs, acc.to(Out.dtype.element_ty))
    tl.store(Lse + off_hz * seqlen_q + offs_m, lse)

# config = {"BLOCK_M": 128, "BLOCK_N": 32, "HEAD_DIM": 256, "arch": "sm_90", "causal": true, "dtype": "fp8e4m3", "num_stages": 2, "num_warps": 4}
# arch = sm_90


// ===== COMPILED SASS (sm_90a) =====

	.target	sm_90a

	.elftype	@"ET_EXEC"


//--------------------- .note.nv.tkinfo           --------------------------
	.section	.note.nv.tkinfo,"",@"SHT_NOTE"
	.sectionflags	@"SHF_NOTE_NV_TKINFO"
	.tkinfo
        /*0018*/ 	.word	0x00000002
        /*0030*/ 	.string	""
        /*0030*/ 	.string	"ptxas"
        /*0030*/ 	.string	"Cuda compilation tools, release 13.0, V13.0.88"
        /*0030*/ 	.string	"Build cuda_13.0.r13.0/compiler.36424714_0"
        /*0030*/ 	.string	"-v  -suppress-debug-info  -lineinfo  -arch sm_90a "



//--------------------- .note.nv.cuinfo           --------------------------
	.section	.note.nv.cuinfo,"",@"SHT_NOTE"
	.sectionflags	@"SHF_NOTE_NV_CUINFO"
        /*0018*/ 	.short	0x0002
        /*001a*/ 	.short	0x005a
        /*001c*/ 	.short	0x0082
	.zero		2


//--------------------- .nv.info                  --------------------------
	.section	.nv.info,"",@"SHT_CUDA_INFO"
	.align	4


	//----- nvinfo : EIATTR_REGCOUNT
	.align		4
        /*0000*/ 	.byte	0x04, 0x2f
        /*0002*/ 	.short	(.L_2 - .L_1)
	.align		4
.L_1:
        /*0004*/ 	.word	index@(attn_fwd)
        /*0008*/ 	.word	0x000000ff


	//----- nvinfo : EIATTR_FRAME_SIZE
	.align		4
.L_2:
        /*000c*/ 	.byte	0x04, 0x11
        /*000e*/ 	.short	(.L_4 - .L_3)
	.align		4
.L_3:
        /*0010*/ 	.word	index@(attn_fwd)
        /*0014*/ 	.word	0x00000868


	//----- nvinfo : EIATTR_MIN_STACK_SIZE
	.align		4
.L_4:
        /*0018*/ 	.byte	0x04, 0x12
        /*001a*/ 	.short	(.L_6 - .L_5)
	.align		4
.L_5:
        /*001c*/ 	.word	index@(attn_fwd)
        /*0020*/ 	.word	0x00000868
.L_6:


//--------------------- .nv.compat                --------------------------
	.section	.nv.compat,"",@"SHT_CUDA_COMPAT_INFO"
	.align	4
        /*0000*/ 	.byte	0x02, 0x09, 0x01, 0x00, 0x02, 0x02, 0x04, 0x00, 0x02, 0x05, 0x05, 0x00, 0x03, 0x07, 0x01, 0x01
        /*0010*/ 	.byte	0x02, 0x03, 0x00, 0x00, 0x02, 0x06, 0x01, 0x00, 0x04, 0x0b, 0x08, 0x00, 0x00, 0x00, 0x00, 0x00
        /*0020*/ 	.byte	0x00, 0x00, 0x00, 0x00


//--------------------- .nv.info.attn_fwd         --------------------------
	.section	.nv.info.attn_fwd,"",@"SHT_CUDA_INFO"
	.sectionflags	@""
	.align	4


	//----- nvinfo : EIATTR_CUDA_API_VERSION
	.align		4
        /*0000*/ 	.byte	0x04, 0x37
        /*0002*/ 	.short	(.L_8 - .L_7)
.L_7:
        /*0004*/ 	.word	0x00000082


	//----- nvinfo : EIATTR_KPARAM_INFO
	.align		4
.L_8:
        /*0008*/ 	.byte	0x04, 0x17
        /*000a*/ 	.short	(.L_10 - .L_9)
.L_9:
        /*000c*/ 	.word	0x00000000
        /*0010*/ 	.short	0x0019
        /*0012*/ 	.short	0x0080
        /*0014*/ 	.byte	0x00, 0xf4, 0x21, 0x00


	//----- nvinfo : EIATTR_KPARAM_INFO
	.align		4
.L_10:
        /*0018*/ 	.byte	0x04, 0x17
        /*001a*/ 	.short	(.L_12 - .L_11)
.L_11:
        /*001c*/ 	.word	0x00000000
        /*0020*/ 	.short	0x0018
        /*0022*/ 	.short	0x0078
        /*0024*/ 	.byte	0x00, 0xf4, 0x21, 0x00


	//----- nvinfo : EIATTR_KPARAM_INFO
	.align		4
.L_12:
        /*0028*/ 	.byte	0x04, 0x17
        /*002a*/ 	.short	(.L_14 - .L_13)
.L_13:
        /*002c*/ 	.word	0x00000000
        /*0030*/ 	.short	0x0017
        /*0032*/ 	.short	0x0070
        /*0034*/ 	.byte	0x00, 0xf0, 0x11, 0x00


	//----- nvinfo : EIATTR_KPARAM_INFO
	.align		4
.L_14:
        /*0038*/ 	.byte	0x04, 0x17
        /*003a*/ 	.short	(.L_16 - .L_15)
.L_15:
        /*003c*/ 	.word	0x00000000
        /*0040*/ 	.short	0x0016
        /*0042*/ 	.short	0x006c
        /*0044*/ 	.byte	0x00, 0xf0, 0x11, 0x00


	//----- nvinfo : EIATTR_KPARAM_INFO
	.align		4
.L_16:
        /*0048*/ 	.byte	0x04, 0x17
        /*004a*/ 	.short	(.L_18 - .L_17)
.L_17:
        /*004c*/ 	.word	0x00000000
        /*0050*/ 	.short	0x0015
        /*0052*/ 	.short	0x0068
        /*0054*/ 	.byte	0x00, 0xf0, 0x11, 0x00


	//----- nvinfo : EIATTR_KPARAM_INFO
	.align		4
.L_18:
        /*0058*/ 	.byte	0x04, 0x17
        /*005a*/ 	.short	(.L_20 - .L_19)
.L_19:
        /*005c*/ 	.word	0x00000000
        /*0060*/ 	.short	0x0014
        /*0062*/ 	.short	0x0064
        /*0064*/ 	.byte	0x00, 0xf0, 0x11, 0x00


	//----- nvinfo : EIATTR_KPARAM_INFO
	.align		4
.L_20:
        /*0068*/ 	.byte	0x04, 0x17
        /*006a*/ 	.short	(.L_22 - .L_21)
.L_21:
        /*006c*/ 	.word	0x00000000
        /*0070*/ 	.short	0x0013
        /*0072*/ 	.short	0x0060
        /*0074*/ 	.byte	0x00, 0xf0, 0x11, 0x00


	//----- nvinfo : EIATTR_KPARAM_INFO
	.align		4
.L_22:
        /*0078*/ 	.byte	0x04, 0x17
        /*007a*/ 	.short	(.L_24 - .L_23)
.L_23:
        /*007c*/ 	.word	0x00000000
        /*0080*/ 	.short	0x0012
        /*0082*/ 	.short	0x005c
        /*0084*/ 	.byte	0x00, 0xf0, 0x11, 0x00


	//----- nvinfo : EIATTR_KPARAM_INFO
	.align		4
.L_24:
        /*0088*/ 	.byte	0x04, 0x17
        /*008a*/ 	.short	(.L_26 - .L_25)
.L_25:
        /*008c*/ 	.word	0x00000000
        /*0090*/ 	.short	0x0011
        /*0092*/ 	.short	0x0058
        /*0094*/ 	.byte	0x00, 0xf0, 0x11, 0x00


	//----- nvinfo : EIATTR_KPARAM_INFO
	.align		4
.L_26:
        /*0098*/ 	.byte	0x04, 0x17
        /*009a*/ 	.short	(.L_28 - .L_27)
.L_27:
        /*009c*/ 	.word	0x00000000
        /*00a0*/ 	.short	0x0010
        /*00a2*/ 	.short	0x0054
        /*00a4*/ 	.byte	0x00, 0xf0, 0x11, 0x00


	//----- nvinfo : EIATTR_KPARAM_INFO
	.align		4
.L_28:
        /*00a8*/ 	.byte	0x04, 0x17
        /*00aa*/ 	.short	(.L_30 - .L_29)
.L_29:
        /*00ac*/ 	.word	0x00000000
        /*00b0*/ 	.short	0x000f
        /*00b2*/ 	.short	0x0050
        /*00b4*/ 	.byte	0x00, 0xf0, 0x11, 0x00


	//----- nvinfo : EIATTR_KPARAM_INFO
	.align		4
.L_30:
        /*00b8*/ 	.byte	0x04, 0x17
        /*00ba*/ 	.short	(.L_32 - .L_31)
.L_31:
        /*00bc*/ 	.word	0x00000000
        /*00c0*/ 	.short	0x000e
        /*00c2*/ 	.short	0x004c
        /*00c4*/ 	.byte	0x00, 0xf0, 0x11, 0x00


	//----- nvinfo : EIATTR_KPARAM_INFO
	.align		4
.L_32:
        /*00c8*/ 	.byte	0x04, 0x17
        /*00ca*/ 	.short	(.L_34 - .L_33)
.L_33:
        /*00cc*/ 	.word	0x00000000
        /*00d0*/ 	.short	0x000d
        /*00d2*/ 	.short	0x0048
        /*00d4*/ 	.byte	0x00, 0xf0, 0x11, 0x00


	//----- nvinfo : EIATTR_KPARAM_INFO
	.align		4
.L_34:
        /*00d8*/ 	.byte	0x04, 0x17
        /*00da*/ 	.short	(.L_36 - .L_35)
.L_35:
        /*00dc*/ 	.word	0x00000000
        /*00e0*/ 	.short	0x000c
        /*00e2*/ 	.short	0x0044
        /*00e4*/ 	.byte	0x00, 0xf0, 0x11, 0x00


	//----- nvinfo : EIATTR_KPARAM_INFO
	.align		4
.L_36:
        /*00e8*/ 	.byte	0x04, 0x17
        /*00ea*/ 	.short	(.L_38 - .L_37)
.L_37:
        /*00ec*/ 	.word	0x00000000
        /*00f0*/ 	.short	0x000b
        /*00f2*/ 	.short	0x0040
        /*00f4*/ 	.byte	0x00, 0xf0, 0x11, 0x00


	//----- nvinfo : EIATTR_KPARAM_INFO
	.align		4
.L_38:
        /*00f8*/ 	.byte	0x04, 0x17
        /*00fa*/ 	.short	(.L_40 - .L_39)
.L_39:
        /*00fc*/ 	.word	0x00000000
        /*0100*/ 	.short	0x000a
        /*0102*/ 	.short	0x003c
        /*0104*/ 	.byte	0x00, 0xf0, 0x11, 0x00


	//----- nvinfo : EIATTR_KPARAM_INFO
	.align		4
.L_40:
        /*0108*/ 	.byte	0x04, 0x17
        /*010a*/ 	.short	(.L_42 - .L_41)
.L_41:
        /*010c*/ 	.word	0x00000000
        /*0110*/ 	.short	0x0009
        /*0112*/ 	.short	0x0038
        /*0114*/ 	.byte	0x00, 0xf0, 0x11, 0x00


	//----- nvinfo : EIATTR_KPARAM_INFO
	.align		4
.L_42:
        /*0118*/ 	.byte	0x04, 0x17
        /*011a*/ 	.short	(.L_44 - .L_43)
.L_43:
        /*011c*/ 	.word	0x00000000
        /*0120*/ 	.short	0x0008
        /*0122*/ 	.short	0x0034
        /*0124*/ 	.byte	0x00, 0xf0, 0x11, 0x00


	//----- nvinfo : EIATTR_KPARAM_INFO
	.align		4
.L_44:
        /*0128*/ 	.byte	0x04, 0x17
        /*012a*/ 	.short	(.L_46 - .L_45)
.L_45:
        /*012c*/ 	.word	0x00000000
        /*0130*/ 	.short	0x0007
        /*0132*/ 	.short	0x0030
        /*0134*/ 	.byte	0x00, 0xf0, 0x11, 0x00


	//----- nvinfo : EIATTR_KPARAM_INFO
	.align		4
.L_46:
        /*0138*/ 	.byte	0x04, 0x17
        /*013a*/ 	.short	(.L_48 - .L_47)
.L_47:
        /*013c*/ 	.word	0x00000000
        /*0140*/ 	.short	0x0006
        /*0142*/ 	.short	0x002c
        /*0144*/ 	.byte	0x00, 0xf0, 0x11, 0x00


	//----- nvinfo : EIATTR_KPARAM_INFO
	.align		4
.L_48:
        /*0148*/ 	.byte	0x04, 0x17
        /*014a*/ 	.short	(.L_50 - .L_49)
.L_49:
        /*014c*/ 	.word	0x00000000
        /*0150*/ 	.short	0x0005
        /*0152*/ 	.short	0x0028
        /*0154*/ 	.byte	0x00, 0xf0, 0x11, 0x00


	//----- nvinfo : EIATTR_KPARAM_INFO
	.align		4
.L_50:
        /*0158*/ 	.byte	0x04, 0x17
        /*015a*/ 	.short	(.L_52 - .L_51)
.L_51:
        /*015c*/ 	.word	0x00000000
        /*0160*/ 	.short	0x0004
        /*0162*/ 	.short	0x0020
        /*0164*/ 	.byte	0x00, 0xf4, 0x21, 0x00


	//----- nvinfo : EIATTR_KPARAM_INFO
	.align		4
.L_52:
        /*0168*/ 	.byte	0x04, 0x17
        /*016a*/ 	.short	(.L_54 - .L_53)
.L_53:
        /*016c*/ 	.word	0x00000000
        /*0170*/ 	.short	0x0003
        /*0172*/ 	.short	0x0018
        /*0174*/ 	.byte	0x00, 0xf4, 0x21, 0x00


	//----- nvinfo : EIATTR_KPARAM_INFO
	.align		4
.L_54:
        /*0178*/ 	.byte	0x04, 0x17
        /*017a*/ 	.short	(.L_56 - .L_55)
.L_55:
        /*017c*/ 	.word	0x00000000
        /*0180*/ 	.short	0x0002
        /*0182*/ 	.short	0x0010
        /*0184*/ 	.byte	0x00, 0xf4, 0x21, 0x00


	//----- nvinfo : EIATTR_KPARAM_INFO
	.align		4
.L_56:
        /*0188*/ 	.byte	0x04, 0x17
        /*018a*/ 	.short	(.L_58 - .L_57)
.L_57:
        /*018c*/ 	.word	0x00000000
        /*0190*/ 	.short	0x0001
        /*0192*/ 	.short	0x0008
        /*0194*/ 	.byte	0x00, 0xf4, 0x21, 0x00


	//----- nvinfo : EIATTR_KPARAM_INFO
	.align		4
.L_58:
        /*0198*/ 	.byte	0x04, 0x17
        /*019a*/ 	.short	(.L_60 - .L_59)
.L_59:
        /*019c*/ 	.word	0x00000000
        /*01a0*/ 	.short	0x0000
        /*01a2*/ 	.short	0x0000
        /*01a4*/ 	.byte	0x00, 0xf4, 0x21, 0x00


	//----- nvinfo : EIATTR_SPARSE_MMA_MASK
	.align		4
.L_60:
        /*01a8*/ 	.byte	0x03, 0x50
        /*01aa*/ 	.short	0x0000


	//----- nvinfo : EIATTR_MAXREG_COUNT
	.align		4
        /*01ac*/ 	.byte	0x03, 0x1b
        /*01ae*/ 	.short	0x00ff


	//----- nvinfo : EIATTR_NUM_BARRIERS
	.align		4
        /*01b0*/ 	.byte	0x02, 0x4c
        /*01b2*/ 	.byte	0x01
	.zero		1


	//----- nvinfo : EIATTR_ANNOTATIONS
	.align		4
        /*01b4*/ 	.byte	0x04, 0x55
        /*01b6*/ 	.short	(.L_62 - .L_61)


	//   ....[0]....
.L_61:
        /*01b8*/ 	.word	0x00000001
        /*01bc*/ 	.byte	0x40, 0x20, 0x00, 0x00, 0x01, 0x00, 0x00, 0x00, 0x50, 0x20, 0x00, 0x00, 0x01, 0x00, 0x00, 0x00
        /* <DEDUP_REMOVED lines=639> */
        /*29bc*/ 	.byte	0x50, 0x79, 0x01, 0x00, 0x01, 0x00, 0x00, 0x00, 0x50, 0x7b, 0x01, 0x00


	//----- nvinfo : EIATTR_MERCURY_ISA_VERSION
	.align		4
.L_62:
        /*29c8*/ 	.byte	0x03, 0x5f
        /*29ca*/ 	.short	0x0101


	//----- nvinfo : EIATTR_COOP_GROUP_MASK_REGIDS
	.align		4
        /*29cc*/ 	.byte	0x04, 0x29
        /*29ce*/ 	.short	(.L_64 - .L_63)


	//   ....[0]....
.L_63:
        /*29d0*/ 	.word	0xffffffff


	//   ....[1]....
        /*29d4*/ 	.word	0xffffffff


	//   ....[2]....
        /*29d8*/ 	.word	0xffffffff


	//   ....[3]....
        /*29dc*/ 	.word	0xffffffff


	//   ....[4]....
        /*29e0*/ 	.word	0xffffffff


	//   ....[5]....
        /*29e4*/ 	.word	0xffffffff


	//   ....[6]....
        /*29e8*/ 	.word	0xffffffff


	//   ....[7]....
        /*29ec*/ 	.word	0xffffffff


	//   ....[8]....
        /*29f0*/ 	.word	0xffffffff


	//   ....[9]....
        /*29f4*/ 	.word	0xffffffff


	//   ....[10]....
        /*29f8*/ 	.word	0xffffffff


	//   ....[11]....
        /*29fc*/ 	.word	0xffffffff


	//   ....[12]....
        /*2a00*/ 	.word	0xffffffff


	//   ....[13]....
        /*2a04*/ 	.word	0xffffffff


	//   ....[14]....
        /*2a08*/ 	.word	0xffffffff


	//   ....[15]....
        /*2a0c*/ 	.word	0xffffffff


	//   ....[16]....
        /*2a10*/ 	.word	0xffffffff


	//   ....[17]....
        /*2a14*/ 	.word	0xffffffff


	//   ....[18]....
        /*2a18*/ 	.word	0xffffffff


	//   ....[19]....
        /*2a1c*/ 	.word	0xffffffff


	//   ....[20]....
        /*2a20*/ 	.word	0xffffffff


	//   ....[21]....
        /*2a24*/ 	.word	0xffffffff


	//   ....[22]....
        /*2a28*/ 	.word	0xffffffff


	//   ....[23]....
        /*2a2c*/ 	.word	0xffffffff


	//----- nvinfo : EIATTR_COOP_GROUP_INSTR_OFFSETS
	.align		4
.L_64:
        /*2a30*/ 	.byte	0x04, 0x28
        /*2a32*/ 	.short	(.L_66 - .L_65)


	//   ....[0]....
.L_65:
        /*2a34*/ 	.word	0x0000da00


	//   ....[1]....
        /*2a38*/ 	.word	0x0000dc20


	//   ....[2]....
        /*2a3c*/ 	.word	0x0000dce0


	//   ....[3]....
        /*2a40*/ 	.word	0x0000dfa0


	//   ....[4]....
        /*2a44*/ 	.word	0x0000e2b0


	//   ....[5]....
        /*2a48*/ 	.word	0x0000e3c0


	//   ....[6]....
        /*2a4c*/ 	.word	0x0000e3d0


	//   ....[7]....
        /*2a50*/ 	.word	0x0000e400


	//   ....[8]....
        /*2a54*/ 	.word	0x0000eb70


	//   ....[9]....
        /*2a58*/ 	.word	0x0000eb80


	//   ....[10]....
        /*2a5c*/ 	.word	0x0000ec50


	//   ....[11]....
        /*2a60*/ 	.word	0x0000ec60


	//   ....[12]....
        /*2a64*/ 	.word	0x0000ed70


	//   ....[13]....
        /*2a68*/ 	.word	0x0000ed90


	//   ....[14]....
        /*2a6c*/ 	.word	0x0000edb0


	//   ....[15]....
        /*2a70*/ 	.word	0x0000fee0


	//   ....[16]....
        /*2a74*/ 	.word	0x00010a00


	//   ....[17]....
        /*2a78*/ 	.word	0x00010a10


	//   ....[18]....
        /*2a7c*/ 	.word	0x00010a20


	//   ....[19]....
        /*2a80*/ 	.word	0x00010a30


	//   ....[20]....
        /*2a84*/ 	.word	0x00010a90


	//   ....[21]....
        /*2a88*/ 	.word	0x00010ab0


	//   ....[22]....
        /*2a8c*/ 	.word	0x00010ac0


	//   ....[23]....
        /*2a90*/ 	.word	0x00010ad0


	//----- nvinfo : EIATTR_EXIT_INSTR_OFFSETS
	.align		4
.L_66:
        /*2a94*/ 	.byte	0x04, 0x1c
        /*2a96*/ 	.short	(.L_68 - .L_67)


	//   ....[0]....
.L_67:
        /*2a98*/ 	.word	0x0001dd20


	//----- nvinfo : EIATTR_REQNTID
	.align		4
.L_68:
        /*2a9c*/ 	.byte	0x04, 0x10
        /*2a9e*/ 	.short	(.L_70 - .L_69)
.L_69:
        /*2aa0*/ 	.word	0x00000080
        /*2aa4*/ 	.word	0x00000001
        /*2aa8*/ 	.word	0x00000001


	//----- nvinfo : EIATTR_CBANK_PARAM_SIZE
	.align		4
.L_70:
        /*2aac*/ 	.byte	0x03, 0x19
        /*2aae*/ 	.short	0x0088


	//----- nvinfo : EIATTR_PARAM_CBANK
	.align		4
        /*2ab0*/ 	.byte	0x04, 0x0a
        /*2ab2*/ 	.short	(.L_72 - .L_71)
	.align		4
.L_71:
        /*2ab4*/ 	.word	index@(.nv.constant0.attn_fwd)
        /*2ab8*/ 	.short	0x0210
        /*2aba*/ 	.short	0x0088


	//----- nvinfo : EIATTR_SW_WAR
	.align		4
.L_72:
        /*2abc*/ 	.byte	0x04, 0x36
        /*2abe*/ 	.short	(.L_74 - .L_73)
.L_73:
        /*2ac0*/ 	.word	0x00000008
.L_74:


//--------------------- .nv.callgraph             --------------------------
	.section	.nv.callgraph,"",@"SHT_CUDA_CALLGRAPH"
	.align	4
	.sectionentsize	8
	.align		4
        /*0000*/ 	.word	0x00000000
	.align		4
        /*0004*/ 	.word	0xffffffff
	.align		4
        /*0008*/ 	.word	0x00000000
	.align		4
        /*000c*/ 	.word	0xfffffffe
	.align		4
        /*0010*/ 	.word	0x00000000
	.align		4
        /*0014*/ 	.word	0xfffffffd
	.align		4
        /*0018*/ 	.word	0x00000000
	.align		4
        /*001c*/ 	.word	0xfffffffc


//--------------------- .nv.constant4             --------------------------
	.section	.nv.constant4,"a",@progbits
	.align	8
	.align		8
.nv.constant4:
        /*0000*/ 	.dword	_$_str


//--------------------- .text.attn_fwd            --------------------------
	.section	.text.attn_fwd,"ax",@progbits
	.align	128
        .global         attn_fwd
        .type           attn_fwd,@function
        .size           attn_fwd,(.L_x_3 - attn_fwd)
        .other          attn_fwd,@"STO_CUDA_ENTRY STV_DEFAULT"
attn_fwd:
.text.attn_fwd:
[----:B------:R-:W0:Y:S01]  /*0000*/  LDC R1, c[0x0][0x28] ;  /* 0x00000a00ff017b82 */ /* 0x000e220000000800 */
[----:B------:R-:W1:Y:S07]  /*0010*/  S2R R0, SR_CTAID.X ;  /* 0x0000000000007919 */ /* 0x000e6e0000002500 */
[----:B------:R-:W2:Y:S01]  /*0020*/  S2UR UR6, SR_CTAID.Y ;  /* 0x00000000000679c3 */ /* 0x000ea20000002600 */
[----:B------:R-:W-:Y:S01]  /*0030*/  ULDC.64 UR4, c[0x0][0x240] ;  /* 0x0000900000047ab9 */ /* 0x000fe20000000a00 */
[----:B0-----:R-:W-:Y:S01]  /*0040*/  VIADD R1, R1, 0xfffff798 ;  /* 0xfffff79801017836 */ /* 0x001fe20000000000 */
[----:B------:R-:W0:Y:S05]  /*0050*/  S2R R2, SR_TID.X ;  /* 0x0000000000027919 */ /* 0x000e2a0000002100 */
[----:B------:R-:W3:Y:S08]  /*0060*/  LDC.64 R134, c[0x0][0x210] ;  /* 0x00008400ff867b82 */ /* 0x000ef00000000a00 */
[----:B------:R-:W4:Y:S01]  /*0070*/  LDC R124, c[0x0][0x248] ;  /* 0x00009200ff7c7b82 */ /* 0x000f220000000800 */
[----:B--2---:R-:W-:-:S03]  /*0080*/  UIMAD UR4, UR6, UR4, URZ ;  /* 0x00000004060472a4 */ /* 0x004fc6000f8e023f */
[----:B------:R-:W-:Y:S01]  /*0090*/  ULDC.64 UR6, c[0x0][0x208] ;  /* 0x0000820000067ab9 */ /* 0x000fe20000000a00 */
[----:B-1----:R-:W-:-:S05]  /*00a0*/  IMAD.SHL.U32 R0, R0, 0x80, RZ ;  /* 0x0000008000007824 */ /* 0x002fca00078e00ff */
[----:B0-----:R-:W-:Y:S01]  /*00b0*/  LOP3.LUT R2, R0, 0x7f, R2, 0xf8, !PT ;  /* 0x0000007f00027812 */ /* 0x001fe200078ef802 */
[----:B----4-:R-:W-:-:S04]  /*00c0*/  IMAD.SHL.U32 R5, R124, 0x2, RZ ;  /* 0x000000027c057824 */ /* 0x010fc800078e00ff */
[----:B------:R-:W-:Y:S01]  /*00d0*/  IMAD R3, R2, UR5, RZ ;  /* 0x0000000502037c24 */ /* 0x000fe2000f8e02ff */
[----:B------:R-:W-:Y:S01]  /*00e0*/  USHF.R.S32.HI UR5, URZ, 0x1f, UR4 ;  /* 0x0000001f3f057899 */ /* 0x000fe20008011404 */
[----:B------:R-:W-:-:S03]  /*00f0*/  IMAD R7, R124, 0x3, RZ ;  /* 0x000000037c077824 */ /* 0x000fc600078e02ff */
[----:B---3--:R-:W-:Y:S02]  /*0100*/  IADD3 R134, P0, P1, R3, UR4, R134 ;  /* 0x0000000403867c10 */ /* 0x008fe4000f91e086 */
[----:B------:R-:W-:-:S04]  /*0110*/  SHF.R.S32.HI R0, RZ, 0x1f, R3 ;  /* 0x0000001fff007819 */ /* 0x000fc80000011403 */
[----:B------:R-:W-:Y:S02]  /*0120*/  IADD3.X R135, R0, UR5, R135, P0, P1 ;  /* 0x0000000500877c10 */ /* 0x000fe400087e2487 */
[----:B------:R-:W-:Y:S01]  /*0130*/  IADD3 R2, P0, R134, R124, RZ ;  /* 0x0000007c86027210 */ /* 0x000fe20007f1e0ff */
[C---:B------:R-:W-:Y:S01]  /*0140*/  IMAD.SHL.U32 R9, R124.reuse, 0x4, RZ ;  /* 0x000000047c097824 */ /* 0x040fe200078e00ff */
[-C--:B------:R-:W-:Y:S01]  /*0150*/  IADD3 R114, P1, R5, R134.reuse, RZ ;  /* 0x0000008605727210 */ /* 0x080fe20007f3e0ff */
[C---:B------:R-:W-:Y:S01]  /*0160*/  IMAD R11, R124.reuse, 0x5, RZ ;  /* 0x000000057c0b7824 */ /* 0x040fe200078e02ff */
[CC--:B------:R-:W-:Y:S01]  /*0170*/  LEA.HI.X.SX32 R3, R124.reuse, R135.reuse, 0x1, P0 ;  /* 0x000000877c037211 */ /* 0x0c0fe200000f0eff */
[C---:B------:R-:W-:Y:S01]  /*0180*/  IMAD R13, R124.reuse, 0x6, RZ ;  /* 0x000000067c0d7824 */ /* 0x040fe200078e02ff */
[----:B------:R-:W-:Y:S01]  /*0190*/  IADD3 R138, P0, R7, R134, RZ ;  /* 0x00000086078a7210 */ /* 0x000fe20007f1e0ff */
[----:B------:R-:W-:Y:S01]  /*01a0*/  IMAD R15, R124, 0x7, RZ ;  /* 0x000000077c0f7824 */ /* 0x000fe200078e02ff */
[-C--:B------:R-:W-:Y:S01]  /*01b0*/  LEA.HI.X.SX32 R115, R5, R135.reuse, 0x1, P1 ;  /* 0x0000008705737211 */ /* 0x080fe200008f0eff */
[----:B------:R0:W2:Y:S01]  /*01c0*/  LDG.E.U8 R105, desc[UR6][R2.64] ;  /* 0x0000000602697981 */ /* 0x0000a2000c1e1100 */
[----:B------:R-:W-:-:S02]  /*01d0*/  LEA.HI.X.SX32 R139, R7, R135, 0x1, P0 ;  /* 0x00000087078b7211 */ /* 0x000fc400000f0eff */
[-C--:B------:R-:W-:Y:S01]  /*01e0*/  IADD3 R4, P1, R9, R134.reuse, RZ ;  /* 0x0000008609047210 */ /* 0x080fe20007f3e0ff */
[----:B------:R-:W3:Y:S01]  /*01f0*/  LDG.E.U8 R114, desc[UR6][R114.64] ;  /* 0x0000000672727981 */ /* 0x000ee2000c1e1100 */
[-C--:B------:R-:W-:Y:S02]  /*0200*/  IADD3 R6, P0, R11, R134.reuse, RZ ;  /* 0x000000860b067210 */ /* 0x080fe40007f1e0ff */
[-C--:B------:R-:W-:Y:S01]  /*0210*/  LEA.HI.X.SX32 R5, R9, R135.reuse, 0x1, P1 ;  /* 0x0000008709057211 */ /* 0x080fe200008f0eff */
[----:B------:R-:W3:Y:S01]  /*0220*/  LDG.E.U8 R138, desc[UR6][R138.64] ;  /* 0x000000068a8a7981 */ /* 0x000ee2000c1e1100 */
[-C--:B------:R-:W-:Y:S01]  /*0230*/  LEA.HI.X.SX32 R7, R11, R135.reuse, 0x1, P0 ;  /* 0x000000870b077211 */ /* 0x080fe200000f0eff */
[C---:B0-----:R-:W-:Y:S01]  /*0240*/  IMAD.SHL.U32 R3, R124.reuse, 0x8, RZ ;  /* 0x000000087c037824 */ /* 0x041fe200078e00ff */
[-C--:B------:R-:W-:Y:S01]  /*0250*/  IADD3 R8, P1, R13, R134.reuse, RZ ;  /* 0x000000860d087210 */ /* 0x080fe20007f3e0ff */
[C---:B------:R-:W-:Y:S01]  /*0260*/  IMAD R11, R124.reuse, 0x9, RZ ;  /* 0x000000097c0b7824 */ /* 0x040fe200078e02ff */
[-C--:B------:R-:W-:Y:S01]  /*0270*/  IADD3 R110, P0, R15, R134.reuse, RZ ;  /* 0x000000860f6e7210 */ /* 0x080fe20007f1e0ff */
[----:B------:R0:W4:Y:S01]  /*0280*/  LDG.E.U8 R61, desc[UR6][R4.64] ;  /* 0x00000006043d7981 */ /* 0x000122000c1e1100 */
[-C--:B------:R-:W-:Y:S01]  /*0290*/  LEA.HI.X.SX32 R9, R13, R135.reuse, 0x1, P1 ;  /* 0x000000870d097211 */ /* 0x080fe200008f0eff */
[----:B------:R-:W-:Y:S01]  /*02a0*/  IMAD R13, R124, 0xa, RZ ;  /* 0x0000000a7c0d7824 */ /* 0x000fe200078e02ff */
[----:B------:R-:W-:Y:S01]  /*02b0*/  LEA.HI.X.SX32 R111, R15, R135, 0x1, P0 ;  /* 0x000000870f6f7211 */ /* 0x000fe200000f0eff */
[----:B------:R1:W4:Y:S01]  /*02c0*/  LDG.E.U8 R63, desc[UR6][R6.64] ;  /* 0x00000006063f7981 */ /* 0x000322000c1e1100 */
[----:B------:R-:W-:-:S02]  /*02d0*/  IADD3 R2, P1, R3, R134, RZ ;  /* 0x0000008603027210 */ /* 0x000fc40007f3e0ff */
[-C--:B------:R-:W-:Y:S01]  /*02e0*/  IADD3 R142, P0, R11, R134.reuse, RZ ;  /* 0x000000860b8e7210 */ /* 0x080fe20007f1e0ff */
[C---:B------:R-:W-:Y:S01]  /*02f0*/  IMAD R15, R124.reuse, 0xb, RZ ;  /* 0x0000000b7c0f7824 */ /* 0x040fe200078e02ff */
[-C--:B------:R-:W-:Y:S01]  /*0300*/  LEA.HI.X.SX32 R3, R3, R135.reuse, 0x1, P1 ;  /* 0x0000008703037211 */ /* 0x080fe200008f0eff */
[----:B------:R5:W2:Y:S01]  /*0310*/  LDG.E.U8 R113, desc[UR6][R8.64] ;  /* 0x0000000608717981 */ /* 0x000aa2000c1e1100 */
[-C--:B------:R-:W-:Y:S01]  /*0320*/  LEA.HI.X.SX32 R143, R11, R135.reuse, 0x1, P0 ;  /* 0x000000870b8f7211 */ /* 0x080fe200000f0eff */
[C---:B------:R-:W-:Y:S01]  /*0330*/  IMAD R11, R124.reuse, 0xc, RZ ;  /* 0x0000000c7c0b7824 */ /* 0x040fe200078e02ff */
[-C--:B0-----:R-:W-:Y:S01]  /*0340*/  IADD3 R4, P1, R13, R134.reuse, RZ ;  /* 0x000000860d047210 */ /* 0x081fe20007f3e0ff */
[----:B------:R0:W4:Y:S01]  /*0350*/  LDG.E.U8 R62, desc[UR6][R2.64] ;  /* 0x00000006023e7981 */ /* 0x000122000c1e1100 */
[-C--:B-1----:R-:W-:Y:S02]  /*0360*/  IADD3 R6, P0, R15, R134.reuse, RZ ;  /* 0x000000860f067210 */ /* 0x082fe40007f1e0ff */
[-C--:B------:R-:W-:Y:S01]  /*0370*/  LEA.HI.X.SX32 R5, R13, R135.reuse, 0x1, P1 ;  /* 0x000000870d057211 */ /* 0x080fe200008f0eff */
[C---:B------:R-:W-:Y:S01]  /*0380*/  IMAD R13, R124.reuse, 0xe, RZ ;  /* 0x0000000e7c0d7824 */ /* 0x040fe200078e02ff */
[-C--:B------:R-:W-:Y:S01]  /*0390*/  IADD3 R116, P1, R11, R134.reuse, RZ ;  /* 0x000000860b747210 */ /* 0x080fe20007f3e0ff */
[C---:B-----5:R-:W-:Y:S01]  /*03a0*/  IMAD R9, R124.reuse, 0xd, RZ ;  /* 0x0000000d7c097824 */ /* 0x060fe200078e02ff */
[-C--:B------:R-:W-:Y:S01]  /*03b0*/  LEA.HI.X.SX32 R7, R15, R135.reuse, 0x1, P0 ;  /* 0x000000870f077211 */ /* 0x080fe200000f0eff */
[----:B------:R1:W5:Y:S01]  /*03c0*/  LDG.E.U8 R115, desc[UR6][R4.64] ;  /* 0x0000000604737981 */ /* 0x000362000c1e1100 */
[-C--:B------:R-:W-:Y:S01]  /*03d0*/  LEA.HI.X.SX32 R117, R11, R135.reuse, 0x1, P1 ;  /* 0x000000870b757211 */ /* 0x080fe200008f0eff */
[C---:B0-----:R-:W-:Y:S01]  /*03e0*/  IMAD R3, R124.reuse, 0xf, RZ ;  /* 0x0000000f7c037824 */ /* 0x041fe200078e02ff */
[-C--:B------:R-:W-:Y:S01]  /*03f0*/  IADD3 R8, P0, R9, R134.reuse, RZ ;  /* 0x0000008609087210 */ /* 0x080fe20007f1e0ff */
[----:B------:R0:W5:Y:S01]  /*0400*/  LDG.E.U8 R139, desc[UR6][R6.64] ;  /* 0x00000006068b7981 */ /* 0x000162000c1e1100 */
[-C--:B------:R-:W-:Y:S01]  /*0410*/  IADD3 R66, P1, R13, R134.reuse, RZ ;  /* 0x000000860d427210 */ /* 0x080fe20007f3e0ff */
[C---:B------:R-:W-:Y:S01]  /*0420*/  IMAD.SHL.U32 R11, R124.reuse, 0x80, RZ ;  /* 0x000000807c0b7824 */ /* 0x040fe200078e00ff */
[-C--:B------:R-:W-:Y:S01]  /*0430*/  LEA.HI.X.SX32 R9, R9, R135.reuse, 0x1, P0 ;  /* 0x0000008709097211 */ /* 0x080fe200000f0eff */
[C---:B------:R-:W-:Y:S01]  /*0440*/  IMAD R15, R124.reuse, 0x82, RZ ;  /* 0x000000827c0f7824 */ /* 0x040fe200078e02ff */
[-C--:B------:R-:W-:Y:S01]  /*0450*/  LEA.HI.X.SX32 R67, R13, R135.reuse, 0x1, P1 ;  /* 0x000000870d437211 */ /* 0x080fe200008f0eff */
[C---:B------:R-:W-:Y:S01]  /*0460*/  IMAD R13, R124.reuse, 0x81, RZ ;  /* 0x000000817c0d7824 */ /* 0x040fe200078e02ff */
[-C--:B------:R-:W-:Y:S01]  /*0470*/  IADD3 R2, P0, R3, R134.reuse, RZ ;  /* 0x0000008603027210 */ /* 0x080fe20007f1e0ff */
[----:B------:R-:W-:Y:S01]  /*0480*/  IMAD R17, R124, 0x83, RZ ;  /* 0x000000837c117824 */ /* 0x000fe200078e02ff */
[----:B-1----:R-:W-:Y:S01]  /*0490*/  IADD3 R4, P1, R11, R134, RZ ;  /* 0x000000860b047210 */ /* 0x002fe20007f3e0ff */
[----:B------:R1:W5:Y:S01]  /*04a0*/  LDG.E.U8 R103, desc[UR6][R8.64] ;  /* 0x0000000608677981 */ /* 0x000362000c1e1100 */
[----:B------:R-:W-:-:S02]  /*04b0*/  LEA.HI.X.SX32 R3, R3, R135, 0x1, P0 ;  /* 0x0000008703037211 */ /* 0x000fc400000f0eff */
[-C--:B0-----:R-:W-:Y:S01]  /*04c0*/  IADD3 R6, P0, R13, R134.reuse, RZ ;  /* 0x000000860d067210 */ /* 0x081fe20007f1e0ff */
[----:B------:R-:W5:Y:S01]  /*04d0*/  LDG.E.U8 R116, desc[UR6][R116.64] ;  /* 0x0000000674747981 */ /* 0x000f62000c1e1100 */
[-C--:B------:R-:W-:Y:S02]  /*04e0*/  LEA.HI.X.SX32 R5, R11, R135.reuse, 0x1, P1 ;  /* 0x000000870b057211 */ /* 0x080fe400008f0eff */
[-C--:B------:R-:W-:Y:S01]  /*04f0*/  IADD3 R10, P1, R15, R134.reuse, RZ ;  /* 0x000000860f0a7210 */ /* 0x080fe20007f3e0ff */
[----:B------:R0:W5:Y:S01]  /*0500*/  LDG.E.U8 R60, desc[UR6][R2.64] ;  /* 0x00000006023c7981 */ /* 0x000162000c1e1100 */
[-C--:B------:R-:W-:Y:S01]  /*0510*/  LEA.HI.X.SX32 R7, R13, R135.reuse, 0x1, P0 ;  /* 0x000000870d077211 */ /* 0x080fe200000f0eff */
[C---:B------:R-:W-:Y:S01]  /*0520*/  IMAD R13, R124.reuse, 0x84, RZ ;  /* 0x000000847c0d7824 */ /* 0x040fe200078e02ff */
[-C--:B-1----:R-:W-:Y:S01]  /*0530*/  IADD3 R8, P0, R17, R134.reuse, RZ ;  /* 0x0000008611087210 */ /* 0x082fe20007f1e0ff */
[----:B------:R-:W4:Y:S01]  /*0540*/  LDG.E.U8 R142, desc[UR6][R142.64] ;  /* 0x000000068e8e7981 */ /* 0x000f22000c1e1100 */
[-C--:B------:R-:W-:Y:S01]  /*0550*/  LEA.HI.X.SX32 R11, R15, R135.reuse, 0x1, P1 ;  /* 0x000000870f0b7211 */ /* 0x080fe200008f0eff */
[C---:B------:R-:W-:Y:S01]  /*0560*/  IMAD R15, R124.reuse, 0x85, RZ ;  /* 0x000000857c0f7824 */ /* 0x040fe200078e02ff */
[----:B------:R-:W-:Y:S01]  /*0570*/  LEA.HI.X.SX32 R9, R17, R135, 0x1, P0 ;  /* 0x0000008711097211 */ /* 0x000fe200000f0eff */
[----:B------:R-:W-:Y:S01]  /*0580*/  IMAD R17, R124, 0x86, RZ ;  /* 0x000000867c117824 */ /* 0x000fe200078e02ff */
[-C--:B------:R-:W-:Y:S01]  /*0590*/  IADD3 R12, P1, R13, R134.reuse, RZ ;  /* 0x000000860d0c7210 */ /* 0x080fe20007f3e0ff */
[----:B------:R1:W5:Y:S01]  /*05a0*/  LDG.E.U8 R117, desc[UR6][R4.64] ;  /* 0x0000000604757981 */ /* 0x000362000c1e1100 */
[----:B0-----:R-:W-:-:S02]  /*05b0*/  IADD3 R2, P0, R15, R134, RZ ;  /* 0x000000860f027210 */ /* 0x001fc40007f1e0ff */
[----:B------:R-:W-:Y:S01]  /*05c0*/  LEA.HI.X.SX32 R13, R13, R135, 0x1, P1 ;  /* 0x000000870d0d7211 */ /* 0x000fe200008f0eff */
[----:B------:R0:W5:Y:S01]  /*05d0*/  LDG.E.U8 R112, desc[UR6][R6.64] ;  /* 0x0000000606707981 */ /* 0x000162000c1e1100 */
[----:B------:R-:W-:-:S03]  /*05e0*/  IADD3 R108, P1, R17, R134, RZ ;  /* 0x00000086116c7210 */ /* 0x000fc60007f3e0ff */
[----:B------:R0:W5:Y:S01]  /*05f0*/  LDG.E.U8 R107, desc[UR6][R10.64] ;  /* 0x000000060a6b7981 */ /* 0x000162000c1e1100 */
[C---:B-1----:R-:W-:Y:S01]  /*0600*/  IMAD R5, R124.reuse, 0x87, RZ ;  /* 0x000000877c057824 */ /* 0x042fe200078e02ff */
[-C--:B------:R-:W-:Y:S02]  /*0610*/  LEA.HI.X.SX32 R3, R15, R135.reuse, 0x1, P0 ;  /* 0x000000870f037211 */ /* 0x080fe400000f0eff */
[----:B------:R1:W5:Y:S01]  /*0620*/  LDG.E.U8 R141, desc[UR6][R8.64] ;  /* 0x00000006088d7981 */ /* 0x000362000c1e1100 */
[C---:B0-----:R-:W-:Y:S01]  /*0630*/  IMAD R7, R124.reuse, 0x88, RZ ;  /* 0x000000887c077824 */ /* 0x041fe200078e02ff */
[-C--:B------:R-:W-:Y:S02]  /*0640*/  IADD3 R4, P0, R5, R134.reuse, RZ ;  /* 0x0000008605047210 */ /* 0x080fe40007f1e0ff */
[----:B------:R0:W5:Y:S01]  /*0650*/  LDG.E.U8 R65, desc[UR6][R12.64] ;  /* 0x000000060c417981 */ /* 0x000162000c1e1100 */
[-C--:B------:R-:W-:Y:S01]  /*0660*/  LEA.HI.X.SX32 R109, R17, R135.reuse, 0x1, P1 ;  /* 0x00000087116d7211 */ /* 0x080fe200008f0eff */
[C---:B------:R-:W-:Y:S01]  /*0670*/  IMAD R11, R124.reuse, 0x89, RZ ;  /* 0x000000897c0b7824 */ /* 0x040fe200078e02ff */
[----:B------:R-:W-:Y:S01]  /*0680*/  IADD3 R136, P1, R7, R134, RZ ;  /* 0x0000008607887210 */ /* 0x000fe20007f3e0ff */
[----:B------:R0:W5:Y:S01]  /*0690*/  LDG.E.U8 R143, desc[UR6][R2.64] ;  /* 0x00000006028f7981 */ /* 0x000162000c1e1100 */
[----:B-1----:R-:W-:Y:S01]  /*06a0*/  IMAD R9, R124, 0x8a, RZ ;  /* 0x0000008a7c097824 */ /* 0x002fe200078e02ff */
[----:B------:R-:W-:-:S02]  /*06b0*/  LEA.HI.X.SX32 R5, R5, R135, 0x1, P0 ;  /* 0x0000008705057211 */ /* 0x000fc400000f0eff */
[----:B------:R-:W5:Y:S01]  /*06c0*/  LDG.E.U8 R66, desc[UR6][R66.64] ;  /* 0x0000000642427981 */ /* 0x000f62000c1e1100 */
[-C--:B------:R-:W-:Y:S01]  /*06d0*/  IADD3 R144, P0, R11, R134.reuse, RZ ;  /* 0x000000860b907210 */ /* 0x080fe20007f1e0ff */
[C---:B0-----:R-:W-:Y:S01]  /*06e0*/  IMAD R13, R124.reuse, 0x8b, RZ ;  /* 0x0000008b7c0d7824 */ /* 0x041fe200078e02ff */
[-C--:B------:R-:W-:Y:S01]  /*06f0*/  LEA.HI.X.SX32 R137, R7, R135.reuse, 0x1, P1 ;  /* 0x0000008707897211 */ /* 0x080fe200008f0eff */
[----:B------:R0:W5:Y:S01]  /*0700*/  LDG.E.U8 R104, desc[UR6][R4.64] ;  /* 0x0000000604687981 */ /* 0x000162000c1e1100 */
[-C--:B------:R-:W-:Y:S01]  /*0710*/  IADD3 R6, P1, R9, R134.reuse, RZ ;  /* 0x0000008609067210 */ /* 0x080fe20007f3e0ff */
[C---:B------:R-:W-:Y:S01]  /*0720*/  IMAD R3, R124.reuse, 0x8c, RZ ;  /* 0x0000008c7c037824 */ /* 0x040fe200078e02ff */
[-C--:B------:R-:W-:Y:S01]  /*0730*/  LEA.HI.X.SX32 R145, R11, R135.reuse, 0x1, P0 ;  /* 0x000000870b917211 */ /* 0x080fe200000f0eff */
[C---:B------:R-:W-:Y:S01]  /*0740*/  IMAD R15, R124.reuse, 0x8d, RZ ;  /* 0x0000008d7c0f7824 */ /* 0x040fe200078e02ff */
[-C--:B------:R-:W-:Y:S01]  /*0750*/  IADD3 R8, P0, R13, R134.reuse, RZ ;  /* 0x000000860d087210 */ /* 0x080fe20007f1e0ff */
[C---:B------:R-:W-:Y:S01]  /*0760*/  IMAD R17, R124.reuse, 0x8f, RZ ;  /* 0x0000008f7c117824 */ /* 0x040fe200078e02ff */
[-C--:B------:R-:W-:Y:S01]  /*0770*/  LEA.HI.X.SX32 R7, R9, R135.reuse, 0x1, P1 ;  /* 0x0000008709077211 */ /* 0x080fe200008f0eff */
[----:B------:R-:W5:Y:S01]  /*0780*/  LDG.E.U8 R108, desc[UR6][R108.64] ;  /* 0x000000066c6c7981 */ /* 0x000f62000c1e1100 */
[-C--:B------:R-:W-:Y:S01]  /*0790*/  IADD3 R10, P1, R3, R134.reuse, RZ ;  /* 0x00000086030a7210 */ /* 0x080fe20007f3e0ff */
[----:B0-----:R-:W-:Y:S01]  /*07a0*/  IMAD R5, R124, 0x8e, RZ ;  /* 0x0000008e7c057824 */ /* 0x001fe200078e02ff */
[----:B------:R-:W-:Y:S01]  /*07b0*/  LEA.HI.X.SX32 R9, R13, R135, 0x1, P0 ;  /* 0x000000870d097211 */ /* 0x000fe200000f0eff */
[----:B------:R-:W5:Y:S01]  /*07c0*/  LDG.E.U8 R136, desc[UR6][R136.64] ;  /* 0x0000000688887981 */ /* 0x000f62000c1e1100 */
[----:B------:R-:W-:-:S02]  /*07d0*/  IADD3 R12, P0, R15, R134, RZ ;  /* 0x000000860f0c7210 */ /* 0x000fc40007f1e0ff */
[-C--:B------:R-:W-:Y:S01]  /*07e0*/  LEA.HI.X.SX32 R11, R3, R135.reuse, 0x1, P1 ;  /* 0x00000087030b7211 */ /* 0x080fe200008f0eff */
[----:B------:R0:W5:Y:S01]  /*07f0*/  LDG.E.U8 R140, desc[UR6][R8.64] ;  /* 0x00000006088c7981 */ /* 0x000162000c1e1100 */
[-C--:B------:R-:W-:Y:S01]  /*0800*/  IADD3 R14, P1, R5, R134.reuse, RZ ;  /* 0x00000086050e7210 */ /* 0x080fe20007f3e0ff */
[C---:B------:R-:W-:Y:S01]  /*0810*/  IMAD.SHL.U32 R3, R124.reuse, 0x10, RZ ;  /* 0x000000107c037824 */ /* 0x040fe200078e00ff */
[-C--:B------:R-:W-:Y:S01]  /*0820*/  LEA.HI.X.SX32 R13, R15, R135.reuse, 0x1, P0 ;  /* 0x000000870f0d7211 */ /* 0x080fe200000f0eff */
[----:B------:R1:W5:Y:S01]  /*0830*/  LDG.E.U8 R109, desc[UR6][R6.64] ;  /* 0x00000006066d7981 */ /* 0x000362000c1e1100 */
[-C--:B------:R-:W-:Y:S01]  /*0840*/  LEA.HI.X.SX32 R15, R5, R135.reuse, 0x1, P1 ;  /* 0x00000087050f7211 */ /* 0x080fe200008f0eff */
[C---:B------:R-:W-:Y:S01]  /*0850*/  IMAD R5, R124.reuse, 0x11, RZ ;  /* 0x000000117c057824 */ /* 0x040fe200078e02ff */
[-C--:B------:R-:W-:Y:S01]  /*0860*/  IADD3 R2, P0, R3, R134.reuse, RZ ;  /* 0x0000008603027210 */ /* 0x080fe20007f1e0ff */
[----:B------:R1:W5:Y:S01]  /*0870*/  LDG.E.U8 R137, desc[UR6][R10.64] ;  /* 0x000000060a897981 */ /* 0x000362000c1e1100 */
[-C--:B------:R-:W-:Y:S01]  /*0880*/  IADD3 R16, P2, R17, R134.reuse, RZ ;  /* 0x0000008611107210 */ /* 0x080fe20007f5e0ff */
[C---:B0-----:R-:W-:Y:S01]  /*0890*/  IMAD R9, R124.reuse, 0x13, RZ ;  /* 0x000000137c097824 */ /* 0x041fe200078e02ff */
[----:B------:R-:W-:Y:S01]  /*08a0*/  IADD3 R4, P1, R5, R134, RZ ;  /* 0x0000008605047210 */ /* 0x000fe20007f3e0ff */
[----:B------:R0:W5:Y:S01]  /*08b0*/  LDG.E.U8 R67, desc[UR6][R12.64] ;  /* 0x000000060c437981 */ /* 0x000162000c1e1100 */
[----:B-1----:R-:W-:Y:S01]  /*08c0*/  IMAD R7, R124, 0x12, RZ ;  /* 0x000000127c077824 */ /* 0x002fe200078e02ff */
[----:B------:R-:W-:-:S02]  /*08d0*/  LEA.HI.X.SX32 R3, R3, R135, 0x1, P0 ;  /* 0x0000008703037211 */ /* 0x000fc400000f0eff */
[----:B------:R-:W2:Y:S01]  /*08e0*/  LDG.E.U8 R110, desc[UR6][R110.64] ;  /* 0x000000066e6e7981 */ /* 0x000ea2000c1e1100 */
[-C--:B------:R-:W-:Y:S01]  /*08f0*/  LEA.HI.X.SX32 R17, R17, R135.reuse, 0x1, P2 ;  /* 0x0000008711117211 */ /* 0x080fe200010f0eff */
[C---:B------:R-:W-:Y:S01]  /*0900*/  IMAD R11, R124.reuse, 0x14, RZ ;  /* 0x000000147c0b7824 */ /* 0x040fe200078e02ff */
[-C--:B------:R-:W-:Y:S01]  /*0910*/  IADD3 R6, P0, R7, R134.reuse, RZ ;  /* 0x0000008607067210 */ /* 0x080fe20007f1e0ff */
[----:B------:R1:W5:Y:S01]  /*0920*/  LDG.E.U8 R64, desc[UR6][R14.64] ;  /* 0x000000060e407981 */ /* 0x000362000c1e1100 */
[-C--:B------:R-:W-:Y:S01]  /*0930*/  LEA.HI.X.SX32 R5, R5, R135.reuse, 0x1, P1 ;  /* 0x0000008705057211 */ /* 0x080fe200008f0eff */
[C---:B0-----:R-:W-:Y:S01]  /*0940*/  IMAD R13, R124.reuse, 0x15, RZ ;  /* 0x000000157c0d7824 */ /* 0x041fe200078e02ff */
[-C--:B------:R-:W-:Y:S01]  /*0950*/  IADD3 R8, P1, R9, R134.reuse, RZ ;  /* 0x0000008609087210 */ /* 0x080fe20007f3e0ff */
[----:B------:R-:W5:Y:S01]  /*0960*/  LDG.E.U8 R165, desc[UR6][R2.64] ;  /* 0x0000000602a57981 */ /* 0x000f62000c1e1100 */
[-C--:B------:R-:W-:Y:S02]  /*0970*/  LEA.HI.X.SX32 R7, R7, R135.reuse, 0x1, P0 ;  /* 0x0000008707077211 */ /* 0x080fe400000f0eff */
[-C--:B------:R-:W-:Y:S01]  /*0980*/  IADD3 R10, P0, R11, R134.reuse, RZ ;  /* 0x000000860b0a7210 */ /* 0x080fe20007f1e0ff */
[----:B------:R0:W5:Y:S01]  /*0990*/  LDG.E.U8 R111, desc[UR6][R16.64] ;  /* 0x00000006106f7981 */ /* 0x000162000c1e1100 */
[-C--:B------:R-:W-:Y:S01]  /*09a0*/  LEA.HI.X.SX32 R9, R9, R135.reuse, 0x1, P1 ;  /* 0x0000008709097211 */ /* 0x080fe200008f0eff */
[C---:B-1----:R-:W-:Y:S01]  /*09b0*/  IMAD R15, R124.reuse, 0x16, RZ ;  /* 0x000000167c0f7824 */ /* 0x042fe200078e02ff */
[----:B------:R-:W-:Y:S01]  /*09c0*/  IADD3 R12, P1, R13, R134, RZ ;  /* 0x000000860d0c7210 */ /* 0x000fe20007f3e0ff */
[----:B------:R1:W5:Y:S01]  /*09d0*/  LDG.E.U8 R163, desc[UR6][R4.64] ;  /* 0x0000000604a37981 */ /* 0x000362000c1e1100 */
[----:B------:R-:W-:Y:S01]  /*09e0*/  LEA.HI.X.SX32 R11, R11, R135, 0x1, P0 ;  /* 0x000000870b0b7211 */ /* 0x000fe200000f0eff */
[----:B------:R-:W-:-:S02]  /*09f0*/  IMAD R19, R124, 0x18, RZ ;  /* 0x000000187c137824 */ /* 0x000fc400078e02ff */
[----:B------:R1:W5:Y:S01]  /*0a00*/  LDG.E.U8 R161, desc[UR6][R6.64] ;  /* 0x0000000606a17981 */ /* 0x000362000c1e1100 */
[C---:B0-----:R-:W-:Y:S01]  /*0a10*/  IMAD R17, R124.reuse, 0x17, RZ ;  /* 0x000000177c117824 */ /* 0x041fe200078e02ff */
[-C--:B------:R-:W-:Y:S02]  /*0a20*/  IADD3 R2, P0, R15, R134.reuse, RZ ;  /* 0x000000860f027210 */ /* 0x080fe40007f1e0ff */
[----:B------:R0:W5:Y:S01]  /*0a30*/  LDG.E.U8 R159, desc[UR6][R8.64] ;  /* 0x00000006089f7981 */ /* 0x000162000c1e1100 */
[-C--:B------:R-:W-:Y:S02]  /*0a40*/  LEA.HI.X.SX32 R13, R13, R135.reuse, 0x1, P1 ;  /* 0x000000870d0d7211 */ /* 0x080fe400008f0eff */
[----:B-1----:R-:W-:Y:S01]  /*0a50*/  IADD3 R4, P1, R17, R134, RZ ;  /* 0x0000008611047210 */ /* 0x002fe20007f3e0ff */
[----:B------:R1:W5:Y:S01]  /*0a60*/  LDG.E.U8 R157, desc[UR6][R10.64] ;  /* 0x000000060a9d7981 */ /* 0x000362000c1e1100 */
[----:B------:R-:W-:Y:S01]  /*0a70*/  IMAD R7, R124, 0x19, RZ ;  /* 0x000000197c077824 */ /* 0x000fe200078e02ff */
[----:B------:R-:W-:-:S02]  /*0a80*/  LEA.HI.X.SX32 R3, R15, R135, 0x1, P0 ;  /* 0x000000870f037211 */ /* 0x000fc400000f0eff */
[----:B------:R1:W5:Y:S01]  /*0a90*/  LDG.E.U8 R155, desc[UR6][R12.64] ;  /* 0x000000060c9b7981 */ /* 0x000362000c1e1100 */
[-C--:B------:R-:W-:Y:S01]  /*0aa0*/  IADD3 R148, P0, R19, R134.reuse, RZ ;  /* 0x0000008613947210 */ /* 0x080fe20007f1e0ff */
[C---:B0-----:R-:W-:Y:S01]  /*0ab0*/  IMAD R9, R124.reuse, 0x1a, RZ ;  /* 0x0000001a7c097824 */ /* 0x041fe200078e02ff */
[-C--:B------:R-:W-:Y:S01]  /*0ac0*/  LEA.HI.X.SX32 R5, R17, R135.reuse, 0x1, P1 ;  /* 0x0000008711057211 */ /* 0x080fe200008f0eff */
[----:B------:R0:W5:Y:S01]  /*0ad0*/  LDG.E.U8 R153, desc[UR6][R2.64] ;  /* 0x0000000602997981 */ /* 0x000162000c1e1100 */
[-C--:B------:R-:W-:Y:S01]  /*0ae0*/  IADD3 R146, P1, R7, R134.reuse, RZ ;  /* 0x0000008607927210 */ /* 0x080fe20007f3e0ff */
[C---:B-1----:R-:W-:Y:S01]  /*0af0*/  IMAD R11, R124.reuse, 0x1b, RZ ;  /* 0x0000001b7c0b7824 */ /* 0x042fe200078e02ff */
[-C--:B------:R-:W-:Y:S01]  /*0b00*/  LEA.HI.X.SX32 R149, R19, R135.reuse, 0x1, P0 ;  /* 0x0000008713957211 */ /* 0x080fe200000f0eff */
[----:B------:R1:W5:Y:S01]  /*0b10*/  LDG.E.U8 R151, desc[UR6][R4.64] ;  /* 0x0000000604977981 */ /* 0x000362000c1e1100 */
[-C--:B------:R-:W-:Y:S01]  /*0b20*/  IADD3 R6, P0, R9, R134.reuse, RZ ;  /* 0x0000008609067210 */ /* 0x080fe20007f1e0ff */
[C---:B------:R-:W-:Y:S01]  /*0b30*/  IMAD R13, R124.reuse, 0x1c, RZ ;  /* 0x0000001c7c0d7824 */ /* 0x040fe200078e02ff */
[-C--:B------:R-:W-:Y:S01]  /*0b40*/  LEA.HI.X.SX32 R147, R7, R135.reuse, 0x1, P1 ;  /* 0x0000008707937211 */ /* 0x080fe200008f0eff */
[C---:B------:R-:W-:Y:S01]  /*0b50*/  IMAD R17, R124.reuse, 0x92, RZ ;  /* 0x000000927c117824 */ /* 0x040fe200078e02ff */
[-C--:B------:R-:W-:Y:S01]  /*0b60*/  IADD3 R82, P1, R11, R134.reuse, RZ ;  /* 0x000000860b527210 */ /* 0x080fe20007f3e0ff */
[C---:B0-----:R-:W-:Y:S01]  /*0b70*/  IMAD R3, R124.reuse, 0x1d, RZ ;  /* 0x0000001d7c037824 */ /* 0x041fe200078e02ff */
[-C--:B------:R-:W-:Y:S01]  /*0b80*/  LEA.HI.X.SX32 R7, R9, R135.reuse, 0x1, P0 ;  /* 0x0000008709077211 */ /* 0x080fe200000f0eff */
[C---:B------:R-:W-:Y:S01]  /*0b90*/  IMAD R21, R124.reuse, 0x95, RZ ;  /* 0x000000957c157824 */ /* 0x040fe200078e02ff */
[-C--:B------:R-:W-:Y:S01]  /*0ba0*/  IADD3 R8, P0, R13, R134.reuse, RZ ;  /* 0x000000860d087210 */ /* 0x080fe20007f1e0ff */
[----:B-1----:R-:W-:Y:S01]  /*0bb0*/  IMAD R5, R124, 0x1e, RZ ;  /* 0x0000001e7c057824 */ /* 0x002fe200078e02ff */
[----:B------:R-:W-:Y:S01]  /*0bc0*/  LEA.HI.X.SX32 R83, R11, R135, 0x1, P1 ;  /* 0x000000870b537211 */ /* 0x000fe200008f0eff */
[----:B------:R0:W5:Y:S01]  /*0bd0*/  LDG.E.U8 R2, desc[UR6][R6.64] ;  /* 0x0000000606027981 */ /* 0x000162000c1e1100 */
[----:B------:R-:W-:-:S02]  /*0be0*/  IADD3 R58, P1, R3, R134, RZ ;  /* 0x00000086033a7210 */ /* 0x000fc40007f3e0ff */
[-C--:B------:R-:W-:Y:S01]  /*0bf0*/  LEA.HI.X.SX32 R9, R13, R135.reuse, 0x1, P0 ;  /* 0x000000870d097211 */ /* 0x080fe200000f0eff */
[C---:B------:R-:W-:Y:S01]  /*0c00*/  IMAD R13, R124.reuse, 0x1f, RZ ;  /* 0x0000001f7c0d7824 */ /* 0x040fe200078e02ff */
[-C--:B------:R-:W-:Y:S01]  /*0c10*/  LEA.HI.X.SX32 R59, R3, R135.reuse, 0x1, P1 ;  /* 0x00000087033b7211 */ /* 0x080fe200008f0eff */
[C---:B------:R-:W-:Y:S01]  /*0c20*/  IMAD R3, R124.reuse, 0x90, RZ ;  /* 0x000000907c037824 */ /* 0x040fe200078e02ff */
[-C--:B------:R-:W-:Y:S01]  /*0c30*/  IADD3 R4, P0, R5, R134.reuse, RZ ;  /* 0x0000008605047210 */ /* 0x080fe20007f1e0ff */
[----:B------:R1:W5:Y:S01]  /*0c40*/  LDG.E.U8 R11, desc[UR6][R8.64] ;  /* 0x00000006080b7981 */ /* 0x000362000c1e1100 */
[-C--:B------:R-:W-:Y:S01]  /*0c50*/  IADD3 R14, P1, R13, R134.reuse, RZ ;  /* 0x000000860d0e7210 */ /* 0x080fe20007f3e0ff */
[C---:B0-----:R-:W-:Y:S01]  /*0c60*/  IMAD R7, R124.reuse, 0x91, RZ ;  /* 0x000000917c077824 */ /* 0x041fe200078e02ff */
[-C--:B------:R-:W-:Y:S01]  /*0c70*/  LEA.HI.X.SX32 R5, R5, R135.reuse, 0x1, P0 ;  /* 0x0000008705057211 */ /* 0x080fe200000f0eff */
[C---:B------:R-:W-:Y:S01]  /*0c80*/  IMAD R27, R124.reuse, 0x98, RZ ;  /* 0x000000987c1b7824 */ /* 0x040fe200078e02ff */
[-C--:B------:R-:W-:Y:S01]  /*0c90*/  IADD3 R12, P0, R3, R134.reuse, RZ ;  /* 0x00000086030c7210 */ /* 0x080fe20007f1e0ff */
[C---:B------:R-:W-:Y:S01]  /*0ca0*/  IMAD R29, R124.reuse, 0x9a, RZ ;  /* 0x0000009a7c1d7824 */ /* 0x040fe200078e02ff */
[-C--:B------:R-:W-:Y:S01]  /*0cb0*/  LEA.HI.X.SX32 R15, R13, R135.reuse, 0x1, P1 ;  /* 0x000000870d0f7211 */ /* 0x080fe200008f0eff */
[----:B------:R-:W5:Y:S01]  /*0cc0*/  LDG.E.U8 R6, desc[UR6][R4.64] ;  /* 0x0000000604067981 */ /* 0x000f62000c1e1100 */
[----:B------:R-:W-:Y:S01]  /*0cd0*/  LEA.HI.X.SX32 R13, R3, R135, 0x1, P0 ;  /* 0x00000087030d7211 */ /* 0x000fe200000f0eff */
[----:B------:R-:W-:Y:S01]  /*0ce0*/  IMAD R3, R124, 0x93, RZ ;  /* 0x000000937c037824 */ /* 0x000fe200078e02ff */
[-C--:B------:R-:W-:Y:S01]  /*0cf0*/  IADD3 R44, P1, R7, R134.reuse, RZ ;  /* 0x00000086072c7210 */ /* 0x080fe20007f3e0ff */
[----:B------:R0:W5:Y:S01]  /*0d00*/  LDG.E.U8 R81, desc[UR6][R14.64] ;  /* 0x000000060e517981 */ /* 0x000162000c1e1100 */
[----:B-1----:R-:W-:-:S02]  /*0d10*/  IADD3 R8, P0, R17, R134, RZ ;  /* 0x0000008611087210 */ /* 0x002fc40007f1e0ff */
[-C--:B------:R-:W-:Y:S01]  /*0d20*/  LEA.HI.X.SX32 R45, R7, R135.reuse, 0x1, P1 ;  /* 0x00000087072d7211 */ /* 0x080fe200008f0eff */
[C---:B------:R-:W-:Y:S01]  /*0d30*/  IMAD R7, R124.reuse, 0x94, RZ ;  /* 0x000000947c077824 */ /* 0x040fe200078e02ff */
[-C--:B------:R-:W-:Y:S01]  /*0d40*/  IADD3 R16, P1, R3, R134.reuse, RZ ;  /* 0x0000008603107210 */ /* 0x080fe20007f3e0ff */
[----:B------:R-:W5:Y:S01]  /*0d50*/  LDG.E.U8 R12, desc[UR6][R12.64] ;  /* 0x000000060c0c7981 */ /* 0x000f62000c1e1100 */
[-C--:B------:R-:W-:Y:S02]  /*0d60*/  LEA.HI.X.SX32 R9, R17, R135.reuse, 0x1, P0 ;  /* 0x0000008711097211 */ /* 0x080fe400000f0eff */
[----:B------:R-:W-:Y:S01]  /*0d70*/  LEA.HI.X.SX32 R17, R3, R135, 0x1, P1 ;  /* 0x0000008703117211 */ /* 0x000fe200008f0eff */
[----:B------:R-:W-:Y:S01]  /*0d80*/  IMAD R3, R124, 0x96, RZ ;  /* 0x000000967c037824 */ /* 0x000fe200078e02ff */
[-C--:B------:R-:W-:Y:S01]  /*0d90*/  IADD3 R18, P0, R7, R134.reuse, RZ ;  /* 0x0000008607127210 */ /* 0x080fe20007f1e0ff */
[----:B------:R1:W5:Y:S01]  /*0da0*/  LDG.E.U8 R5, desc[UR6][R8.64] ;  /* 0x0000000608057981 */ /* 0x000362000c1e1100 */
[----:B0-----:R-:W-:-:S02]  /*0db0*/  IADD3 R14, P1, R21, R134, RZ ;  /* 0x00000086150e7210 */ /* 0x001fc40007f3e0ff */
[-C--:B------:R-:W-:Y:S01]  /*0dc0*/  LEA.HI.X.SX32 R19, R7, R135.reuse, 0x1, P0 ;  /* 0x0000008707137211 */ /* 0x080fe200000f0eff */
[C---:B------:R-:W-:Y:S01]  /*0dd0*/  IMAD R7, R124.reuse, 0x97, RZ ;  /* 0x000000977c077824 */ /* 0x040fe200078e02ff */
[-C--:B------:R-:W-:Y:S01]  /*0de0*/  IADD3 R20, P0, R3, R134.reuse, RZ ;  /* 0x0000008603147210 */ /* 0x080fe20007f1e0ff */
[----:B------:R0:W5:Y:S01]  /*0df0*/  LDG.E.U8 R80, desc[UR6][R16.64] ;  /* 0x0000000610507981 */ /* 0x000162000c1e1100 */
[-C--:B------:R-:W-:Y:S02]  /*0e00*/  LEA.HI.X.SX32 R15, R21, R135.reuse, 0x1, P1 ;  /* 0x00000087150f7211 */ /* 0x080fe400008f0eff */
[----:B------:R-:W-:Y:S01]  /*0e10*/  LEA.HI.X.SX32 R21, R3, R135, 0x1, P0 ;  /* 0x0000008703157211 */ /* 0x000fe200000f0eff */
[----:B------:R-:W-:Y:S01]  /*0e20*/  IMAD R3, R124, 0x99, RZ ;  /* 0x000000997c037824 */ /* 0x000fe200078e02ff */
[-C--:B------:R-:W-:Y:S01]  /*0e30*/  IADD3 R22, P1, R7, R134.reuse, RZ ;  /* 0x0000008607167210 */ /* 0x080fe20007f3e0ff */
[----:B------:R0:W5:Y:S01]  /*0e40*/  LDG.E.U8 R13, desc[UR6][R18.64] ;  /* 0x00000006120d7981 */ /* 0x000162000c1e1100 */
[----:B-1----:R-:W-:-:S02]  /*0e50*/  IADD3 R8, P0, R27, R134, RZ ;  /* 0x000000861b087210 */ /* 0x002fc40007f1e0ff */
[-C--:B------:R-:W-:Y:S01]  /*0e60*/  LEA.HI.X.SX32 R23, R7, R135.reuse, 0x1, P1 ;  /* 0x0000008707177211 */ /* 0x080fe200008f0eff */
[----:B------:R1:W5:Y:S01]  /*0e70*/  LDG.E.U8 R25, desc[UR6][R14.64] ;  /* 0x000000060e197981 */ /* 0x000362000c1e1100 */
[-C--:B0-----:R-:W-:Y:S02]  /*0e80*/  IADD3 R16, P1, R3, R134.reuse, RZ ;  /* 0x0000008603107210 */ /* 0x081fe40007f3e0ff */
[-C--:B------:R-:W-:Y:S01]  /*0e90*/  LEA.HI.X.SX32 R9, R27, R135.reuse, 0x1, P0 ;  /* 0x000000871b097211 */ /* 0x080fe200000f0eff */
[C---:B------:R-:W-:Y:S01]  /*0ea0*/  IMAD R27, R124.reuse, 0x9b, RZ ;  /* 0x0000009b7c1b7824 */ /* 0x040fe200078e02ff */
[-C--:B------:R-:W-:Y:S01]  /*0eb0*/  LEA.HI.X.SX32 R17, R3, R135.reuse, 0x1, P1 ;  /* 0x0000008703117211 */ /* 0x080fe200008f0eff */
[C---:B------:R-:W-:Y:S01]  /*0ec0*/  IMAD R3, R124.reuse, 0x9c, RZ ;  /* 0x0000009c7c037824 */ /* 0x040fe200078e02ff */
[-C--:B------:R-:W-:Y:S01]  /*0ed0*/  IADD3 R18, P0, R29, R134.reuse, RZ ;  /* 0x000000861d127210 */ /* 0x080fe20007f1e0ff */
[----:B------:R0:W5:Y:S01]  /*0ee0*/  LDG.E.U8 R7, desc[UR6][R20.64] ;  /* 0x0000000614077981 */ /* 0x000162000c1e1100 */
[----:B------:R-:W-:Y:S01]  /*0ef0*/  IADD3 R26, P1, R27, R134, RZ ;  /* 0x000000861b1a7210 */ /* 0x000fe20007f3e0ff */
[----:B-1----:R-:W-:Y:S01]  /*0f00*/  IMAD R15, R124, 0x9d, RZ ;  /* 0x0000009d7c0f7824 */ /* 0x002fe200078e02ff */
[-C--:B------:R-:W-:Y:S01]  /*0f10*/  LEA.HI.X.SX32 R19, R29, R135.reuse, 0x1, P0 ;  /* 0x000000871d137211 */ /* 0x080fe200000f0eff */
[----:B------:R1:W5:Y:S01]  /*0f20*/  LDG.E.U8 R79, desc[UR6][R22.64] ;  /* 0x00000006164f7981 */ /* 0x000362000c1e1100 */
[----:B------:R-:W-:-:S03]  /*0f30*/  LEA.HI.X.SX32 R27, R27, R135, 0x1, P1 ;  /* 0x000000871b1b7211 */ /* 0x000fc600008f0eff */
[----:B------:R1:W5:Y:S01]  /*0f40*/  LDG.E.U8 R14, desc[UR6][R8.64] ;  /* 0x00000006080e7981 */ /* 0x000362000c1e1100 */
[CC--:B0-----:R-:W-:Y:S01]  /*0f50*/  IADD3 R20, P0, R3.reuse, R134.reuse, RZ ;  /* 0x0000008603147210 */ /* 0x0c1fe20007f1e0ff */
[C---:B------:R-:W-:Y:S02]  /*0f60*/  IMAD R29, R124.reuse, 0x9f, RZ ;  /* 0x0000009f7c1d7824 */ /* 0x040fe400078e02ff */
[----:B------:R0:W5:Y:S01]  /*0f70*/  LDG.E.U8 R53, desc[UR6][R16.64] ;  /* 0x0000000610357981 */ /* 0x000162000c1e1100 */
[C---:B-1----:R-:W-:Y:S01]  /*0f80*/  IMAD R23, R124.reuse, 0x9e, RZ ;  /* 0x0000009e7c177824 */ /* 0x042fe200078e02ff */
[----:B------:R-:W-:Y:S01]  /*0f90*/  LEA.HI.X.SX32 R21, R3, R135, 0x1, P0 ;  /* 0x0000008703157211 */ /* 0x000fe200000f0eff */
[----:B------:R-:W-:Y:S01]  /*0fa0*/  IMAD.SHL.U32 R3, R124, 0x20, RZ ;  /* 0x000000207c037824 */ /* 0x000fe200078e00ff */
[-C--:B------:R-:W-:Y:S01]  /*0fb0*/  IADD3 R54, P1, R15, R134.reuse, RZ ;  /* 0x000000860f367210 */ /* 0x080fe20007f3e0ff */
[----:B------:R1:W5:Y:S01]  /*0fc0*/  LDG.E.U8 R4, desc[UR6][R18.64] ;  /* 0x0000000612047981 */ /* 0x000362000c1e1100 */
[----:B------:R-:W-:-:S02]  /*0fd0*/  IADD3 R8, P0, R23, R134, RZ ;  /* 0x0000008617087210 */ /* 0x000fc40007f1e0ff */
[-C--:B------:R-:W-:Y:S01]  /*0fe0*/  LEA.HI.X.SX32 R55, R15, R135.reuse, 0x1, P1 ;  /* 0x000000870f377211 */ /* 0x080fe200008f0eff */
[----:B------:R1:W5:Y:S01]  /*0ff0*/  LDG.E.U8 R78, desc[UR6][R26.64] ;  /* 0x000000061a4e7981 */ /* 0x000362000c1e1100 */
[-C--:B------:R-:W-:Y:S01]  /*1000*/  LEA.HI.X.SX32 R9, R23, R135.reuse, 0x1, P0 ;  /* 0x0000008717097211 */ /* 0x080fe200000f0eff */
[C---:B------:R-:W-:Y:S01]  /*1010*/  IMAD R23, R124.reuse, 0x22, RZ ;  /* 0x000000227c177824 */ /* 0x040fe200078e02ff */
[-C--:B------:R-:W-:Y:S01]  /*1020*/  IADD3 R28, P1, R29, R134.reuse, RZ ;  /* 0x000000861d1c7210 */ /* 0x080fe20007f3e0ff */
[----:B------:R1:W5:Y:S01]  /*1030*/  LDG.E.U8 R15, desc[UR6][R20.64] ;  /* 0x00000006140f7981 */ /* 0x000362000c1e1100 */
[-C--:B0-----:R-:W-:Y:S01]  /*1040*/  IADD3 R16, P0, R3, R134.reuse, RZ ;  /* 0x0000008603107210 */ /* 0x081fe20007f1e0ff */
[C---:B-1----:R-:W-:Y:S01]  /*1050*/  IMAD R19, R124.reuse, 0x21, RZ ;  /* 0x000000217c137824 */ /* 0x042fe200078e02ff */
[-C--:B------:R-:W-:Y:S01]  /*1060*/  LEA.HI.X.SX32 R29, R29, R135.reuse, 0x1, P1 ;  /* 0x000000871d1d7211 */ /* 0x080fe200008f0eff */
[----:B------:R0:W5:Y:S01]  /*1070*/  LDG.E.U8 R8, desc[UR6][R8.64] ;  /* 0x0000000608087981 */ /* 0x000162000c1e1100 */
[----:B------:R-:W-:Y:S01]  /*1080*/  LEA.HI.X.SX32 R17, R3, R135, 0x1, P0 ;  /* 0x0000008703117211 */ /* 0x000fe200000f0eff */
[C---:B------:R-:W-:Y:S01]  /*1090*/  IMAD R3, R124.reuse, 0x23, RZ ;  /* 0x000000237c037824 */ /* 0x040fe200078e02ff */
[-C--:B------:R-:W-:Y:S01]  /*10a0*/  IADD3 R18, P1, R19, R134.reuse, RZ ;  /* 0x0000008613127210 */ /* 0x080fe20007f3e0ff */
[----:B------:R-:W-:Y:S01]  /*10b0*/  IMAD R27, R124, 0x24, RZ ;  /* 0x000000247c1b7824 */ /* 0x000fe200078e02ff */
[----:B------:R1:W5:Y:S01]  /*10c0*/  LDG.E.U8 R77, desc[UR6][R28.64] ;  /* 0x000000061c4d7981 */ /* 0x000362000c1e1100 */
[----:B------:R-:W-:-:S02]  /*10d0*/  IADD3 R20, P0, R23, R134, RZ ;  /* 0x0000008617147210 */ /* 0x000fc40007f1e0ff */
[-C--:B------:R-:W-:Y:S01]  /*10e0*/  LEA.HI.X.SX32 R19, R19, R135.reuse, 0x1, P1 ;  /* 0x0000008713137211 */ /* 0x080fe200008f0eff */
[----:B------:R-:W5:Y:S01]  /*10f0*/  LDG.E.U8 R54, desc[UR6][R54.64] ;  /* 0x0000000636367981 */ /* 0x000f62000c1e1100 */
[-C--:B------:R-:W-:Y:S01]  /*1100*/  LEA.HI.X.SX32 R21, R23, R135.reuse, 0x1, P0 ;  /* 0x0000008717157211 */ /* 0x080fe200000f0eff */
[C---:B0-----:R-:W-:Y:S01]  /*1110*/  IMAD R9, R124.reuse, 0x25, RZ ;  /* 0x000000257c097824 */ /* 0x041fe200078e02ff */
[-C--:B------:R-:W-:Y:S01]  /*1120*/  IADD3 R22, P1, R3, R134.reuse, RZ ;  /* 0x0000008603167210 */ /* 0x080fe20007f3e0ff */
[C---:B------:R-:W-:Y:S01]  /*1130*/  IMAD R31, R124.reuse, 0x27, RZ ;  /* 0x000000277c1f7824 */ /* 0x040fe200078e02ff */
[----:B------:R-:W-:Y:S01]  /*1140*/  IADD3 R26, P0, R27, R134, RZ ;  /* 0x000000861b1a7210 */ /* 0x000fe20007f1e0ff */
[----:B-1----:R-:W-:Y:S01]  /*1150*/  IMAD R29, R124, 0x26, RZ ;  /* 0x000000267c1d7824 */ /* 0x002fe200078e02ff */
[-C--:B------:R-:W-:Y:S01]  /*1160*/  LEA.HI.X.SX32 R23, R3, R135.reuse, 0x1, P1 ;  /* 0x0000008703177211 */ /* 0x080fe200008f0eff */
[----:B------:R-:W5:Y:S01]  /*1170*/  LDG.E.U8 R16, desc[UR6][R16.64] ;  /* 0x0000000610107981 */ /* 0x000f62000c1e1100 */
[----:B------:R-:W-:-:S02]  /*1180*/  LEA.HI.X.SX32 R27, R27, R135, 0x1, P0 ;  /* 0x000000871b1b7211 */ /* 0x000fc400000f0eff */
[-C--:B------:R-:W-:Y:S01]  /*1190*/  IADD3 R56, P1, R9, R134.reuse, RZ ;  /* 0x0000008609387210 */ /* 0x080fe20007f3e0ff */
[----:B------:R0:W5:Y:S01]  /*11a0*/  LDG.E.U8 R55, desc[UR6][R18.64] ;  /* 0x0000000612377981 */ /* 0x000162000c1e1100 */
[----:B------:R-:W-:Y:S02]  /*11b0*/  IADD3 R28, P0, R29, R134, RZ ;  /* 0x000000861d1c7210 */ /* 0x000fe40007f1e0ff */
[-C--:B------:R-:W-:Y:S01]  /*11c0*/  LEA.HI.X.SX32 R57, R9, R135.reuse, 0x1, P1 ;  /* 0x0000008709397211 */ /* 0x080fe200008f0eff */
[----:B------:R1:W5:Y:S01]  /*11d0*/  LDG.E.U8 R3, desc[UR6][R20.64] ;  /* 0x0000000614037981 */ /* 0x000362000c1e1100 */
[----:B------:R-:W-:-:S03]  /*11e0*/  LEA.HI.X.SX32 R29, R29, R135, 0x1, P0 ;  /* 0x000000871d1d7211 */ /* 0x000fc600000f0eff */
[----:B------:R3:W5:Y:S01]  /*11f0*/  LDG.E.U8 R76, desc[UR6][R22.64] ;  /* 0x00000006164c7981 */ /* 0x000762000c1e1100 */
[C---:B0-----:R-:W-:Y:S01]  /*1200*/  IMAD R19, R124.reuse, 0x28, RZ ;  /* 0x000000287c137824 */ /* 0x041fe200078e02ff */
[-C--:B------:R-:W-:Y:S02]  /*1210*/  IADD3 R30, P1, R31, R134.reuse, RZ ;  /* 0x000000861f1e7210 */ /* 0x080fe40007f3e0ff */
[----:B------:R0:W5:Y:S01]  /*1220*/  LDG.E.U8 R17, desc[UR6][R26.64] ;  /* 0x000000061a117981 */ /* 0x000162000c1e1100 */
[C---:B-1----:R-:W-:Y:S01]  /*1230*/  IMAD R21, R124.reuse, 0x29, RZ ;  /* 0x000000297c157824 */ /* 0x042fe200078e02ff */
[----:B------:R-:W-:Y:S01]  /*1240*/  IADD3 R18, P0, R19, R134, RZ ;  /* 0x0000008613127210 */ /* 0x000fe20007f1e0ff */
[C---:B------:R-:W-:Y:S01]  /*1250*/  IMAD R33, R124.reuse, 0x2c, RZ ;  /* 0x0000002c7c217824 */ /* 0x040fe200078e02ff */
[----:B------:R1:W5:Y:S01]  /*1260*/  LDG.E.U8 R9, desc[UR6][R28.64] ;  /* 0x000000061c097981 */ /* 0x000362000c1e1100 */
[----:B---3--:R-:W-:Y:S01]  /*1270*/  IMAD R23, R124, 0x2a, RZ ;  /* 0x0000002a7c177824 */ /* 0x008fe200078e02ff */
[----:B------:R-:W-:-:S02]  /*1280*/  LEA.HI.X.SX32 R31, R31, R135, 0x1, P1 ;  /* 0x000000871f1f7211 */ /* 0x000fc400008f0eff */
[-C--:B------:R-:W-:Y:S01]  /*1290*/  LEA.HI.X.SX32 R19, R19, R135.reuse, 0x1, P0 ;  /* 0x0000008713137211 */ /* 0x080fe200000f0eff */
[C---:B0-----:R-:W-:Y:S01]  /*12a0*/  IMAD R27, R124.reuse, 0x2b, RZ ;  /* 0x0000002b7c1b7824 */ /* 0x041fe200078e02ff */
[-C--:B------:R-:W-:Y:S01]  /*12b0*/  IADD3 R20, P1, R21, R134.reuse, RZ ;  /* 0x0000008615147210 */ /* 0x080fe20007f3e0ff */
[----:B------:R-:W-:Y:S01]  /*12c0*/  IMAD R35, R124, 0x2d, RZ ;  /* 0x0000002d7c237824 */ /* 0x000fe200078e02ff */
[-C--:B------:R-:W-:Y:S01]  /*12d0*/  IADD3 R22, P0, R23, R134.reuse, RZ ;  /* 0x0000008617167210 */ /* 0x080fe20007f1e0ff */
[----:B------:R0:W3:Y:S01]  /*12e0*/  LDG.E.U8 R75, desc[UR6][R30.64] ;  /* 0x000000061e4b7981 */ /* 0x0000e2000c1e1100 */
[-C--:B------:R-:W-:Y:S02]  /*12f0*/  LEA.HI.X.SX32 R21, R21, R135.reuse, 0x1, P1 ;  /* 0x0000008715157211 */ /* 0x080fe400008f0eff */
[----:B------:R-:W-:Y:S01]  /*1300*/  LEA.HI.X.SX32 R23, R23, R135, 0x1, P0 ;  /* 0x0000008717177211 */ /* 0x000fe200000f0eff */
[----:B------:R-:W3:Y:S01]  /*1310*/  LDG.E.U8 R18, desc[UR6][R18.64] ;  /* 0x0000000612127981 */ /* 0x000ee2000c1e1100 */
[----:B------:R-:W-:-:S02]  /*1320*/  IADD3 R26, P1, R27, R134, RZ ;  /* 0x000000861b1a7210 */ /* 0x000fc40007f3e0ff */
[-C--:B-1----:R-:W-:Y:S01]  /*1330*/  IADD3 R28, P0, R33, R134.reuse, RZ ;  /* 0x00000086211c7210 */ /* 0x082fe20007f1e0ff */
[----:B------:R1:W3:Y:S01]  /*1340*/  LDG.E.U8 R49, desc[UR6][R20.64] ;  /* 0x0000000614317981 */ /* 0x0002e2000c1e1100 */
[-C--:B------:R-:W-:Y:S01]  /*1350*/  LEA.HI.X.SX32 R27, R27, R135.reuse, 0x1, P1 ;  /* 0x000000871b1b7211 */ /* 0x080fe200008f0eff */
[C---:B0-----:R-:W-:Y:S01]  /*1360*/  IMAD R31, R124.reuse, 0x2e, RZ ;  /* 0x0000002e7c1f7824 */ /* 0x041fe200078e02ff */
[-C--:B------:R-:W-:Y:S01]  /*1370*/  LEA.HI.X.SX32 R29, R33, R135.reuse, 0x1, P0 ;  /* 0x00000087211d7211 */ /* 0x080fe200000f0eff */
[C---:B------:R-:W-:Y:S01]  /*1380*/  IMAD R33, R124.reuse, 0x2f, RZ ;  /* 0x0000002f7c217824 */ /* 0x040fe200078e02ff */
[-C--:B------:R-:W-:Y:S01]  /*1390*/  IADD3 R50, P1, R35, R134.reuse, RZ ;  /* 0x0000008623327210 */ /* 0x080fe20007f3e0ff */
[----:B------:R0:W3:Y:S01]  /*13a0*/  LDG.E.U8 R0, desc[UR6][R22.64] ;  /* 0x0000000616007981 */ /* 0x0000e2000c1e1100 */
[-C--:B------:R-:W-:Y:S02]  /*13b0*/  IADD3 R30, P0, R31, R134.reuse, RZ ;  /* 0x000000861f1e7210 */ /* 0x080fe40007f1e0ff */
[----:B------:R-:W-:Y:S01]  /*13c0*/  LEA.HI.X.SX32 R51, R35, R135, 0x1, P1 ;  /* 0x0000008723337211 */ /* 0x000fe200008f0eff */
[C---:B------:R-:W-:Y:S01]  /*13d0*/  IMAD R35, R124.reuse, 0xa0, RZ ;  /* 0x000000a07c237824 */ /* 0x040fe200078e02ff */
[----:B-1----:R-:W-:Y:S01]  /*13e0*/  IADD3 R20, P1, R33, R134, RZ ;  /* 0x0000008621147210 */ /* 0x002fe20007f3e0ff */
[----:B------:R1:W3:Y:S01]  /*13f0*/  LDG.E.U8 R74, desc[UR6][R26.64] ;  /* 0x000000061a4a7981 */ /* 0x0002e2000c1e1100 */
[----:B0-----:R-:W-:-:S03]  /*1400*/  IMAD R23, R124, 0xa1, RZ ;  /* 0x000000a17c177824 */ /* 0x001fc600078e02ff */
[----:B------:R0:W3:Y:S01]  /*1410*/  LDG.E.U8 R19, desc[UR6][R28.64] ;  /* 0x000000061c137981 */ /* 0x0000e2000c1e1100 */
[-C--:B------:R-:W-:Y:S02]  /*1420*/  LEA.HI.X.SX32 R31, R31, R135.reuse, 0x1, P0 ;  /* 0x000000871f1f7211 */ /* 0x080fe400000f0eff */
[-C--:B------:R-:W-:Y:S01]  /*1430*/  LEA.HI.X.SX32 R21, R33, R135.reuse, 0x1, P1 ;  /* 0x0000008721157211 */ /* 0x080fe200008f0eff */
[C---:B------:R-:W-:Y:S01]  /*1440*/  IMAD R37, R124.reuse, 0xa6, RZ ;  /* 0x000000a67c257824 */ /* 0x040fe200078e02ff */
[-C--:B------:R-:W-:Y:S01]  /*1450*/  IADD3 R98, P0, R35, R134.reuse, RZ ;  /* 0x0000008623627210 */ /* 0x080fe20007f1e0ff */
[C---:B-1----:R-:W-:Y:S01]  /*1460*/  IMAD R27, R124.reuse, 0xa2, RZ ;  /* 0x000000a27c1b7824 */ /* 0x042fe200078e02ff */
[-C--:B------:R-:W-:Y:S01]  /*1470*/  IADD3 R22, P1, R23, R134.reuse, RZ ;  /* 0x0000008617167210 */ /* 0x080fe20007f3e0ff */
[C---:B------:R-:W-:Y:S01]  /*1480*/  IMAD R39, R124.reuse, 0xa7, RZ ;  /* 0x000000a77c277824 */ /* 0x040fe200078e02ff */
[----:B------:R-:W3:Y:S01]  /*1490*/  LDG.E.U8 R50, desc[UR6][R50.64] ;  /* 0x0000000632327981 */ /* 0x000ee2000c1e1100 */
[C---:B0-----:R-:W-:Y:S01]  /*14a0*/  IMAD R29, R124.reuse, 0xa3, RZ ;  /* 0x000000a37c1d7824 */ /* 0x041fe200078e02ff */
[-C--:B------:R-:W-:Y:S01]  /*14b0*/  LEA.HI.X.SX32 R99, R35, R135.reuse, 0x1, P0 ;  /* 0x0000008723637211 */ /* 0x080fe200000f0eff */
[C---:B------:R-:W-:Y:S01]  /*14c0*/  IMAD R33, R124.reuse, 0xa4, RZ ;  /* 0x000000a47c217824 */ /* 0x040fe200078e02ff */
[----:B------:R-:W-:Y:S01]  /*14d0*/  LEA.HI.X.SX32 R23, R23, R135, 0x1, P1 ;  /* 0x0000008717177211 */ /* 0x000fe200008f0eff */
[----:B------:R-:W-:Y:S01]  /*14e0*/  IMAD R35, R124, 0xa5, RZ ;  /* 0x000000a57c237824 */ /* 0x000fe200078e02ff */
[-C--:B------:R-:W-:Y:S01]  /*14f0*/  IADD3 R26, P0, R27, R134.reuse, RZ ;  /* 0x000000861b1a7210 */ /* 0x080fe20007f1e0ff */
[----:B------:R0:W3:Y:S01]  /*1500*/  LDG.E.U8 R10, desc[UR6][R30.64] ;  /* 0x000000061e0a7981 */ /* 0x0000e2000c1e1100 */
[----:B------:R-:W-:-:S02]  /*1510*/  IADD3 R28, P1, R29, R134, RZ ;  /* 0x000000861d1c7210 */ /* 0x000fc40007f3e0ff */
[-C--:B------:R-:W-:Y:S01]  /*1520*/  LEA.HI.X.SX32 R27, R27, R135.reuse, 0x1, P0 ;  /* 0x000000871b1b7211 */ /* 0x080fe200000f0eff */
[----:B------:R1:W3:Y:S01]  /*1530*/  LDG.E.U8 R73, desc[UR6][R20.64] ;  /* 0x0000000614497981 */ /* 0x0002e2000c1e1100 */
[----:B------:R-:W-:-:S03]  /*1540*/  LEA.HI.X.SX32 R29, R29, R135, 0x1, P1 ;  /* 0x000000871d1d7211 */ /* 0x000fc600008f0eff */
[----:B------:R4:W3:Y:S01]  /*1550*/  LDG.E.U8 R51, desc[UR6][R22.64] ;  /* 0x0000000616337981 */ /* 0x0008e2000c1e1100 */
[----:B0-----:R-:W-:-:S03]  /*1560*/  IADD3 R30, P0, R33, R134, RZ ;  /* 0x00000086211e7210 */ /* 0x001fc60007f1e0ff */
[----:B------:R0:W3:Y:S01]  /*1570*/  LDG.E.U8 R97, desc[UR6][R26.64] ;  /* 0x000000061a617981 */ /* 0x0000e2000c1e1100 */
[-C--:B-1----:R-:W-:Y:S02]  /*1580*/  IADD3 R20, P1, R35, R134.reuse, RZ ;  /* 0x0000008623147210 */ /* 0x082fe40007f3e0ff */
[-C--:B------:R-:W-:Y:S01]  /*1590*/  LEA.HI.X.SX32 R31, R33, R135.reuse, 0x1, P0 ;  /* 0x00000087211f7211 */ /* 0x080fe200000f0eff */
[----:B------:R1:W3:Y:S01]  /*15a0*/  LDG.E.U8 R72, desc[UR6][R28.64] ;  /* 0x000000061c487981 */ /* 0x0002e2000c1e1100 */
[-C--:B------:R-:W-:Y:S01]  /*15b0*/  LEA.HI.X.SX32 R21, R35, R135.reuse, 0x1, P1 ;  /* 0x0000008723157211 */ /* 0x080fe200008f0eff */
[C---:B------:R-:W-:Y:S01]  /*15c0*/  IMAD R35, R124.reuse, 0xa8, RZ ;  /* 0x000000a87c237824 */ /* 0x040fe200078e02ff */
[-C--:B------:R-:W-:Y:S01]  /*15d0*/  IADD3 R32, P0, R37, R134.reuse, RZ ;  /* 0x0000008625207210 */ /* 0x080fe20007f1e0ff */
[----:B------:R1:W3:Y:S01]  /*15e0*/  LDG.E.U8 R96, desc[UR6][R30.64] ;  /* 0x000000061e607981 */ /* 0x0002e2000c1e1100 */
[-C--:B----4-:R-:W-:Y:S02]  /*15f0*/  IADD3 R22, P1, R39, R134.reuse, RZ ;  /* 0x0000008627167210 */ /* 0x090fe40007f3e0ff */
[-C--:B------:R-:W-:Y:S01]  /*1600*/  LEA.HI.X.SX32 R33, R37, R135.reuse, 0x1, P0 ;  /* 0x0000008725217211 */ /* 0x080fe200000f0eff */
[C---:B------:R-:W-:Y:S01]  /*1610*/  IMAD R37, R124.reuse, 0xa9, RZ ;  /* 0x000000a97c257824 */ /* 0x040fe200078e02ff */
[-C--:B0-----:R-:W-:Y:S01]  /*1620*/  IADD3 R26, P0, R35, R134.reuse, RZ ;  /* 0x00000086231a7210 */ /* 0x081fe20007f1e0ff */
[----:B------:R0:W4:Y:S01]  /*1630*/  LDG.E.U8 R52, desc[UR6][R20.64] ;  /* 0x0000000614347981 */ /* 0x000122000c1e1100 */
[-C--:B------:R-:W-:Y:S01]  /*1640*/  LEA.HI.X.SX32 R23, R39, R135.reuse, 0x1, P1 ;  /* 0x0000008727177211 */ /* 0x080fe200008f0eff */
[C---:B------:R-:W-:Y:S01]  /*1650*/  IMAD R39, R124.reuse, 0xaa, RZ ;  /* 0x000000aa7c277824 */ /* 0x040fe200078e02ff */
[-C--:B------:R-:W-:Y:S01]  /*1660*/  LEA.HI.X.SX32 R27, R35, R135.reuse, 0x1, P0 ;  /* 0x00000087231b7211 */ /* 0x080fe200000f0eff */
[C---:B------:R-:W-:Y:S01]  /*1670*/  IMAD R35, R124.reuse, 0xab, RZ ;  /* 0x000000ab7c237824 */ /* 0x040fe200078e02ff */
[-C--:B-1----:R-:W-:Y:S01]  /*1680*/  IADD3 R28, P1, R37, R134.reuse, RZ ;  /* 0x00000086251c7210 */ /* 0x082fe20007f3e0ff */
[----:B------:R1:W4:Y:S01]  /*1690*/  LDG.E.U8 R95, desc[UR6][R32.64] ;  /* 0x00000006205f7981 */ /* 0x000322000c1e1100 */
[-C--:B------:R-:W-:Y:S01]  /*16a0*/  IADD3 R30, P0, R39, R134.reuse, RZ ;  /* 0x00000086271e7210 */ /* 0x080fe20007f1e0ff */
[C---:B0-----:R-:W-:Y:S01]  /*16b0*/  IMAD R21, R124.reuse, 0xac, RZ ;  /* 0x000000ac7c157824 */ /* 0x041fe200078e02ff */
[-C--:B------:R-:W-:Y:S01]  /*16c0*/  LEA.HI.X.SX32 R29, R37, R135.reuse, 0x1, P1 ;  /* 0x00000087251d7211 */ /* 0x080fe200008f0eff */
[----:B------:R0:W4:Y:S01]  /*16d0*/  LDG.E.U8 R71, desc[UR6][R22.64] ;  /* 0x0000000616477981 */ /* 0x000122000c1e1100 */
[-C--:B------:R-:W-:Y:S01]  /*16e0*/  IADD3 R34, P1, R35, R134.reuse, RZ ;  /* 0x0000008623227210 */ /* 0x080fe20007f3e0ff */
[----:B------:R-:W-:Y:S01]  /*16f0*/  IMAD R37, R124, 0xad, RZ ;  /* 0x000000ad7c257824 */ /* 0x000fe200078e02ff */
[----:B------:R-:W-:Y:S01]  /*1700*/  LEA.HI.X.SX32 R31, R39, R135, 0x1, P0 ;  /* 0x00000087271f7211 */ /* 0x000fe200000f0eff */
[----:B------:R0:W4:Y:S01]  /*1710*/  LDG.E.U8 R94, desc[UR6][R26.64] ;  /* 0x000000061a5e7981 */ /* 0x000122000c1e1100 */
[----:B-1----:R-:W-:-:S02]  /*1720*/  IADD3 R32, P0, R21, R134, RZ ;  /* 0x0000008615207210 */ /* 0x002fc40007f1e0ff */
[-C--:B------:R-:W-:Y:S01]  /*1730*/  LEA.HI.X.SX32 R35, R35, R135.reuse, 0x1, P1 ;  /* 0x0000008723237211 */ /* 0x080fe200008f0eff */
[----:B------:R-:W4:Y:S01]  /*1740*/  LDG.E.U8 R44, desc[UR6][R44.64] ;  /* 0x000000062c2c7981 */ /* 0x000f22000c1e1100 */
[C---:B0-----:R-:W-:Y:S01]  /*1750*/  IMAD R23, R124.reuse, 0xae, RZ ;  /* 0x000000ae7c177824 */ /* 0x041fe200078e02ff */
[-C--:B------:R-:W-:Y:S02]  /*1760*/  IADD3 R46, P1, R37, R134.reuse, RZ ;  /* 0x00000086252e7210 */ /* 0x080fe40007f3e0ff */
[----:B------:R-:W4:Y:S01]  /*1770*/  LDG.E.U8 R93, desc[UR6][R30.64] ;  /* 0x000000061e5d7981 */ /* 0x000f22000c1e1100 */
[-C--:B------:R-:W-:Y:S01]  /*1780*/  LEA.HI.X.SX32 R33, R21, R135.reuse, 0x1, P0 ;  /* 0x0000008715217211 */ /* 0x080fe200000f0eff */
[C---:B------:R-:W-:Y:S01]  /*1790*/  IMAD R27, R124.reuse, 0xaf, RZ ;  /* 0x000000af7c1b7824 */ /* 0x040fe200078e02ff */
[-C--:B------:R-:W-:Y:S01]  /*17a0*/  IADD3 R36, P0, R23, R134.reuse, RZ ;  /* 0x0000008617247210 */ /* 0x080fe20007f1e0ff */
[----:B------:R-:W-:Y:S01]  /*17b0*/  IMAD R21, R124, 0x30, RZ ;  /* 0x000000307c157824 */ /* 0x000fe200078e02ff */
[----:B------:R-:W-:Y:S01]  /*17c0*/  LEA.HI.X.SX32 R47, R37, R135, 0x1, P1 ;  /* 0x00000087252f7211 */ /* 0x000fe200008f0eff */
[----:B------:R0:W4:Y:S01]  /*17d0*/  LDG.E.U8 R45, desc[UR6][R28.64] ;  /* 0x000000061c2d7981 */ /* 0x000122000c1e1100 */
[----:B------:R-:W-:-:S02]  /*17e0*/  IADD3 R38, P1, R27, R134, RZ ;  /* 0x000000861b267210 */ /* 0x000fc40007f3e0ff */
[-C--:B------:R-:W-:Y:S01]  /*17f0*/  LEA.HI.X.SX32 R37, R23, R135.reuse, 0x1, P0 ;  /* 0x0000008717257211 */ /* 0x080fe200000f0eff */
[C---:B------:R-:W-:Y:S01]  /*1800*/  IMAD R23, R124.reuse, 0x31, RZ ;  /* 0x000000317c177824 */ /* 0x040fe200078e02ff */
[-C--:B------:R-:W-:Y:S01]  /*1810*/  LEA.HI.X.SX32 R39, R27, R135.reuse, 0x1, P1 ;  /* 0x000000871b277211 */ /* 0x080fe200008f0eff */
[C---:B------:R-:W-:Y:S01]  /*1820*/  IMAD R27, R124.reuse, 0x32, RZ ;  /* 0x000000327c1b7824 */ /* 0x040fe200078e02ff */
[-C--:B------:R-:W-:Y:S01]  /*1830*/  IADD3 R20, P0, R21, R134.reuse, RZ ;  /* 0x0000008615147210 */ /* 0x080fe20007f1e0ff */
[----:B------:R1:W4:Y:S01]  /*1840*/  LDG.E.U8 R92, desc[UR6][R32.64] ;  /* 0x00000006205c7981 */ /* 0x000322000c1e1100 */
[-C--:B------:R-:W-:Y:S01]  /*1850*/  IADD3 R22, P1, R23, R134.reuse, RZ ;  /* 0x0000008617167210 */ /* 0x080fe20007f3e0ff */
[C---:B0-----:R-:W-:Y:S01]  /*1860*/  IMAD R29, R124.reuse, 0x33, RZ ;  /* 0x000000337c1d7824 */ /* 0x041fe200078e02ff */
[-C--:B------:R-:W-:Y:S01]  /*1870*/  LEA.HI.X.SX32 R21, R21, R135.reuse, 0x1, P0 ;  /* 0x0000008715157211 */ /* 0x080fe200000f0eff */
[----:B------:R-:W-:Y:S01]  /*1880*/  IMAD R31, R124, 0x34, RZ ;  /* 0x000000347c1f7824 */ /* 0x000fe200078e02ff */
[----:B------:R-:W-:Y:S01]  /*1890*/  IADD3 R26, P0, R27, R134, RZ ;  /* 0x000000861b1a7210 */ /* 0x000fe20007f1e0ff */
[----:B------:R0:W4:Y:S01]  /*18a0*/  LDG.E.U8 R70, desc[UR6][R34.64] ;  /* 0x0000000622467981 */ /* 0x000122000c1e1100 */
[----:B------:R-:W-:-:S02]  /*18b0*/  LEA.HI.X.SX32 R23, R23, R135, 0x1, P1 ;  /* 0x0000008717177211 */ /* 0x000fc400008f0eff */
[-C--:B------:R-:W-:Y:S01]  /*18c0*/  IADD3 R28, P1, R29, R134.reuse, RZ ;  /* 0x000000861d1c7210 */ /* 0x080fe20007f3e0ff */
[C---:B-1----:R-:W-:Y:S01]  /*18d0*/  IMAD R33, R124.reuse, 0x35, RZ ;  /* 0x000000357c217824 */ /* 0x042fe200078e02ff */
[-C--:B------:R-:W-:Y:S01]  /*18e0*/  LEA.HI.X.SX32 R27, R27, R135.reuse, 0x1, P0 ;  /* 0x000000871b1b7211 */ /* 0x080fe200000f0eff */
[----:B------:R1:W4:Y:S01]  /*18f0*/  LDG.E.U8 R91, desc[UR6][R36.64] ;  /* 0x00000006245b7981 */ /* 0x000322000c1e1100 */
[-C--:B------:R-:W-:Y:S02]  /*1900*/  IADD3 R30, P0, R31, R134.reuse, RZ ;  /* 0x000000861f1e7210 */ /* 0x080fe40007f1e0ff */
[-C--:B------:R-:W-:Y:S01]  /*1910*/  LEA.HI.X.SX32 R29, R29, R135.reuse, 0x1, P1 ;  /* 0x000000871d1d7211 */ /* 0x080fe200008f0eff */
[C---:B0-----:R-:W-:Y:S01]  /*1920*/  IMAD R35, R124.reuse, 0x36, RZ ;  /* 0x000000367c237824 */ /* 0x041fe200078e02ff */
[----:B------:R-:W-:Y:S01]  /*1930*/  IADD3 R32, P1, R33, R134, RZ ;  /* 0x0000008621207210 */ /* 0x000fe20007f3e0ff */
[----:B------:R-:W4:Y:S01]  /*1940*/  LDG.E.U8 R46, desc[UR6][R46.64] ;  /* 0x000000062e2e7981 */ /* 0x000f22000c1e1100 */
[----:B------:R-:W-:Y:S01]  /*1950*/  LEA.HI.X.SX32 R31, R31, R135, 0x1, P0 ;  /* 0x000000871f1f7211 */ /* 0x000fe200000f0eff */
[----:B-1----:R-:W-:-:S02]  /*1960*/  IMAD R37, R124, 0x37, RZ ;  /* 0x000000377c257824 */ /* 0x002fc400078e02ff */
[----:B------:R0:W4:Y:S01]  /*1970*/  LDG.E.U8 R69, desc[UR6][R38.64] ;  /* 0x0000000626457981 */ /* 0x000122000c1e1100 */
[----:B------:R-:W-:-:S03]  /*1980*/  LEA.HI.X.SX32 R33, R33, R135, 0x1, P1 ;  /* 0x0000008721217211 */ /* 0x000fc600008f0eff */
[----:B------:R1:W4:Y:S04]  /*1990*/  LDG.E.U8 R90, desc[UR6][R20.64] ;  /* 0x00000006145a7981 */ /* 0x000328000c1e1100 */
[----:B------:R2:W4:Y:S01]  /*19a0*/  LDG.E.U8 R47, desc[UR6][R22.64] ;  /* 0x00000006162f7981 */ /* 0x000522000c1e1100 */
[----:B0-----:R-:W-:-:S03]  /*19b0*/  IMAD R39, R124, 0x38, RZ ;  /* 0x000000387c277824 */ /* 0x001fc600078e02ff */
[----:B------:R0:W4:Y:S01]  /*19c0*/  LDG.E.U8 R89, desc[UR6][R26.64] ;  /* 0x000000061a597981 */ /* 0x000122000c1e1100 */
[----:B-1----:R-:W-:-:S03]  /*19d0*/  IADD3 R20, P0, R35, R134, RZ ;  /* 0x0000008623147210 */ /* 0x002fc60007f1e0ff */
[----:B------:R1:W4:Y:S01]  /*19e0*/  LDG.E.U8 R68, desc[UR6][R28.64] ;  /* 0x000000061c447981 */ /* 0x000322000c1e1100 */
[-C--:B--2---:R-:W-:Y:S02]  /*19f0*/  IADD3 R22, P1, R37, R134.reuse, RZ ;  /* 0x0000008625167210 */ /* 0x084fe40007f3e0ff */
[-C--:B------:R-:W-:Y:S01]  /*1a00*/  LEA.HI.X.SX32 R21, R35, R135.reuse, 0x1, P0 ;  /* 0x0000008723157211 */ /* 0x080fe200000f0eff */
[C---:B------:R-:W-:Y:S01]  /*1a10*/  IMAD R35, R124.reuse, 0x39, RZ ;  /* 0x000000397c237824 */ /* 0x040fe200078e02ff */
[-C--:B0-----:R-:W-:Y:S01]  /*1a20*/  IADD3 R26, P0, R39, R134.reuse, RZ ;  /* 0x00000086271a7210 */ /* 0x081fe20007f1e0ff */
[----:B------:R0:W2:Y:S01]  /*1a30*/  LDG.E.U8 R88, desc[UR6][R30.64] ;  /* 0x000000061e587981 */ /* 0x0000a2000c1e1100 */
[-C--:B------:R-:W-:Y:S01]  /*1a40*/  LEA.HI.X.SX32 R23, R37, R135.reuse, 0x1, P1 ;  /* 0x0000008725177211 */ /* 0x080fe200008f0eff */
[C---:B------:R-:W-:Y:S01]  /*1a50*/  IMAD R37, R124.reuse, 0x3a, RZ ;  /* 0x0000003a7c257824 */ /* 0x040fe200078e02ff */
[----:B------:R-:W-:Y:S01]  /*1a60*/  LEA.HI.X.SX32 R27, R39, R135, 0x1, P0 ;  /* 0x00000087271b7211 */ /* 0x000fe200000f0eff */
[----:B------:R0:W2:Y:S01]  /*1a70*/  LDG.E.U8 R48, desc[UR6][R32.64] ;  /* 0x0000000620307981 */ /* 0x0000a2000c1e1100 */
[----:B-1----:R-:W-:Y:S01]  /*1a80*/  IADD3 R28, P1, R35, R134, RZ ;  /* 0x00000086231c7210 */ /* 0x002fe20007f3e0ff */
[----:B------:R-:W-:-:S02]  /*1a90*/  IMAD R39, R124, 0x3b, RZ ;  /* 0x0000003b7c277824 */ /* 0x000fc400078e02ff */
[----:B------:R1:W2:Y:S01]  /*1aa0*/  LDG.E.U8 R87, desc[UR6][R20.64] ;  /* 0x0000000614577981 */ /* 0x0002a2000c1e1100 */
[----:B0-----:R-:W-:-:S03]  /*1ab0*/  IADD3 R30, P0, R37, R134, RZ ;  /* 0x00000086251e7210 */ /* 0x001fc60007f1e0ff */
[----:B------:R-:W3:Y:S01]  /*1ac0*/  LDG.E.U8 R58, desc[UR6][R58.64] ;  /* 0x000000063a3a7981 */ /* 0x000ee2000c1e1100 */
[C---:B------:R-:W-:Y:S01]  /*1ad0*/  IMAD R33, R124.reuse, 0x3c, RZ ;  /* 0x0000003c7c217824 */ /* 0x040fe200078e02ff */
[-C--:B------:R-:W-:Y:S02]  /*1ae0*/  LEA.HI.X.SX32 R29, R35, R135.reuse, 0x1, P1 ;  /* 0x00000087231d7211 */ /* 0x080fe400008f0eff */
[----:B------:R-:W2:Y:S01]  /*1af0*/  LDG.E.U8 R86, desc[UR6][R26.64] ;  /* 0x000000061a567981 */ /* 0x000ea2000c1e1100 */
[-C--:B------:R-:W-:Y:S01]  /*1b00*/  IADD3 R42, P1, R39, R134.reuse, RZ ;  /* 0x00000086272a7210 */ /* 0x080fe20007f3e0ff */
[----:B-1----:R-:W-:Y:S01]  /*1b10*/  IMAD R21, R124, 0x3d, RZ ;  /* 0x0000003d7c157824 */ /* 0x002fe200078e02ff */
[-C--:B------:R-:W-:Y:S01]  /*1b20*/  LEA.HI.X.SX32 R31, R37, R135.reuse, 0x1, P0 ;  /* 0x00000087251f7211 */ /* 0x080fe200000f0eff */
[----:B------:R0:W2:Y:S01]  /*1b30*/  LDG.E.U8 R41, desc[UR6][R28.64] ;  /* 0x000000061c297981 */ /* 0x0000a2000c1e1100 */
[-C--:B------:R-:W-:Y:S02]  /*1b40*/  IADD3 R34, P0, R33, R134.reuse, RZ ;  /* 0x0000008621227210 */ /* 0x080fe40007f1e0ff */
[----:B------:R-:W-:Y:S01]  /*1b50*/  LEA.HI.X.SX32 R43, R39, R135, 0x1, P1 ;  /* 0x00000087272b7211 */ /* 0x000fe200008f0eff */
[----:B------:R1:W2:Y:S01]  /*1b60*/  LDG.E.U8 R59, desc[UR6][R22.64] ;  /* 0x00000006163b7981 */ /* 0x0002a2000c1e1100 */
[----:B------:R-:W-:-:S02]  /*1b70*/  IADD3 R36, P1, R21, R134, RZ ;  /* 0x0000008615247210 */ /* 0x000fc40007f3e0ff */
[-C--:B------:R-:W-:Y:S01]  /*1b80*/  LEA.HI.X.SX32 R35, R33, R135.reuse, 0x1, P0 ;  /* 0x0000008721237211 */ /* 0x080fe200000f0eff */
[C---:B------:R-:W-:Y:S01]  /*1b90*/  IMAD R33, R124.reuse, 0x3f, RZ ;  /* 0x0000003f7c217824 */ /* 0x040fe200078e02ff */
[-C--:B------:R-:W-:Y:S01]  /*1ba0*/  LEA.HI.X.SX32 R37, R21, R135.reuse, 0x1, P1 ;  /* 0x0000008715257211 */ /* 0x080fe200008f0eff */
[C---:B0-----:R-:W-:Y:S01]  /*1bb0*/  IMAD R29, R124.reuse, 0xb1, RZ ;  /* 0x000000b17c1d7824 */ /* 0x041fe200078e02ff */
[----:B------:R0:W2:Y:S01]  /*1bc0*/  LDG.E.U8 R85, desc[UR6][R30.64] ;  /* 0x000000061e557981 */ /* 0x0000a2000c1e1100 */
[C---:B-1----:R-:W-:Y:S01]  /*1bd0*/  IMAD R23, R124.reuse, 0x3e, RZ ;  /* 0x0000003e7c177824 */ /* 0x042fe200078e02ff */
[-C--:B------:R-:W-:Y:S01]  /*1be0*/  IADD3 R22, P1, R33, R134.reuse, RZ ;  /* 0x0000008621167210 */ /* 0x080fe20007f3e0ff */
[C---:B------:R-:W-:Y:S01]  /*1bf0*/  IMAD R21, R124.reuse, 0xb0, RZ ;  /* 0x000000b07c157824 */ /* 0x040fe200078e02ff */
[----:B------:R1:W2:Y:S02]  /*1c00*/  LDG.E.U8 R84, desc[UR6][R34.64] ;  /* 0x0000000622547981 */ /* 0x0002a4000c1e1100 */
[C---:B------:R-:W-:Y:S01]  /*1c10*/  IADD3 R26, P0, R23.reuse, R134, RZ ;  /* 0x00000086171a7210 */ /* 0x040fe20007f1e0ff */
[----:B------:R-:W-:Y:S01]  /*1c20*/  IMAD R39, R124, 0xb3, RZ ;  /* 0x000000b37c277824 */ /* 0x000fe200078e02ff */
[----:B------:R-:W2:Y:S02]  /*1c30*/  LDG.E.U8 R56, desc[UR6][R56.64] ;  /* 0x0000000638387981 */ /* 0x000ea4000c1e1100 */
[----:B------:R-:W-:-:S02]  /*1c40*/  LEA.HI.X.SX32 R27, R23, R135, 0x1, P0 ;  /* 0x00000087171b7211 */ /* 0x000fc400000f0eff */
[-C--:B------:R-:W-:Y:S01]  /*1c50*/  IADD3 R20, P0, R21, R134.reuse, RZ ;  /* 0x0000008615147210 */ /* 0x080fe20007f1e0ff */
[----:B------:R-:W2:Y:S01]  /*1c60*/  LDG.E.U8 R98, desc[UR6][R98.64] ;  /* 0x0000000662627981 */ /* 0x000ea2000c1e1100 */
[-C--:B------:R-:W-:Y:S02]  /*1c70*/  LEA.HI.X.SX32 R23, R33, R135.reuse, 0x1, P1 ;  /* 0x0000008721177211 */ /* 0x080fe400008f0eff */
[-C--:B------:R-:W-:Y:S01]  /*1c80*/  IADD3 R32, P1, R29, R134.reuse, RZ ;  /* 0x000000861d207210 */ /* 0x080fe20007f3e0ff */
[----:B------:R-:W4:Y:S01]  /*1c90*/  LDG.E.U8 R82, desc[UR6][R82.64] ;  /* 0x0000000652527981 */ /* 0x000f22000c1e1100 */
[-C--:B------:R-:W-:Y:S02]  /*1ca0*/  LEA.HI.X.SX32 R21, R21, R135.reuse, 0x1, P0 ;  /* 0x0000008715157211 */ /* 0x080fe400000f0eff */
[-C--:B------:R-:W-:Y:S01]  /*1cb0*/  LEA.HI.X.SX32 R33, R29, R135.reuse, 0x1, P1 ;  /* 0x000000871d217211 */ /* 0x080fe200008f0eff */
[C---:B0-----:R-:W-:Y:S01]  /*1cc0*/  IMAD R31, R124.reuse, 0xb2, RZ ;  /* 0x000000b27c1f7824 */ /* 0x041fe200078e02ff */
[----:B------:R0:W2:Y:S04]  /*1cd0*/  LDG.E.U8 R57, desc[UR6][R36.64] ;  /* 0x0000000624397981 */ /* 0x0000a8000c1e1100 */
[----:B------:R-:W5:Y:S04]  /*1ce0*/  LDG.E.U8 R100, desc[UR6][R20.64] ;  /* 0x0000000614647981 */ /* 0x000f68000c1e1100 */
[----:B------:R-:W3:Y:S01]  /*1cf0*/  LDG.E.U8 R32, desc[UR6][R32.64] ;  /* 0x0000000620207981 */ /* 0x000ee2000c1e1100 */
[-C--:B-1----:R-:W-:Y:S01]  /*1d00*/  IADD3 R34, P0, R31, R134.reuse, RZ ;  /* 0x000000861f227210 */ /* 0x082fe20007f1e0ff */
[----:B------:R-:W-:Y:S01]  /*1d10*/  IMAD R29, R124, 0xb4, RZ ;  /* 0x000000b47c1d7824 */ /* 0x000fe200078e02ff */
[----:B0-----:R-:W-:Y:S01]  /*1d20*/  IADD3 R36, P1, R39, R134, RZ ;  /* 0x0000008627247210 */ /* 0x001fe20007f3e0ff */
[----:B------:R0:W2:Y:S01]  /*1d30*/  LDG.E.U8 R83, desc[UR6][R26.64] ;  /* 0x000000061a537981 */ /* 0x0000a2000c1e1100 */
[----:B------:R-:W-:-:S02]  /*1d40*/  LEA.HI.X.SX32 R35, R31, R135, 0x1, P0 ;  /* 0x000000871f237211 */ /* 0x000fc400000f0eff */
[----:B------:R-:W-:Y:S01]  /*1d50*/  IADD3 R30, P0, R29, R134, RZ ;  /* 0x000000861d1e7210 */ /* 0x000fe20007f1e0ff */
[----:B------:R-:W2:Y:S01]  /*1d60*/  LDG.E.U8 R42, desc[UR6][R42.64] ;  /* 0x000000062a2a7981 */ /* 0x000ea2000c1e1100 */
[-C--:B------:R-:W-:Y:S02]  /*1d70*/  LEA.HI.X.SX32 R37, R39, R135.reuse, 0x1, P1 ;  /* 0x0000008727257211 */ /* 0x080fe400008f0eff */
[----:B------:R-:W-:Y:S01]  /*1d80*/  LEA.HI.X.SX32 R31, R29, R135, 0x1, P0 ;  /* 0x000000871d1f7211 */ /* 0x000fe200000f0eff */
[----:B------:R-:W4:Y:S04]  /*1d90*/  LDG.E.U8 R99, desc[UR6][R34.64] ;  /* 0x0000000622637981 */ /* 0x000f28000c1e1100 */
[----:B------:R-:W2:Y:S04]  /*1da0*/  LDG.E.U8 R40, desc[UR6][R36.64] ;  /* 0x0000000624287981 */ /* 0x000ea8000c1e1100 */
[----:B------:R-:W2:Y:S01]  /*1db0*/  LDG.E.U8 R24, desc[UR6][R30.64] ;  /* 0x000000061e187981 */ /* 0x000ea2000c1e1100 */
[----:B0-----:R-:W-:-:S03]  /*1dc0*/  IMAD R27, R124, 0xb5, RZ ;  /* 0x000000b57c1b7824 */ /* 0x001fc600078e02ff */
[----:B------:R0:W2:Y:S01]  /*1dd0*/  LDG.E.U8 R43, desc[UR6][R22.64] ;  /* 0x00000006162b7981 */ /* 0x0000a2000c1e1100 */
[C---:B------:R-:W-:Y:S01]  /*1de0*/  IMAD R21, R124.reuse, 0xb7, RZ ;  /* 0x000000b77c157824 */ /* 0x040fe200078e02ff */
[CC--:B------:R-:W-:Y:S01]  /*1df0*/  IADD3 R28, P1, R27.reuse, R134.reuse, RZ ;  /* 0x000000861b1c7210 */ /* 0x0c0fe20007f3e0ff */
[C---:B------:R-:W-:Y:S01]  /*1e00*/  IMAD R101, R124.reuse, 0xd9, RZ ;  /* 0x000000d97c657824 */ /* 0x040fe200078e02ff */
[----:B------:R-:W2:Y:S01]  /*1e10*/  LDG.E.U8 R144, desc[UR6][R144.64] ;  /* 0x0000000690907981 */ /* 0x000ea2000c1e1100 */
[C---:B------:R-:W-:Y:S02]  /*1e20*/  IMAD R119, R124.reuse, 0xda, RZ ;  /* 0x000000da7c777824 */ /* 0x040fe400078e02ff */
[C---:B------:R-:W-:Y:S01]  /*1e30*/  IMAD R121, R124.reuse, 0xdc, RZ ;  /* 0x000000dc7c797824 */ /* 0x040fe200078e02ff */
[----:B------:R-:W2:Y:S01]  /*1e40*/  LDG.E.U8 R146, desc[UR6][R146.64] ;  /* 0x0000000692927981 */ /* 0x000ea2000c1e1100 */
[C---:B0-----:R-:W-:Y:S01]  /*1e50*/  IMAD R23, R124.reuse, 0xb6, RZ ;  /* 0x000000b67c177824 */ /* 0x041fe200078e02ff */
[-C--:B------:R-:W-:Y:S01]  /*1e60*/  LEA.HI.X.SX32 R29, R27, R135.reuse, 0x1, P1 ;  /* 0x000000871b1d7211 */ /* 0x080fe200008f0eff */
[C---:B------:R-:W-:Y:S01]  /*1e70*/  IMAD R123, R124.reuse, 0xde, RZ ;  /* 0x000000de7c7b7824 */ /* 0x040fe200078e02ff */
[-C--:B------:R-:W-:Y:S01]  /*1e80*/  IADD3 R22, P1, R21, R134.reuse, RZ ;  /* 0x0000008615167210 */ /* 0x080fe20007f3e0ff */
[C---:B------:R-:W-:Y:S01]  /*1e90*/  IMAD R125, R124.reuse, 0xdf, RZ ;  /* 0x000000df7c7d7824 */ /* 0x040fe200078e02ff */
[C---:B------:R-:W-:Y:S01]  /*1ea0*/  IADD3 R26, P0, R23.reuse, R134, RZ ;  /* 0x00000086171a7210 */ /* 0x040fe20007f1e0ff */
[----:B------:R-:W2:Y:S03]  /*1eb0*/  LDG.E.U8 R39, desc[UR6][R28.64] ;  /* 0x000000061c277981 */ /* 0x000ea6000c1e1100 */
[-C--:B------:R-:W-:Y:S01]  /*1ec0*/  LEA.HI.X.SX32 R27, R23, R135.reuse, 0x1, P0 ;  /* 0x00000087171b7211 */ /* 0x080fe200000f0eff */
[C---:B------:R-:W-:Y:S01]  /*1ed0*/  IMAD R127, R124.reuse, 0x65, RZ ;  /* 0x000000657c7f7824 */ /* 0x040fe200078e02ff */
[----:B------:R-:W-:Y:S01]  /*1ee0*/  LEA.HI.X.SX32 R23, R21, R135, 0x1, P1 ;  /* 0x0000008715177211 */ /* 0x000fe200008f0eff */
[C---:B------:R-:W-:Y:S01]  /*1ef0*/  IMAD R129, R124.reuse, 0x66, RZ ;  /* 0x000000667c817824 */ /* 0x040fe200078e02ff */
[----:B------:R-:W2:Y:S04]  /*1f00*/  LDG.E.U8 R148, desc[UR6][R148.64] ;  /* 0x0000000694947981 */ /* 0x000ea8000c1e1100 */
[----:B------:R0:W2:Y:S04]  /*1f10*/  LDG.E.U8 R38, desc[UR6][R26.64] ;  /* 0x000000061a267981 */ /* 0x0000a8000c1e1100 */
[----:B------:R1:W2:Y:S01]  /*1f20*/  LDG.E.U8 R36, desc[UR6][R22.64] ;  /* 0x0000000616247981 */ /* 0x0002a2000c1e1100 */
[----:B------:R-:W-:-:S02]  /*1f30*/  IMAD R33, R124, 0xb8, RZ ;  /* 0x000000b87c217824 */ /* 0x000fc400078e02ff */
[C---:B------:R-:W-:Y:S01]  /*1f40*/  IMAD R35, R124.reuse, 0xb9, RZ ;  /* 0x000000b97c237824 */ /* 0x040fe200078e02ff */
[----:B------:R-:W2:Y:S02]  /*1f50*/  LDG.E.U8 R106, desc[UR6][R134.64] ;  /* 0x00000006866a7981 */ /* 0x000ea4000c1e1100 */
[-C--:B------:R-:W-:Y:S01]  /*1f60*/  IADD3 R20, P0, R33, R134.reuse, RZ ;  /* 0x0000008621147210 */ /* 0x080fe20007f1e0ff */
[C---:B------:R-:W-:Y:S01]  /*1f70*/  IMAD R37, R124.reuse, 0xba, RZ ;  /* 0x000000ba7c257824 */ /* 0x040fe200078e02ff */
[-C--:B0-----:R-:W-:Y:S01]  /*1f80*/  IADD3 R26, P1, R35, R134.reuse, RZ ;  /* 0x00000086231a7210 */ /* 0x081fe20007f3e0ff */
[----:B------:R-:W-:Y:S01]  /*1f90*/  IMAD R31, R124, 0xbb, RZ ;  /* 0x000000bb7c1f7824 */ /* 0x000fe200078e02ff */
[-C--:B------:R-:W-:Y:S02]  /*1fa0*/  LEA.HI.X.SX32 R21, R33, R135.reuse, 0x1, P0 ;  /* 0x0000008721157211 */ /* 0x080fe400000f0eff */
[----:B-1----:R-:W-:Y:S02]  /*1fb0*/  IADD3 R22, P0, R37, R134, RZ ;  /* 0x0000008625167210 */ /* 0x002fe40007f1e0ff */
[-C--:B------:R-:W-:Y:S01]  /*1fc0*/  LEA.HI.X.SX32 R27, R35, R135.reuse, 0x1, P1 ;  /* 0x00000087231b7211 */ /* 0x080fe200008f0eff */
[----:B------:R0:W2:Y:S01]  /*1fd0*/  LDG.E.U8 R34, desc[UR6][R20.64] ;  /* 0x0000000614227981 */ /* 0x0000a2000c1e1100 */
[----:B------:R-:W-:-:S05]  /*1fe0*/  LEA.HI.X.SX32 R23, R37, R135, 0x1, P0 ;  /* 0x0000008725177211 */ /* 0x000fca00000f0eff */
[----:B------:R-:W2:Y:S01]  /*1ff0*/  LDG.E.U8 R30, desc[UR6][R22.64] ;  /* 0x00000006161e7981 */ /* 0x000ea2000c1e1100 */
[----:B0-----:R-:W-:-:S04]  /*2000*/  IADD3 R20, P1, R31, R134, RZ ;  /* 0x000000861f147210 */ /* 0x001fc80007f3e0ff */
[----:B------:R-:W-:-:S05]  /*2010*/  LEA.HI.X.SX32 R21, R31, R135, 0x1, P1 ;  /* 0x000000871f157211 */ /* 0x000fca00008f0eff */
[----:B------:R-:W2:Y:S01]  /*2020*/  LDG.E.U8 R28, desc[UR6][R20.64] ;  /* 0x00000006141c7981 */ /* 0x000ea2000c1e1100 */
[----:B------:R-:W-:-:S03]  /*2030*/  IMAD R29, R124, 0xbc, RZ ;  /* 0x000000bc7c1d7824 */ /* 0x000fc600078e02ff */
[----:B-----5:R-:W-:Y:S04]  /*2040*/  STL [R1+0x70], R100 ;  /* 0x0000706401007387 */ /* 0x020fe80000100800 */
[----:B---3--:R0:W-:Y:S04]  /*2050*/  STL [R1+0x6c], R32 ;  /* 0x00006c2001007387 */ /* 0x0081e80000100800 */
[----:B0-----:R0:W3:Y:S04]  /*2060*/  LDG.E.U8 R32, desc[UR6][R26.64] ;  /* 0x000000061a207981 */ /* 0x0010e8000c1e1100 */
[----:B----4-:R-:W-:Y:S01]  /*2070*/  STL [R1+0x68], R99 ;  /* 0x0000686301007387 */ /* 0x010fe20000100800 */
[----:B0-----:R-:W-:-:S03]  /*2080*/  IADD3 R26, P0, R29, R134, RZ ;  /* 0x000000861d1a7210 */ /* 0x001fc60007f1e0ff */
[----:B--2---:R-:W-:Y:S01]  /*2090*/  STL [R1+0x64], R40 ;  /* 0x0000642801007387 */ /* 0x004fe20000100800 */
[----:B------:R-:W-:-:S03]  /*20a0*/  LEA.HI.X.SX32 R27, R29, R135, 0x1, P0 ;  /* 0x000000871d1b7211 */ /* 0x000fc600000f0eff */
[----:B------:R0:W-:Y:S04]  /*20b0*/  STL [R1+0x60], R24 ;  /* 0x0000601801007387 */ /* 0x0001e80000100800 */
[----:B0-----:R0:W2:Y:S01]  /*20c0*/  LDG.E.U8 R24, desc[UR6][R26.64] ;  /* 0x000000061a187981 */ /* 0x0010a2000c1e1100 */
[C---:B------:R-:W-:Y:S02]  /*20d0*/  IMAD R33, R124.reuse, 0xbd, RZ ;  /* 0x000000bd7c217824 */ /* 0x040fe400078e02ff */
[C---:B------:R-:W-:Y:S02]  /*20e0*/  IMAD R31, R124.reuse, 0xbe, RZ ;  /* 0x000000be7c1f7824 */ /* 0x040fe400078e02ff */
[C---:B------:R-:W-:Y:S01]  /*20f0*/  IMAD R35, R124.reuse, 0xbf, RZ ;  /* 0x000000bf7c237824 */ /* 0x040fe200078e02ff */
[-C--:B------:R-:W-:Y:S01]  /*2100*/  IADD3 R22, P1, R33, R134.reuse, RZ ;  /* 0x0000008621167210 */ /* 0x080fe20007f3e0ff */
[----:B------:R-:W-:Y:S01]  /*2110*/  IMAD.SHL.U32 R29, R124, 0x40, RZ ;  /* 0x000000407c1d7824 */ /* 0x000fe200078e00ff */
[----:B------:R-:W-:-:S02]  /*2120*/  IADD3 R20, P0, R31, R134, RZ ;  /* 0x000000861f147210 */ /* 0x000fc40007f1e0ff */
[-C--:B------:R-:W-:Y:S02]  /*2130*/  LEA.HI.X.SX32 R23, R33, R135.reuse, 0x1, P1 ;  /* 0x0000008721177211 */ /* 0x080fe400008f0eff */
[-C--:B0-----:R-:W-:Y:S02]  /*2140*/  IADD3 R26, P1, R35, R134.reuse, RZ ;  /* 0x00000086231a7210 */ /* 0x081fe40007f3e0ff */
[-C--:B------:R-:W-:Y:S01]  /*2150*/  LEA.HI.X.SX32 R21, R31, R135.reuse, 0x1, P0 ;  /* 0x000000871f157211 */ /* 0x080fe200000f0eff */
[----:B------:R0:W4:Y:S01]  /*2160*/  LDG.E.U8 R252, desc[UR6][R22.64] ;  /* 0x0000000616fc7981 */ /* 0x000122000c1e1100 */
[C---:B------:R-:W-:Y:S01]  /*2170*/  IMAD R31, R124.reuse, 0x41, RZ ;  /* 0x000000417c1f7824 */ /* 0x040fe200078e02ff */
[----:B------:R-:W-:Y:S01]  /*2180*/  LEA.HI.X.SX32 R27, R35, R135, 0x1, P1 ;  /* 0x00000087231b7211 */ /* 0x000fe200008f0eff */
[----:B------:R-:W-:Y:S01]  /*2190*/  IMAD R33, R124, 0x42, RZ ;  /* 0x000000427c217824 */ /* 0x000fe200078e02ff */
[----:B------:R1:W5:Y:S04]  /*21a0*/  LDG.E.U8 R251, desc[UR6][R20.64] ;  /* 0x0000000614fb7981 */ /* 0x000368000c1e1100 */
[----:B------:R1:W5:Y:S01]  /*21b0*/  LDG.E.U8 R250, desc[UR6][R26.64] ;  /* 0x000000061afa7981 */ /* 0x000362000c1e1100 */
[----:B0-----:R-:W-:-:S02]  /*21c0*/  IADD3 R22, P0, R29, R134, RZ ;  /* 0x000000861d167210 */ /* 0x001fc40007f1e0ff */
[-C--:B-1----:R-:W-:Y:S02]  /*21d0*/  IADD3 R20, P1, R31, R134.reuse, RZ ;  /* 0x000000861f147210 */ /* 0x082fe40007f3e0ff */
[-C--:B------:R-:W-:Y:S02]  /*21e0*/  LEA.HI.X.SX32 R23, R29, R135.reuse, 0x1, P0 ;  /* 0x000000871d177211 */ /* 0x080fe400000f0eff */
[----:B------:R-:W-:Y:S02]  /*21f0*/  IADD3 R26, P0, R33, R134, RZ ;  /* 0x00000086211a7210 */ /* 0x000fe40007f1e0ff */
[-C--:B------:R-:W-:Y:S01]  /*2200*/  LEA.HI.X.SX32 R21, R31, R135.reuse, 0x1, P1 ;  /* 0x000000871f157211 */ /* 0x080fe200008f0eff */
[----:B------:R-:W-:Y:S01]  /*2210*/  STL [R1+0x5c], R39 ;  /* 0x00005c2701007387 */ /* 0x000fe20000100800 */
[----:B------:R-:W-:-:S03]  /*2220*/  LEA.HI.X.SX32 R27, R33, R135, 0x1, P0 ;  /* 0x00000087211b7211 */ /* 0x000fc600000f0eff */
[----:B------:R-:W-:Y:S04]  /*2230*/  STL [R1+0x58], R38 ;  /* 0x0000582601007387 */ /* 0x000fe80000100800 */
[----:B------:R0:W-:Y:S04]  /*2240*/  STL [R1+0x54], R36 ;  /* 0x0000542401007387 */ /* 0x0001e80000100800 */
[----:B------:R1:W4:Y:S04]  /*2250*/  LDG.E.U8 R37, desc[UR6][R22.64] ;  /* 0x0000000616257981 */ /* 0x000328000c1e1100 */
[----:B------:R-:W5:Y:S04]  /*2260*/  LDG.E.U8 R35, desc[UR6][R26.64] ;  /* 0x000000061a237981 */ /* 0x000f68000c1e1100 */
[----:B0-----:R0:W5:Y:S01]  /*2270*/  LDG.E.U8 R36, desc[UR6][R20.64] ;  /* 0x0000000614247981 */ /* 0x001162000c1e1100 */
[----:B------:R-:W-:-:S02]  /*2280*/  IMAD R29, R124, 0x43, RZ ;  /* 0x000000437c1d7824 */ /* 0x000fc400078e02ff */
[----:B------:R-:W-:-:S03]  /*2290*/  IMAD R31, R124, 0x44, RZ ;  /* 0x000000447c1f7824 */ /* 0x000fc600078e02ff */
[----:B-1----:R-:W-:Y:S01]  /*22a0*/  IADD3 R22, P1, R29, R134, RZ ;  /* 0x000000861d167210 */ /* 0x002fe20007f3e0ff */
[----:B------:R-:W-:-:S03]  /*22b0*/  IMAD R33, R124, 0x45, RZ ;  /* 0x000000457c217824 */ /* 0x000fc600078e02ff */
[-C--:B------:R-:W-:Y:S01]  /*22c0*/  LEA.HI.X.SX32 R23, R29, R135.reuse, 0x1, P1 ;  /* 0x000000871d177211 */ /* 0x080fe200008f0eff */
[----:B------:R-:W-:Y:S01]  /*22d0*/  IMAD R29, R124, 0x46, RZ ;  /* 0x000000467c1d7824 */ /* 0x000fe200078e02ff */
[-C--:B0-----:R-:W-:Y:S01]  /*22e0*/  IADD3 R20, P0, R31, R134.reuse, RZ ;  /* 0x000000861f147210 */ /* 0x081fe20007f1e0ff */
[----:B------:R0:W-:Y:S01]  /*22f0*/  STL [R1+0x10], R34 ;  /* 0x0000102201007387 */ /* 0x0001e20000100800 */
[-C--:B------:R-:W-:Y:S02]  /*2300*/  IADD3 R26, P1, R33, R134.reuse, RZ ;  /* 0x00000086211a7210 */ /* 0x080fe40007f3e0ff */
[-C--:B------:R-:W-:Y:S02]  /*2310*/  LEA.HI.X.SX32 R21, R31, R135.reuse, 0x1, P0 ;  /* 0x000000871f157211 */ /* 0x080fe400000f0eff */
[----:B------:R-:W-:Y:S01]  /*2320*/  LEA.HI.X.SX32 R27, R33, R135, 0x1, P1 ;  /* 0x00000087211b7211 */ /* 0x000fe200008f0eff */
[----:B0-----:R0:W5:Y:S02]  /*2330*/  LDG.E.U8 R34, desc[UR6][R22.64] ;  /* 0x0000000616227981 */ /* 0x001164000c1e1100 */
[----:B0-----:R-:W-:-:S04]  /*2340*/  IADD3 R22, P0, R29, R134, RZ ;  /* 0x000000861d167210 */ /* 0x001fc80007f1e0ff */
[----:B------:R-:W-:Y:S01]  /*2350*/  LEA.HI.X.SX32 R23, R29, R135, 0x1, P0 ;  /* 0x000000871d177211 */ /* 0x000fe200000f0eff */
[----:B------:R-:W-:Y:S01]  /*2360*/  IMAD R31, R124, 0x47, RZ ;  /* 0x000000477c1f7824 */ /* 0x000fe200078e02ff */
[----:B---3--:R0:W-:Y:S04]  /*2370*/  STL [R1+0xc], R32 ;  /* 0x00000c2001007387 */ /* 0x0081e80000100800 */
[----:B------:R1:W-:Y:S04]  /*2380*/  STL [R1+0x8], R30 ;  /* 0x0000081e01007387 */ /* 0x0003e80000100800 */
[----:B------:R3:W-:Y:S04]  /*2390*/  STL [R1+0x4], R28 ;  /* 0x0000041c01007387 */ /* 0x0007e80000100800 */
[----:B0-----:R0:W5:Y:S04]  /*23a0*/  LDG.E.U8 R32, desc[UR6][R20.64] ;  /* 0x0000000614207981 */ /* 0x001168000c1e1100 */
[----:B-1----:R1:W5:Y:S04]  /*23b0*/  LDG.E.U8 R30, desc[UR6][R26.64] ;  /* 0x000000061a1e7981 */ /* 0x002368000c1e1100 */
[----:B---3--:R3:W5:Y:S01]  /*23c0*/  LDG.E.U8 R28, desc[UR6][R22.64] ;  /* 0x00000006161c7981 */ /* 0x008762000c1e1100 */
[----:B0-----:R-:W-:-:S04]  /*23d0*/  IADD3 R20, P1, R31, R134, RZ ;  /* 0x000000861f147210 */ /* 0x001fc80007f3e0ff */
[----:B------:R-:W-:Y:S01]  /*23e0*/  LEA.HI.X.SX32 R21, R31, R135, 0x1, P1 ;  /* 0x000000871f157211 */ /* 0x000fe200008f0eff */
[----:B--2---:R0:W-:Y:S04]  /*23f0*/  STL [R1], R24 ;  /* 0x0000001801007387 */ /* 0x0041e80000100800 */
[----:B0-----:R0:W2:Y:S01]  /*2400*/  LDG.E.U8 R24, desc[UR6][R20.64] ;  /* 0x0000000614187981 */ /* 0x0010a2000c1e1100 */
[C---:B------:R-:W-:Y:S02]  /*2410*/  IMAD R33, R124.reuse, 0x48, RZ ;  /* 0x000000487c217824 */ /* 0x040fe400078e02ff */
[C---:B------:R-:W-:Y:S02]  /*2420*/  IMAD R29, R124.reuse, 0x49, RZ ;  /* 0x000000497c1d7824 */ /* 0x040fe400078e02ff */
[----:B------:R-:W-:Y:S01]  /*2430*/  IMAD R31, R124, 0x4a, RZ ;  /* 0x0000004a7c1f7824 */ /* 0x000fe200078e02ff */
[----:B-1----:R-:W-:-:S02]  /*2440*/  IADD3 R26, P0, R33, R134, RZ ;  /* 0x00000086211a7210 */ /* 0x002fc40007f1e0ff */
[-C--:B---3--:R-:W-:Y:S02]  /*2450*/  IADD3 R22, P1, R29, R134.reuse, RZ ;  /* 0x000000861d167210 */ /* 0x088fe40007f3e0ff */
[-C--:B------:R-:W-:Y:S02]  /*2460*/  LEA.HI.X.SX32 R27, R33, R135.reuse, 0x1, P0 ;  /* 0x00000087211b7211 */ /* 0x080fe400000f0eff */
[----:B0-----:R-:W-:Y:S02]  /*2470*/  IADD3 R20, P0, R31, R134, RZ ;  /* 0x000000861f147210 */ /* 0x001fe40007f1e0ff */
[-C--:B------:R-:W-:Y:S02]  /*2480*/  LEA.HI.X.SX32 R23, R29, R135.reuse, 0x1, P1 ;  /* 0x000000871d177211 */ /* 0x080fe400008f0eff */
[----:B------:R-:W-:Y:S01]  /*2490*/  LEA.HI.X.SX32 R21, R31, R135, 0x1, P0 ;  /* 0x000000871f157211 */ /* 0x000fe200000f0eff */
[----:B----4-:R0:W-:Y:S04]  /*24a0*/  STL [R1+0x50], R37 ;  /* 0x0000502501007387 */ /* 0x0101e80000100800 */
[----:B-----5:R1:W-:Y:S04]  /*24b0*/  STL [R1+0x4c], R36 ;  /* 0x00004c2401007387 */ /* 0x0203e80000100800 */
[----:B0-----:R0:W3:Y:S04]  /*24c0*/  LDG.E.U8 R37, desc[UR6][R26.64] ;  /* 0x000000061a257981 */ /* 0x0010e8000c1e1100 */
[----:B------:R4:W-:Y:S04]  /*24d0*/  STL [R1+0x48], R35 ;  /* 0x0000482301007387 */ /* 0x0009e80000100800 */
[----:B-1----:R1:W5:Y:S04]  /*24e0*/  LDG.E.U8 R36, desc[UR6][R22.64] ;  /* 0x0000000616247981 */ /* 0x002368000c1e1100 */
[----:B----4-:R4:W5:Y:S01]  /*24f0*/  LDG.E.U8 R35, desc[UR6][R20.64] ;  /* 0x0000000614237981 */ /* 0x010962000c1e1100 */
[----:B------:R-:W-:-:S02]  /*2500*/  IMAD R33, R124, 0x4b, RZ ;  /* 0x0000004b7c217824 */ /* 0x000fc400078e02ff */
[----:B------:R-:W-:-:S03]  /*2510*/  IMAD R29, R124, 0x4c, RZ ;  /* 0x0000004c7c1d7824 */ /* 0x000fc600078e02ff */
[-C--:B0-----:R-:W-:Y:S01]  /*2520*/  IADD3 R26, P1, R33, R134.reuse, RZ ;  /* 0x00000086211a7210 */ /* 0x081fe20007f3e0ff */
[C---:B------:R-:W-:Y:S01]  /*2530*/  IMAD R31, R124.reuse, 0x4d, RZ ;  /* 0x0000004d7c1f7824 */ /* 0x040fe200078e02ff */
[-C--:B-1----:R-:W-:Y:S02]  /*2540*/  IADD3 R22, P0, R29, R134.reuse, RZ ;  /* 0x000000861d167210 */ /* 0x082fe40007f1e0ff */
[-C--:B------:R-:W-:Y:S01]  /*2550*/  LEA.HI.X.SX32 R27, R33, R135.reuse, 0x1, P1 ;  /* 0x00000087211b7211 */ /* 0x080fe200008f0eff */
[----:B------:R-:W-:Y:S01]  /*2560*/  IMAD R33, R124, 0x4e, RZ ;  /* 0x0000004e7c217824 */ /* 0x000fe200078e02ff */
[----:B------:R0:W-:Y:S01]  /*2570*/  STL [R1+0x44], R34 ;  /* 0x0000442201007387 */ /* 0x0001e20000100800 */
[-C--:B----4-:R-:W-:Y:S02]  /*2580*/  IADD3 R20, P1, R31, R134.reuse, RZ ;  /* 0x000000861f147210 */ /* 0x090fe40007f3e0ff */
[-C--:B------:R-:W-:Y:S02]  /*2590*/  LEA.HI.X.SX32 R23, R29, R135.reuse, 0x1, P0 ;  /* 0x000000871d177211 */ /* 0x080fe400000f0eff */
[----:B------:R-:W-:Y:S01]  /*25a0*/  LEA.HI.X.SX32 R21, R31, R135, 0x1, P1 ;  /* 0x000000871f157211 */ /* 0x000fe200008f0eff */
[----:B0-----:R0:W4:Y:S02]  /*25b0*/  LDG.E.U8 R34, desc[UR6][R26.64] ;  /* 0x000000061a227981 */ /* 0x001124000c1e1100 */
[----:B0-----:R-:W-:-:S04]  /*25c0*/  IADD3 R26, P0, R33, R134, RZ ;  /* 0x00000086211a7210 */ /* 0x001fc80007f1e0ff */
[----:B------:R-:W-:Y:S01]  /*25d0*/  LEA.HI.X.SX32 R27, R33, R135, 0x1, P0 ;  /* 0x00000087211b7211 */ /* 0x000fe200000f0eff */
[----:B------:R-:W-:Y:S01]  /*25e0*/  IMAD R29, R124, 0x4f, RZ ;  /* 0x0000004f7c1d7824 */ /* 0x000fe200078e02ff */
[----:B------:R0:W-:Y:S04]  /*25f0*/  STL [R1+0x40], R32 ;  /* 0x0000402001007387 */ /* 0x0001e80000100800 */
[----:B------:R1:W-:Y:S04]  /*2600*/  STL [R1+0x3c], R30 ;  /* 0x00003c1e01007387 */ /* 0x0003e80000100800 */
[----:B------:R1:W-:Y:S04]  /*2610*/  STL [R1+0x38], R28 ;  /* 0x0000381c01007387 */ /* 0x0003e80000100800 */
[----:B0-----:R0:W4:Y:S04]  /*2620*/  LDG.E.U8 R32, desc[UR6][R22.64] ;  /* 0x0000000616207981 */ /* 0x001128000c1e1100 */
[----:B-1----:R1:W4:Y:S04]  /*2630*/  LDG.E.U8 R30, desc[UR6][R20.64] ;  /* 0x00000006141e7981 */ /* 0x002328000c1e1100 */
[----:B------:R1:W4:Y:S01]  /*2640*/  LDG.E.U8 R28, desc[UR6][R26.64] ;  /* 0x000000061a1c7981 */ /* 0x000322000c1e1100 */
[----:B0-----:R-:W-:-:S04]  /*2650*/  IADD3 R22, P1, R29, R134, RZ ;  /* 0x000000861d167210 */ /* 0x001fc80007f3e0ff */
[----:B------:R-:W-:Y:S01]  /*2660*/  LEA.HI.X.SX32 R23, R29, R135, 0x1, P1 ;  /* 0x000000871d177211 */ /* 0x000fe200008f0eff */
[----:B--2---:R0:W-:Y:S04]  /*2670*/  STL [R1+0x34], R24 ;  /* 0x0000341801007387 */ /* 0x0041e80000100800 */
[----:B0-----:R0:W2:Y:S01]  /*2680*/  LDG.E.U8 R24, desc[UR6][R22.64] ;  /* 0x0000000616187981 */ /* 0x0010a2000c1e1100 */
[C---:B------:R-:W-:Y:S02]  /*2690*/  IMAD R31, R124.reuse, 0xc0, RZ ;  /* 0x000000c07c1f7824 */ /* 0x040fe400078e02ff */
[C---:B------:R-:W-:Y:S02]  /*26a0*/  IMAD R33, R124.reuse, 0xc1, RZ ;  /* 0x000000c17c217824 */ /* 0x040fe400078e02ff */
[----:B------:R-:W-:Y:S01]  /*26b0*/  IMAD R29, R124, 0xc2, RZ ;  /* 0x000000c27c1d7824 */ /* 0x000fe200078e02ff */
[----:B-1----:R-:W-:-:S02]  /*26c0*/  IADD3 R20, P0, R31, R134, RZ ;  /* 0x000000861f147210 */ /* 0x002fc40007f1e0ff */
[-C--:B------:R-:W-:Y:S02]  /*26d0*/  IADD3 R26, P1, R33, R134.reuse, RZ ;  /* 0x00000086211a7210 */ /* 0x080fe40007f3e0ff */
[-C--:B------:R-:W-:Y:S01]  /*26e0*/  LEA.HI.X.SX32 R21, R31, R135.reuse, 0x1, P0 ;  /* 0x000000871f157211 */ /* 0x080fe200000f0eff */
[C---:B------:R-:W-:Y:S01]  /*26f0*/  IMAD R31, R124.reuse, 0xc3, RZ ;  /* 0x000000c37c1f7824 */ /* 0x040fe200078e02ff */
[-C--:B0-----:R-:W-:Y:S02]  /*2700*/  IADD3 R22, P0, R29, R134.reuse, RZ ;  /* 0x000000861d167210 */ /* 0x081fe40007f1e0ff */
[-C--:B------:R-:W-:Y:S01]  /*2710*/  LEA.HI.X.SX32 R27, R33, R135.reuse, 0x1, P1 ;  /* 0x00000087211b7211 */ /* 0x080fe200008f0eff */
[----:B------:R0:W2:Y:S01]  /*2720*/  LDG.E.U8 R249, desc[UR6][R20.64] ;  /* 0x0000000614f97981 */ /* 0x0000a2000c1e1100 */
[----:B------:R-:W-:Y:S01]  /*2730*/  LEA.HI.X.SX32 R23, R29, R135, 0x1, P0 ;  /* 0x000000871d177211 */ /* 0x000fe200000f0eff */
[C---:B------:R-:W-:Y:S02]  /*2740*/  IMAD R33, R124.reuse, 0xc4, RZ ;  /* 0x000000c47c217824 */ /* 0x040fe400078e02ff */
[----:B------:R-:W-:Y:S01]  /*2750*/  IMAD R29, R124, 0xc5, RZ ;  /* 0x000000c57c1d7824 */ /* 0x000fe200078e02ff */
[----:B------:R1:W2:Y:S04]  /*2760*/  LDG.E.U8 R248, desc[UR6][R26.64] ;  /* 0x000000061af87981 */ /* 0x0002a8000c1e1100 */
[----:B------:R1:W2:Y:S01]  /*2770*/  LDG.E.U8 R247, desc[UR6][R22.64] ;  /* 0x0000000616f77981 */ /* 0x0002a2000c1e1100 */
[----:B0-----:R-:W-:-:S04]  /*2780*/  IADD3 R20, P1, R31, R134, RZ ;  /* 0x000000861f147210 */ /* 0x001fc80007f3e0ff */
[-C--:B------:R-:W-:Y:S01]  /*2790*/  LEA.HI.X.SX32 R21, R31, R135.reuse, 0x1, P1 ;  /* 0x000000871f157211 */ /* 0x080fe200008f0eff */
[C---:B------:R-:W-:Y:S01]  /*27a0*/  IMAD R31, R124.reuse, 0xc6, RZ ;  /* 0x000000c67c1f7824 */ /* 0x040fe200078e02ff */
[-C--:B-1----:R-:W-:Y:S02]  /*27b0*/  IADD3 R26, P0, R33, R134.reuse, RZ ;  /* 0x00000086211a7210 */ /* 0x082fe40007f1e0ff */
[-C--:B------:R-:W-:Y:S01]  /*27c0*/  IADD3 R22, P1, R29, R134.reuse, RZ ;  /* 0x000000861d167210 */ /* 0x080fe20007f3e0ff */
[----:B------:R0:W2:Y:S01]  /*27d0*/  LDG.E.U8 R246, desc[UR6][R20.64] ;  /* 0x0000000614f67981 */ /* 0x0000a2000c1e1100 */
[-C--:B------:R-:W-:Y:S01]  /*27e0*/  LEA.HI.X.SX32 R27, R33, R135.reuse, 0x1, P0 ;  /* 0x00000087211b7211 */ /* 0x080fe200000f0eff */
[C---:B------:R-:W-:Y:S01]  /*27f0*/  IMAD R33, R124.reuse, 0xc7, RZ ;  /* 0x000000c77c217824 */ /* 0x040fe200078e02ff */
[----:B------:R-:W-:Y:S01]  /*2800*/  LEA.HI.X.SX32 R23, R29, R135, 0x1, P1 ;  /* 0x000000871d177211 */ /* 0x000fe200008f0eff */
[----:B------:R-:W-:Y:S02]  /*2810*/  IMAD R29, R124, 0xc8, RZ ;  /* 0x000000c87c1d7824 */ /* 0x000fe400078e02ff */
[----:B------:R1:W2:Y:S01]  /*2820*/  LDG.E.U8 R245, desc[UR6][R26.64] ;  /* 0x000000061af57981 */ /* 0x0002a2000c1e1100 */
[----:B0-----:R-:W-:-:S03]  /*2830*/  IADD3 R20, P0, R31, R134, RZ ;  /* 0x000000861f147210 */ /* 0x001fc60007f1e0ff */
[----:B------:R0:W2:Y:S01]  /*2840*/  LDG.E.U8 R244, desc[UR6][R22.64] ;  /* 0x0000000616f47981 */ /* 0x0000a2000c1e1100 */
[----:B------:R-:W-:Y:S01]  /*2850*/  LEA.HI.X.SX32 R21, R31, R135, 0x1, P0 ;  /* 0x000000871f157211 */ /* 0x000fe200000f0eff */
[----:B------:R-:W-:Y:S01]  /*2860*/  IMAD R31, R124, 0xc9, RZ ;  /* 0x000000c97c1f7824 */ /* 0x000fe200078e02ff */
[----:B-1----:R-:W-:-:S03]  /*2870*/  IADD3 R26, P1, R33, R134, RZ ;  /* 0x00000086211a7210 */ /* 0x002fc60007f3e0ff */
[----:B------:R1:W2:Y:S01]  /*2880*/  LDG.E.U8 R243, desc[UR6][R20.64] ;  /* 0x0000000614f37981 */ /* 0x0002a2000c1e1100 */
[-C--:B0-----:R-:W-:Y:S02]  /*2890*/  IADD3 R22, P0, R29, R134.reuse, RZ ;  /* 0x000000861d167210 */ /* 0x081fe40007f1e0ff */
[-C--:B------:R-:W-:Y:S01]  /*28a0*/  LEA.HI.X.SX32 R27, R33, R135.reuse, 0x1, P1 ;  /* 0x00000087211b7211 */ /* 0x080fe200008f0eff */
[C---:B------:R-:W-:Y:S01]  /*28b0*/  IMAD R33, R124.reuse, 0xca, RZ ;  /* 0x000000ca7c217824 */ /* 0x040fe200078e02ff */
[----:B------:R-:W-:Y:S01]  /*28c0*/  LEA.HI.X.SX32 R23, R29, R135, 0x1, P0 ;  /* 0x000000871d177211 */ /* 0x000fe200000f0eff */
[----:B------:R-:W-:Y:S02]  /*28d0*/  IMAD R29, R124, 0xcb, RZ ;  /* 0x000000cb7c1d7824 */ /* 0x000fe400078e02ff */
[----:B------:R0:W2:Y:S01]  /*28e0*/  LDG.E.U8 R242, desc[UR6][R26.64] ;  /* 0x000000061af27981 */ /* 0x0000a2000c1e1100 */
[----:B-1----:R-:W-:-:S03]  /*28f0*/  IADD3 R20, P1, R31, R134, RZ ;  /* 0x000000861f147210 */ /* 0x002fc60007f3e0ff */
[----:B------:R1:W2:Y:S01]  /*2900*/  LDG.E.U8 R209, desc[UR6][R22.64] ;  /* 0x0000000616d17981 */ /* 0x0002a2000c1e1100 */
[-C--:B------:R-:W-:Y:S01]  /*2910*/  LEA.HI.X.SX32 R21, R31, R135.reuse, 0x1, P1 ;  /* 0x000000871f157211 */ /* 0x080fe200008f0eff */
[C---:B------:R-:W-:Y:S02]  /*2920*/  IMAD R31, R124.reuse, 0xcc, RZ ;  /* 0x000000cc7c1f7824 */ /* 0x040fe400078e02ff */
[----:B---3--:R-:W-:Y:S01]  /*2930*/  STL [R1+0x30], R37 ;  /* 0x0000302501007387 */ /* 0x008fe20000100800 */
[-C--:B0-----:R-:W-:Y:S02]  /*2940*/  IADD3 R26, P0, R33, R134.reuse, RZ ;  /* 0x00000086211a7210 */ /* 0x081fe40007f1e0ff */
[----:B-1----:R-:W-:Y:S01]  /*2950*/  IADD3 R22, P1, R29, R134, RZ ;  /* 0x000000861d167210 */ /* 0x002fe20007f3e0ff */
[----:B-----5:R-:W-:Y:S01]  /*2960*/  STL [R1+0x2c], R36 ;  /* 0x00002c2401007387 */ /* 0x020fe20000100800 */
[-C--:B------:R-:W-:Y:S01]  /*2970*/  LEA.HI.X.SX32 R27, R33, R135.reuse, 0x1, P0 ;  /* 0x00000087211b7211 */ /* 0x080fe200000f0eff */
[C---:B------:R-:W-:Y:S01]  /*2980*/  IMAD R33, R124.reuse, 0xcd, RZ ;  /* 0x000000cd7c217824 */ /* 0x040fe200078e02ff */
[----:B------:R-:W-:Y:S01]  /*2990*/  LEA.HI.X.SX32 R23, R29, R135, 0x1, P1 ;  /* 0x000000871d177211 */ /* 0x000fe200008f0eff */
[----:B------:R0:W-:Y:S04]  /*29a0*/  STL [R1+0x28], R35 ;  /* 0x0000282301007387 */ /* 0x0001e80000100800 */
[----:B------:R1:W3:Y:S01]  /*29b0*/  LDG.E.U8 R208, desc[UR6][R20.64] ;  /* 0x0000000614d07981 */ /* 0x0002e2000c1e1100 */
[----:B------:R-:W-:-:S03]  /*29c0*/  IMAD R29, R124, 0x50, RZ ;  /* 0x000000507c1d7824 */ /* 0x000fc600078e02ff */
[----:B------:R5:W3:Y:S01]  /*29d0*/  LDG.E.U8 R207, desc[UR6][R26.64] ;  /* 0x000000061acf7981 */ /* 0x000ae2000c1e1100 */
[----:B0-----:R-:W-:-:S03]  /*29e0*/  IMAD R35, R124, 0xce, RZ ;  /* 0x000000ce7c237824 */ /* 0x001fc600078e02ff */
[----:B------:R0:W3:Y:S01]  /*29f0*/  LDG.E.U8 R206, desc[UR6][R22.64] ;  /* 0x0000000616ce7981 */ /* 0x0000e2000c1e1100 */
[----:B-1----:R-:W-:-:S04]  /*2a00*/  IADD3 R20, P0, R31, R134, RZ ;  /* 0x000000861f147210 */ /* 0x002fc80007f1e0ff */
[-C--:B------:R-:W-:Y:S01]  /*2a10*/  LEA.HI.X.SX32 R21, R31, R135.reuse, 0x1, P0 ;  /* 0x000000871f157211 */ /* 0x080fe200000f0eff */
[C---:B------:R-:W-:Y:S01]  /*2a20*/  IMAD R31, R124.reuse, 0xcf, RZ ;  /* 0x000000cf7c1f7824 */ /* 0x040fe200078e02ff */
[-C--:B-----5:R-:W-:Y:S02]  /*2a30*/  IADD3 R26, P1, R33, R134.reuse, RZ ;  /* 0x00000086211a7210 */ /* 0x0a0fe40007f3e0ff */
[-C--:B0-----:R-:W-:Y:S01]  /*2a40*/  IADD3 R22, P0, R35, R134.reuse, RZ ;  /* 0x0000008623167210 */ /* 0x081fe20007f1e0ff */
[----:B------:R0:W5:Y:S01]  /*2a50*/  LDG.E.U8 R189, desc[UR6][R20.64] ;  /* 0x0000000614bd7981 */ /* 0x000162000c1e1100 */
[-C--:B------:R-:W-:Y:S01]  /*2a60*/  LEA.HI.X.SX32 R27, R33, R135.reuse, 0x1, P1 ;  /* 0x00000087211b7211 */ /* 0x080fe200008f0eff */
[C---:B------:R-:W-:Y:S01]  /*2a70*/  IMAD R33, R124.reuse, 0x51, RZ ;  /* 0x000000517c217824 */ /* 0x040fe200078e02ff */
[----:B------:R-:W-:Y:S01]  /*2a80*/  LEA.HI.X.SX32 R23, R35, R135, 0x1, P0 ;  /* 0x0000008723177211 */ /* 0x000fe200000f0eff */
[----:B------:R-:W-:Y:S01]  /*2a90*/  IMAD R35, R124, 0x52, RZ ;  /* 0x000000527c237824 */ /* 0x000fe200078e02ff */
[-C--:B------:R-:W-:Y:S01]  /*2aa0*/  IADD3 R240, P0, R29, R134.reuse, RZ ;  /* 0x000000861df07210 */ /* 0x080fe20007f1e0ff */
[----:B------:R1:W5:Y:S01]  /*2ab0*/  LDG.E.U8 R187, desc[UR6][R26.64] ;  /* 0x000000061abb7981 */ /* 0x000362000c1e1100 */
[----:B0-----:R-:W-:-:S03]  /*2ac0*/  IADD3 R20, P1, R31, R134, RZ ;  /* 0x000000861f147210 */ /* 0x001fc60007f3e0ff */
[----:B------:R0:W5:Y:S01]  /*2ad0*/  LDG.E.U8 R40, desc[UR6][R22.64] ;  /* 0x0000000616287981 */ /* 0x000162000c1e1100 */
[-C--:B------:R-:W-:Y:S01]  /*2ae0*/  LEA.HI.X.SX32 R241, R29, R135.reuse, 0x1, P0 ;  /* 0x000000871df17211 */ /* 0x080fe200000f0eff */
[C---:B------:R-:W-:Y:S01]  /*2af0*/  IMAD R29, R124.reuse, 0x53, RZ ;  /* 0x000000537c1d7824 */ /* 0x040fe200078e02ff */
[-C--:B------:R-:W-:Y:S02]  /*2b00*/  LEA.HI.X.SX32 R21, R31, R135.reuse, 0x1, P1 ;  /* 0x000000871f157211 */ /* 0x080fe400008f0eff */
[-C--:B------:R-:W-:Y:S01]  /*2b10*/  IADD3 R238, P1, R33, R134.reuse, RZ ;  /* 0x0000008621ee7210 */ /* 0x080fe20007f3e0ff */
[C---:B-1----:R-:W-:Y:S01]  /*2b20*/  IMAD R27, R124.reuse, 0x54, RZ ;  /* 0x000000547c1b7824 */ /* 0x042fe200078e02ff */
[-C--:B------:R-:W-:Y:S01]  /*2b30*/  IADD3 R236, P0, R35, R134.reuse, RZ ;  /* 0x0000008623ec7210 */ /* 0x080fe20007f1e0ff */
[----:B------:R1:W5:Y:S01]  /*2b40*/  LDG.E.U8 R31, desc[UR6][R20.64] ;  /* 0x00000006141f7981 */ /* 0x000362000c1e1100 */
[-C--:B------:R-:W-:Y:S01]  /*2b50*/  LEA.HI.X.SX32 R239, R33, R135.reuse, 0x1, P1 ;  /* 0x0000008721ef7211 */ /* 0x080fe200008f0eff */
[----:B0-----:R-:W-:Y:S01]  /*2b60*/  IMAD R23, R124, 0x55, RZ ;  /* 0x000000557c177824 */ /* 0x001fe200078e02ff */
[----:B------:R-:W-:Y:S01]  /*2b70*/  LEA.HI.X.SX32 R237, R35, R135, 0x1, P0 ;  /* 0x0000008723ed7211 */ /* 0x000fe200000f0eff */
[----:B----4-:R-:W-:Y:S01]  /*2b80*/  STL [R1+0x24], R34 ;  /* 0x0000242201007387 */ /* 0x010fe20000100800 */
[----:B------:R-:W-:-:S02]  /*2b90*/  IADD3 R234, P1, R29, R134, RZ ;  /* 0x000000861dea7210 */ /* 0x000fc40007f3e0ff */
[-C--:B------:R-:W-:Y:S01]  /*2ba0*/  IADD3 R232, P0, R27, R134.reuse, RZ ;  /* 0x000000861be87210 */ /* 0x080fe20007f1e0ff */
[C---:B------:R-:W-:Y:S01]  /*2bb0*/  IMAD R37, R124.reuse, 0xd5, RZ ;  /* 0x000000d57c257824 */ /* 0x040fe200078e02ff */
[-C--:B------:R-:W-:Y:S01]  /*2bc0*/  LEA.HI.X.SX32 R235, R29, R135.reuse, 0x1, P1 ;  /* 0x000000871deb7211 */ /* 0x080fe200008f0eff */
[C---:B-1----:R-:W-:Y:S01]  /*2bd0*/  IMAD R21, R124.reuse, 0x56, RZ ;  /* 0x000000567c157824 */ /* 0x042fe200078e02ff */
[-C--:B------:R-:W-:Y:S01]  /*2be0*/  LEA.HI.X.SX32 R233, R27, R135.reuse, 0x1, P0 ;  /* 0x000000871be97211 */ /* 0x080fe200000f0eff */
[C---:B------:R-:W-:Y:S01]  /*2bf0*/  IMAD R27, R124.reuse, 0x57, RZ ;  /* 0x000000577c1b7824 */ /* 0x040fe200078e02ff */
[-C--:B------:R-:W-:Y:S01]  /*2c00*/  IADD3 R230, P1, R23, R134.reuse, RZ ;  /* 0x0000008617e67210 */ /* 0x080fe20007f3e0ff */
[C---:B------:R-:W-:Y:S01]  /*2c10*/  IMAD R29, R124.reuse, 0xd2, RZ ;  /* 0x000000d27c1d7824 */ /* 0x040fe200078e02ff */
[-C--:B------:R-:W-:Y:S01]  /*2c20*/  IADD3 R228, P0, R21, R134.reuse, RZ ;  /* 0x0000008615e47210 */ /* 0x080fe20007f1e0ff */
[C---:B------:R-:W-:Y:S01]  /*2c30*/  IMAD R33, R124.reuse, 0xd3, RZ ;  /* 0x000000d37c217824 */ /* 0x040fe200078e02ff */
[-C--:B------:R-:W-:Y:S01]  /*2c40*/  LEA.HI.X.SX32 R231, R23, R135.reuse, 0x1, P1 ;  /* 0x0000008717e77211 */ /* 0x080fe200008f0eff */
[C---:B------:R-:W-:Y:S01]  /*2c50*/  IMAD R23, R124.reuse, 0x58, RZ ;  /* 0x000000587c177824 */ /* 0x040fe200078e02ff */
[-C--:B------:R-:W-:Y:S01]  /*2c60*/  IADD3 R226, P1, R27, R134.reuse, RZ ;  /* 0x000000861be27210 */ /* 0x080fe20007f3e0ff */
[C---:B------:R-:W-:Y:S01]  /*2c70*/  IMAD R35, R124.reuse, 0xd4, RZ ;  /* 0x000000d47c237824 */ /* 0x040fe200078e02ff */
[-C--:B------:R-:W-:Y:S01]  /*2c80*/  LEA.HI.X.SX32 R229, R21, R135.reuse, 0x1, P0 ;  /* 0x0000008715e57211 */ /* 0x080fe200000f0eff */
[C---:B------:R-:W-:Y:S01]  /*2c90*/  IMAD R21, R124.reuse, 0x59, RZ ;  /* 0x000000597c157824 */ /* 0x040fe200078e02ff */
        /* <DEDUP_REMOVED lines=12> */
[----:B------:R-:W-:Y:S01]  /*2d60*/  LEA.HI.X.SX32 R221, R27, R135, 0x1, P0 ;  /* 0x000000871bdd7211 */ /* 0x000fe200000f0eff */
[----:B------:R-:W-:Y:S01]  /*2d70*/  IMAD R27, R124, 0x5d, RZ ;  /* 0x0000005d7c1b7824 */ /* 0x000fe200078e02ff */
[-C--:B------:R-:W-:Y:S01]  /*2d80*/  IADD3 R218, P1, R23, R134.reuse, RZ ;  /* 0x0000008617da7210 */ /* 0x080fe20007f3e0ff */
[----:B------:R-:W4:Y:S01]  /*2d90*/  LDG.E.U8 R236, desc[UR6][R236.64] ;  /* 0x00000006ecec7981 */ /* 0x000f22000c1e1100 */
[----:B------:R-:W-:-:S02]  /*2da0*/  IADD3 R216, P0, R21, R134, RZ ;  /* 0x0000008615d87210 */ /* 0x000fc40007f1e0ff */
[-C--:B------:R-:W-:Y:S01]  /*2db0*/  LEA.HI.X.SX32 R219, R23, R135.reuse, 0x1, P1 ;  /* 0x0000008717db7211 */ /* 0x080fe200008f0eff */
[C---:B------:R-:W-:Y:S01]  /*2dc0*/  IMAD R23, R124.reuse, 0x5e, RZ ;  /* 0x0000005e7c177824 */ /* 0x040fe200078e02ff */
[-C--:B------:R-:W-:Y:S01]  /*2dd0*/  IADD3 R214, P1, R27, R134.reuse, RZ ;  /* 0x000000861bd67210 */ /* 0x080fe20007f3e0ff */
[----:B------:R-:W4:Y:S01]  /*2de0*/  LDG.E.U8 R234, desc[UR6][R234.64] ;  /* 0x00000006eaea7981 */ /* 0x000f22000c1e1100 */
[-C--:B------:R-:W-:Y:S01]  /*2df0*/  LEA.HI.X.SX32 R217, R21, R135.reuse, 0x1, P0 ;  /* 0x0000008715d97211 */ /* 0x080fe200000f0eff */
[C---:B------:R-:W-:Y:S01]  /*2e00*/  IMAD R21, R124.reuse, 0x5f, RZ ;  /* 0x0000005f7c157824 */ /* 0x040fe200078e02ff */
[----:B------:R-:W-:Y:S01]  /*2e10*/  LEA.HI.X.SX32 R215, R27, R135, 0x1, P1 ;  /* 0x000000871bd77211 */ /* 0x000fe200008f0eff */
[----:B------:R-:W-:Y:S01]  /*2e20*/  IMAD R27, R124, 0xd0, RZ ;  /* 0x000000d07c1b7824 */ /* 0x000fe200078e02ff */
[-C--:B------:R-:W-:Y:S01]  /*2e30*/  IADD3 R212, P0, R23, R134.reuse, RZ ;  /* 0x0000008617d47210 */ /* 0x080fe20007f1e0ff */
[----:B------:R-:W5:Y:S01]  /*2e40*/  LDG.E.U8 R232, desc[UR6][R232.64] ;  /* 0x00000006e8e87981 */ /* 0x000f62000c1e1100 */
[----:B------:R-:W-:-:S02]  /*2e50*/  IADD3 R210, P1, R21, R134, RZ ;  /* 0x0000008615d27210 */ /* 0x000fc40007f3e0ff */
[-C--:B------:R-:W-:Y:S01]  /*2e60*/  LEA.HI.X.SX32 R213, R23, R135.reuse, 0x1, P0 ;  /* 0x0000008717d57211 */ /* 0x080fe200000f0eff */
[----:B------:R-:W-:Y:S01]  /*2e70*/  IMAD R23, R124, 0xd1, RZ ;  /* 0x000000d17c177824 */ /* 0x000fe200078e02ff */
[-C--:B------:R-:W-:Y:S01]  /*2e80*/  IADD3 R20, P0, R27, R134.reuse, RZ ;  /* 0x000000861b147210 */ /* 0x080fe20007f1e0ff */
[----:B------:R-:W5:Y:S01]  /*2e90*/  LDG.E.U8 R230, desc[UR6][R230.64] ;  /* 0x00000006e6e67981 */ /* 0x000f62000c1e1100 */
[-C--:B------:R-:W-:Y:S02]  /*2ea0*/  LEA.HI.X.SX32 R211, R21, R135.reuse, 0x1, P1 ;  /* 0x0000008715d37211 */ /* 0x080fe400008f0eff */
[----:B------:R-:W-:Y:S01]  /*2eb0*/  LEA.HI.X.SX32 R21, R27, R135, 0x1, P0 ;  /* 0x000000871b157211 */ /* 0x000fe200000f0eff */
[----:B------:R-:W5:Y:S01]  /*2ec0*/  LDG.E.U8 R212, desc[UR6][R212.64] ;  /* 0x00000006d4d47981 */ /* 0x000f62000c1e1100 */
[----:B------:R-:W-:-:S03]  /*2ed0*/  IADD3 R26, P1, R23, R134, RZ ;  /* 0x00000086171a7210 */ /* 0x000fc60007f3e0ff */
[----:B------:R0:W3:Y:S01]  /*2ee0*/  LDG.E.U8 R39, desc[UR6][R20.64] ;  /* 0x0000000614277981 */ /* 0x0000e2000c1e1100 */
[-C--:B------:R-:W-:Y:S02]  /*2ef0*/  LEA.HI.X.SX32 R27, R23, R135.reuse, 0x1, P1 ;  /* 0x00000087171b7211 */ /* 0x080fe400008f0eff */
[C---:B------:R-:W-:Y:S01]  /*2f00*/  IADD3 R22, P1, R33.reuse, R134, RZ ;  /* 0x0000008621167210 */ /* 0x040fe20007f3e0ff */
[----:B------:R-:W5:Y:S03]  /*2f10*/  LDG.E.U8 R210, desc[UR6][R210.64] ;  /* 0x00000006d2d27981 */ /* 0x000f66000c1e1100 */
[----:B------:R-:W-:Y:S01]  /*2f20*/  LEA.HI.X.SX32 R23, R33, R135, 0x1, P1 ;  /* 0x0000008721177211 */ /* 0x000fe200008f0eff */
[----:B------:R-:W-:Y:S01]  /*2f30*/  IMAD R33, R124, 0xd6, RZ ;  /* 0x000000d67c217824 */ /* 0x000fe200078e02ff */
[----:B------:R-:W3:Y:S01]  /*2f40*/  LDG.E.U8 R26, desc[UR6][R26.64] ;  /* 0x000000061a1a7981 */ /* 0x000ee2000c1e1100 */
[----:B------:R-:W-:-:S02]  /*2f50*/  PRMT R114, R114, 0x3340, R138 ;  /* 0x0000334072727816 */ /* 0x000fc4000000008a */
[----:B------:R-:W-:Y:S01]  /*2f60*/  PRMT R110, R113, 0x3340, R110 ;  /* 0x00003340716e7816 */ /* 0x000fe2000000006e */
[----:B------:R-:W4:Y:S01]  /*2f70*/  LDG.E.U8 R240, desc[UR6][R240.64] ;  /* 0x00000006f0f07981 */ /* 0x000f22000c1e1100 */
[----:B------:R-:W-:Y:S02]  /*2f80*/  PRMT R62, R62, 0x3340, R142 ;  /* 0x000033403e3e7816 */ /* 0x000fe4000000008e */
[----:B------:R-:W-:Y:S01]  /*2f90*/  PRMT R61, R61, 0x3340, R63 ;  /* 0x000033403d3d7816 */ /* 0x000fe2000000003f */
[----:B------:R-:W4:Y:S04]  /*2fa0*/  LDG.E.U8 R238, desc[UR6][R238.64] ;  /* 0x00000006eeee7981 */ /* 0x000f28000c1e1100 */
[----:B------:R-:W-:Y:S04]  /*2fb0*/  STL [R1+0x20], R32 ;  /* 0x0000202001007387 */ /* 0x000fe80000100800 */
[----:B------:R1:W-:Y:S04]  /*2fc0*/  STL [R1+0x1c], R30 ;  /* 0x00001c1e01007387 */ /* 0x0003e80000100800 */
[----:B------:R0:W-:Y:S04]  /*2fd0*/  STL [R1+0x18], R28 ;  /* 0x0000181c01007387 */ /* 0x0001e80000100800 */
[----:B------:R-:W5:Y:S04]  /*2fe0*/  LDG.E.U8 R228, desc[UR6][R228.64] ;  /* 0x00000006e4e47981 */ /* 0x000f68000c1e1100 */
[----:B-1----:R1:W5:Y:S01]  /*2ff0*/  LDG.E.U8 R30, desc[UR6][R22.64] ;  /* 0x00000006161e7981 */ /* 0x002362000c1e1100 */
[----:B0-----:R-:W-:-:S03]  /*3000*/  IADD3 R28, P0, R29, R134, RZ ;  /* 0x000000861d1c7210 */ /* 0x001fc60007f1e0ff */
[----:B------:R-:W5:Y:S01]  /*3010*/  LDG.E.U8 R226, desc[UR6][R226.64] ;  /* 0x00000006e2e27981 */ /* 0x000f62000c1e1100 */
[-C--:B------:R-:W-:Y:S02]  /*3020*/  LEA.HI.X.SX32 R29, R29, R135.reuse, 0x1, P0 ;  /* 0x000000871d1d7211 */ /* 0x080fe400000f0eff */
[CC--:B------:R-:W-:Y:S01]  /*3030*/  IADD3 R20, P0, R35.reuse, R134.reuse, RZ ;  /* 0x0000008623147210 */ /* 0x0c0fe20007f1e0ff */
[----:B------:R-:W5:Y:S03]  /*3040*/  LDG.E.U8 R224, desc[UR6][R224.64] ;  /* 0x00000006e0e07981 */ /* 0x000f66000c1e1100 */
[----:B------:R-:W-:Y:S01]  /*3050*/  LEA.HI.X.SX32 R21, R35, R135, 0x1, P0 ;  /* 0x0000008723157211 */ /* 0x000fe200000f0eff */
[----:B------:R0:W5:Y:S01]  /*3060*/  LDG.E.U8 R38, desc[UR6][R28.64] ;  /* 0x000000061c267981 */ /* 0x000162000c1e1100 */
[----:B------:R-:W-:Y:S01]  /*3070*/  IMAD R35, R124, 0xd7, RZ ;  /* 0x000000d77c237824 */ /* 0x000fe200078e02ff */
[----:B-1----:R-:W-:-:S02]  /*3080*/  IADD3 R22, P0, R33, R134, RZ ;  /* 0x0000008621167210 */ /* 0x002fc40007f1e0ff */
[----:B------:R-:W5:Y:S04]  /*3090*/  LDG.E.U8 R222, desc[UR6][R222.64] ;  /* 0x00000006dede7981 */ /* 0x000f68000c1e1100 */
[----:B------:R-:W5:Y:S01]  /*30a0*/  LDG.E.U8 R220, desc[UR6][R220.64] ;  /* 0x00000006dcdc7981 */ /* 0x000f62000c1e1100 */
[----:B0-----:R-:W-:-:S03]  /*30b0*/  IADD3 R28, P1, R37, R134, RZ ;  /* 0x00000086251c7210 */ /* 0x001fc60007f3e0ff */
[----:B------:R-:W5:Y:S01]  /*30c0*/  LDG.E.U8 R218, desc[UR6][R218.64] ;  /* 0x00000006dada7981 */ /* 0x000f62000c1e1100 */
[----:B------:R-:W-:-:S03]  /*30d0*/  LEA.HI.X.SX32 R29, R37, R135, 0x1, P1 ;  /* 0x00000087251d7211 */ /* 0x000fc600008f0eff */
[----:B------:R0:W5:Y:S01]  /*30e0*/  LDG.E.U8 R37, desc[UR6][R20.64] ;  /* 0x0000000614257981 */ /* 0x000162000c1e1100 */
[----:B------:R-:W-:Y:S02]  /*30f0*/  LEA.HI.X.SX32 R23, R33, R135, 0x1, P0 ;  /* 0x0000008721177211 */ /* 0x000fe400000f0eff */
[-C--:B------:R-:W-:Y:S01]  /*3100*/  IADD3 R32, P0, R99, R134.reuse, RZ ;  /* 0x0000008663207210 */ /* 0x080fe20007f1e0ff */
[----:B------:R-:W5:Y:S04]  /*3110*/  LDG.E.U8 R27, desc[UR6][R28.64] ;  /* 0x000000061c1b7981 */ /* 0x000f68000c1e1100 */
[----:B------:R-:W5:Y:S01]  /*3120*/  LDG.E.U8 R216, desc[UR6][R216.64] ;  /* 0x00000006d8d87981 */ /* 0x000f62000c1e1100 */
[----:B0-----:R-:W-:-:S03]  /*3130*/  IADD3 R20, P1, R35, R134, RZ ;  /* 0x0000008623147210 */ /* 0x001fc60007f3e0ff */
[----:B------:R0:W5:Y:S01]  /*3140*/  LDG.E.U8 R36, desc[UR6][R22.64] ;  /* 0x0000000616247981 */ /* 0x000162000c1e1100 */
[-C--:B------:R-:W-:Y:S02]  /*3150*/  LEA.HI.X.SX32 R21, R35, R135.reuse, 0x1, P1 ;  /* 0x0000008723157211 */ /* 0x080fe400008f0eff */
[----:B------:R-:W-:Y:S01]  /*3160*/  LEA.HI.X.SX32 R33, R99, R135, 0x1, P0 ;  /* 0x0000008763217211 */ /* 0x000fe200000f0eff */
[----:B------:R-:W-:Y:S01]  /*3170*/  IMAD R99, R124, 0xdb, RZ ;  /* 0x000000db7c637824 */ /* 0x000fe200078e02ff */
[----:B------:R-:W5:Y:S04]  /*3180*/  LDG.E.U8 R214, desc[UR6][R214.64] ;  /* 0x00000006d6d67981 */ /* 0x000f68000c1e1100 */
[----:B------:R1:W5:Y:S01]  /*3190*/  LDG.E.U8 R29, desc[UR6][R20.64] ;  /* 0x00000006141d7981 */ /* 0x000362000c1e1100 */
[----:B0-----:R-:W-:-:S03]  /*31a0*/  IADD3 R22, P1, R101, R134, RZ ;  /* 0x0000008665167210 */ /* 0x001fc60007f3e0ff */
[----:B------:R0:W5:Y:S01]  /*31b0*/  LDG.E.U8 R35, desc[UR6][R32.64] ;  /* 0x0000000620237981 */ /* 0x000162000c1e1100 */
[----:B------:R-:W-:Y:S02]  /*31c0*/  LEA.HI.X.SX32 R23, R101, R135, 0x1, P1 ;  /* 0x0000008765177211 */ /* 0x000fe400008f0eff */
[----:B-1----:R-:W-:-:S03]  /*31d0*/  IADD3 R20, P0, R119, R134, RZ ;  /* 0x0000008677147210 */ /* 0x002fc60007f1e0ff */
[----:B------:R-:W5:Y:S01]  /*31e0*/  LDG.E.U8 R22, desc[UR6][R22.64] ;  /* 0x0000000616167981 */ /* 0x000f62000c1e1100 */
[-C--:B------:R-:W-:Y:S02]  /*31f0*/  IADD3 R100, P1, R99, R134.reuse, RZ ;  /* 0x0000008663647210 */ /* 0x080fe40007f3e0ff */
[-C--:B------:R-:W-:Y:S01]  /*3200*/  LEA.HI.X.SX32 R21, R119, R135.reuse, 0x1, P0 ;  /* 0x0000008777157211 */ /* 0x080fe200000f0eff */
[C---:B------:R-:W-:Y:S01]  /*3210*/  IMAD R119, R124.reuse, 0xdd, RZ ;  /* 0x000000dd7c777824 */ /* 0x040fe200078e02ff */
[-C--:B------:R-:W-:Y:S02]  /*3220*/  LEA.HI.X.SX32 R101, R99, R135.reuse, 0x1, P1 ;  /* 0x0000008763657211 */ /* 0x080fe400008f0eff */
[CC--:B0-----:R-:W-:Y:S01]  /*3230*/  IADD3 R32, P0, R121.reuse, R134.reuse, RZ ;  /* 0x0000008679207210 */ /* 0x0c1fe20007f1e0ff */
[----:B------:R0:W5:Y:S01]  /*3240*/  LDG.E.U8 R34, desc[UR6][R20.64] ;  /* 0x0000000614227981 */ /* 0x000162000c1e1100 */
[----:B------:R-:W-:Y:S02]  /*3250*/  IMAD R99, R124, 0x60, RZ ;  /* 0x000000607c637824 */ /* 0x000fe400078e02ff */
[----:B------:R-:W-:Y:S01]  /*3260*/  LEA.HI.X.SX32 R33, R121, R135, 0x1, P0 ;  /* 0x0000008779217211 */ /* 0x000fe200000f0eff */
[----:B------:R1:W5:Y:S01]  /*3270*/  LDG.E.U8 R23, desc[UR6][R100.64] ;  /* 0x0000000664177981 */ /* 0x000362000c1e1100 */
[----:B------:R-:W-:-:S02]  /*3280*/  IADD3 R118, P0, R123, R134, RZ ;  /* 0x000000867b767210 */ /* 0x000fc40007f1e0ff */
[CC--:B0-----:R-:W-:Y:S01]  /*3290*/  IADD3 R20, P1, R119.reuse, R134.reuse, RZ ;  /* 0x0000008677147210 */ /* 0x0c1fe20007f3e0ff */
[C---:B------:R-:W-:Y:S01]  /*32a0*/  IMAD R121, R124.reuse, 0x61, RZ ;  /* 0x000000617c797824 */ /* 0x040fe200078e02ff */
[----:B------:R-:W5:Y:S02]  /*32b0*/  LDG.E.U8 R33, desc[UR6][R32.64] ;  /* 0x0000000620217981 */ /* 0x000f64000c1e1100 */
[-C--:B------:R-:W-:Y:S02]  /*32c0*/  LEA.HI.X.SX32 R21, R119, R135.reuse, 0x1, P1 ;  /* 0x0000008777157211 */ /* 0x080fe400008f0eff */
[-C--:B------:R-:W-:Y:S01]  /*32d0*/  LEA.HI.X.SX32 R119, R123, R135.reuse, 0x1, P0 ;  /* 0x000000877b777211 */ /* 0x080fe200000f0eff */
[----:B------:R-:W-:Y:S01]  /*32e0*/  IMAD R123, R124, 0x62, RZ ;  /* 0x000000627c7b7824 */ /* 0x000fe200078e02ff */
[CC--:B-1----:R-:W-:Y:S01]  /*32f0*/  IADD3 R100, P1, R125.reuse, R134.reuse, RZ ;  /* 0x000000867d647210 */ /* 0x0c2fe20007f3e0ff */
[----:B------:R0:W5:Y:S03]  /*3300*/  LDG.E.U8 R28, desc[UR6][R20.64] ;  /* 0x00000006141c7981 */ /* 0x000166000c1e1100 */
[----:B------:R-:W-:Y:S01]  /*3310*/  LEA.HI.X.SX32 R101, R125, R135, 0x1, P1 ;  /* 0x000000877d657211 */ /* 0x000fe200008f0eff */
[----:B------:R1:W5:Y:S01]  /*3320*/  LDG.E.U8 R32, desc[UR6][R118.64] ;  /* 0x0000000676207981 */ /* 0x000362000c1e1100 */
[----:B------:R-:W-:-:S02]  /*3330*/  IADD3 R120, P1, R121, R134, RZ ;  /* 0x0000008679787210 */ /* 0x000fc40007f3e0ff */
[----:B0-----:R-:W-:Y:S01]  /*3340*/  IADD3 R20, P0, R99, R134, RZ ;  /* 0x0000008663147210 */ /* 0x001fe20007f1e0ff */
[----:B------:R-:W-:-:S03]  /*3350*/  IMAD R125, R124, 0x64, RZ ;  /* 0x000000647c7d7824 */ /* 0x000fc600078e02ff */
[-C--:B------:R-:W-:Y:S01]  /*3360*/  LEA.HI.X.SX32 R21, R99, R135.reuse, 0x1, P0 ;  /* 0x0000008763157211 */ /* 0x080fe200000f0eff */
[C---:B------:R-:W-:Y:S01]  /*3370*/  IMAD R99, R124.reuse, 0x63, RZ ;  /* 0x000000637c637824 */ /* 0x040fe200078e02ff */
[-C--:B-1----:R-:W-:Y:S01]  /*3380*/  IADD3 R118, P0, R123, R134.reuse, RZ ;  /* 0x000000867b767210 */ /* 0x082fe20007f1e0ff */
[----:B--2---:R0:W-:Y:S01]  /*3390*/  STL [R1+0x14], R24 ;  /* 0x0000141801007387 */ /* 0x0041e20000100800 */
[-C--:B------:R-:W-:Y:S02]  /*33a0*/  LEA.HI.X.SX32 R121, R121, R135.reuse, 0x1, P1 ;  /* 0x0000008779797211 */ /* 0x080fe400008f0eff */
[-C--:B------:R-:W-:Y:S01]  /*33b0*/  LEA.HI.X.SX32 R119, R123, R135.reuse, 0x1, P0 ;  /* 0x000000877b777211 */ /* 0x080fe200000f0eff */
[----:B------:R-:W2:Y:S01]  /*33c0*/  LDG.E.U8 R20, desc[UR6][R20.64] ;  /* 0x0000000614147981 */ /* 0x000ea2000c1e1100 */
[C---:B------:R-:W-:Y:S01]  /*33d0*/  IADD3 R122, P0, R125.reuse, R134, RZ ;  /* 0x000000867d7a7210 */ /* 0x040fe20007f1e0ff */
[C---:B------:R-:W-:Y:S02]  /*33e0*/  IMAD R213, R124.reuse, 0xfe, RZ ;  /* 0x000000fe7cd57824 */ /* 0x040fe400078e02ff */
[----:B------:R-:W4:Y:S04]  /*33f0*/  LDL.LU R237, [R1+0x18] ;  /* 0x0000180001ed7983 */ /* 0x000f280000300800 */
[----:B0-----:R0:W2:Y:S01]  /*3400*/  LDG.E.U8 R24, desc[UR6][R100.64] ;  /* 0x0000000664187981 */ /* 0x0010a2000c1e1100 */
[----:B------:R-:W-:Y:S01]  /*3410*/  LEA.HI.X.SX32 R123, R125, R135, 0x1, P0 ;  /* 0x000000877d7b7211 */ /* 0x000fe200000f0eff */
[----:B------:R-:W-:-:S02]  /*3420*/  IMAD R125, R124, 0x67, RZ ;  /* 0x000000677c7d7824 */ /* 0x000fc400078e02ff */
[----:B------:R1:W2:Y:S01]  /*3430*/  LDG.E.U8 R21, desc[UR6][R120.64] ;  /* 0x0000000678157981 */ /* 0x0002a2000c1e1100 */
[----:B------:R-:W-:-:S03]  /*3440*/  IMAD R211, R124, 0xff, RZ ;  /* 0x000000ff7cd37824 */ /* 0x000fc600078e02ff */
[----:B------:R-:W4:Y:S01]  /*3450*/  LDL.LU R235, [R1+0x14] ;  /* 0x0000140001eb7983 */ /* 0x000f220000300800 */
[----:B0-----:R-:W-:-:S03]  /*3460*/  IADD3 R100, P1, R99, R134, RZ ;  /* 0x0000008663647210 */ /* 0x001fc60007f3e0ff */
[----:B------:R-:W5:Y:S01]  /*3470*/  LDL.LU R233, [R1+0x20] ;  /* 0x0000200001e97983 */ /* 0x000f620000300800 */
[----:B------:R-:W-:-:S03]  /*3480*/  LEA.HI.X.SX32 R101, R99, R135, 0x1, P1 ;  /* 0x0000008763657211 */ /* 0x000fc600008f0eff */
[----:B------:R0:W2:Y:S01]  /*3490*/  LDG.E.U8 R99, desc[UR6][R118.64] ;  /* 0x0000000676637981 */ /* 0x0000a2000c1e1100 */
[----:B-1----:R-:W-:-:S03]  /*34a0*/  IADD3 R120, P1, R127, R134, RZ ;  /* 0x000000867f787210 */ /* 0x002fc60007f3e0ff */
[----:B------:R-:W2:Y:S01]  /*34b0*/  LDG.E.U8 R100, desc[UR6][R100.64] ;  /* 0x0000000664647981 */ /* 0x000ea2000c1e1100 */
[----:B------:R-:W-:-:S03]  /*34c0*/  LEA.HI.X.SX32 R121, R127, R135, 0x1, P1 ;  /* 0x000000877f797211 */ /* 0x000fc600008f0eff */
[----:B------:R-:W5:Y:S01]  /*34d0*/  LDL.LU R231, [R1+0x1c] ;  /* 0x00001c0001e77983 */ /* 0x000f620000300800 */
[CC--:B0-----:R-:W-:Y:S01]  /*34e0*/  IADD3 R118, P0, R129.reuse, R134.reuse, RZ ;  /* 0x0000008681767210 */ /* 0x0c1fe20007f1e0ff */
[C---:B------:R-:W-:Y:S02]  /*34f0*/  IMAD R127, R124.reuse, 0x68, RZ ;  /* 0x000000687c7f7824 */ /* 0x040fe400078e02ff */
[----:B------:R-:W2:Y:S01]  /*3500*/  LDG.E.U8 R102, desc[UR6][R120.64] ;  /* 0x0000000678667981 */ /* 0x000ea2000c1e1100 */
[----:B------:R-:W-:Y:S01]  /*3510*/  LEA.HI.X.SX32 R119, R129, R135, 0x1, P0 ;  /* 0x0000008781777211 */ /* 0x000fe200000f0eff */
[----:B------:R-:W-:Y:S02]  /*3520*/  IMAD R129, R124, 0x69, RZ ;  /* 0x000000697c817824 */ /* 0x000fe400078e02ff */
[----:B------:R0:W2:Y:S04]  /*3530*/  LDG.E.U8 R101, desc[UR6][R122.64] ;  /* 0x000000067a657981 */ /* 0x0000a8000c1e1100 */
[----:B------:R1:W2:Y:S04]  /*3540*/  LDG.E.U8 R145, desc[UR6][R118.64] ;  /* 0x0000000676917981 */ /* 0x0002a8000c1e1100 */
[----:B------:R-:W4:Y:S01]  /*3550*/  LDL.LU R229, [R1+0x28] ;  /* 0x0000280001e57983 */ /* 0x000f220000300800 */
[----:B0-----:R-:W-:-:S02]  /*3560*/  IADD3 R122, P1, R125, R134, RZ ;  /* 0x000000867d7a7210 */ /* 0x001fc40007f3e0ff */
[-C--:B------:R-:W-:Y:S01]  /*3570*/  IADD3 R120, P0, R127, R134.reuse, RZ ;  /* 0x000000867f787210 */ /* 0x080fe20007f1e0ff */
[----:B------:R-:W4:Y:S01]  /*3580*/  LDL.LU R227, [R1+0x24] ;  /* 0x0000240001e37983 */ /* 0x000f220000300800 */
[-C--:B------:R-:W-:Y:S01]  /*3590*/  LEA.HI.X.SX32 R123, R125, R135.reuse, 0x1, P1 ;  /* 0x000000877d7b7211 */ /* 0x080fe200008f0eff */
[C---:B------:R-:W-:Y:S01]  /*35a0*/  IMAD R125, R124.reuse, 0x6a, RZ ;  /* 0x0000006a7c7d7824 */ /* 0x040fe200078e02ff */
[----:B-1----:R-:W-:Y:S01]  /*35b0*/  IADD3 R118, P1, R129, R134, RZ ;  /* 0x0000008681767210 */ /* 0x002fe20007f3e0ff */
[----:B------:R-:W5:Y:S01]  /*35c0*/  LDL.LU R225, [R1+0x30] ;  /* 0x0000300001e17983 */ /* 0x000f620000300800 */
[-C--:B------:R-:W-:Y:S01]  /*35d0*/  LEA.HI.X.SX32 R121, R127, R135.reuse, 0x1, P0 ;  /* 0x000000877f797211 */ /* 0x080fe200000f0eff */
[C---:B------:R-:W-:Y:S01]  /*35e0*/  IMAD R127, R124.reuse, 0x6b, RZ ;  /* 0x0000006b7c7f7824 */ /* 0x040fe200078e02ff */
[----:B------:R-:W-:Y:S01]  /*35f0*/  LEA.HI.X.SX32 R119, R129, R135, 0x1, P1 ;  /* 0x0000008781777211 */ /* 0x000fe200008f0eff */
[----:B------:R0:W2:Y:S01]  /*3600*/  LDG.E.U8 R147, desc[UR6][R122.64] ;  /* 0x000000067a937981 */ /* 0x0000a2000c1e1100 */
[----:B------:R-:W-:-:S03]  /*3610*/  IMAD R129, R124, 0x6c, RZ ;  /* 0x0000006c7c817824 */ /* 0x000fc600078e02ff */
[----:B------:R1:W2:Y:S04]  /*3620*/  LDG.E.U8 R149, desc[UR6][R120.64] ;  /* 0x0000000678957981 */ /* 0x0002a8000c1e1100 */
[----:B------:R1:W2:Y:S01]  /*3630*/  LDG.E.U8 R150, desc[UR6][R118.64] ;  /* 0x0000000676967981 */ /* 0x0002a2000c1e1100 */
[----:B0-----:R-:W-:-:S03]  /*3640*/  IADD3 R122, P0, R125, R134, RZ ;  /* 0x000000867d7a7210 */ /* 0x001fc60007f1e0ff */
[----:B------:R-:W5:Y:S01]  /*3650*/  LDL.LU R223, [R1+0x2c] ;  /* 0x00002c0001df7983 */ /* 0x000f620000300800 */
[-C--:B------:R-:W-:Y:S01]  /*3660*/  LEA.HI.X.SX32 R123, R125, R135.reuse, 0x1, P0 ;  /* 0x000000877d7b7211 */ /* 0x080fe200000f0eff */
[C---:B------:R-:W-:Y:S01]  /*3670*/  IMAD R125, R124.reuse, 0x6d, RZ ;  /* 0x0000006d7c7d7824 */ /* 0x040fe200078e02ff */
[-C--:B-1----:R-:W-:Y:S01]  /*3680*/  IADD3 R120, P1, R127, R134.reuse, RZ ;  /* 0x000000867f787210 */ /* 0x082fe20007f3e0ff */
[----:B------:R-:W4:Y:S01]  /*3690*/  LDL.LU R221, [R1+0x38] ;  /* 0x0000380001dd7983 */ /* 0x000f220000300800 */
[----:B------:R-:W-:Y:S02]  /*36a0*/  IADD3 R118, P0, R129, R134, RZ ;  /* 0x0000008681767210 */ /* 0x000fe40007f1e0ff */
[-C--:B------:R-:W-:Y:S01]  /*36b0*/  LEA.HI.X.SX32 R121, R127, R135.reuse, 0x1, P1 ;  /* 0x000000877f797211 */ /* 0x080fe200008f0eff */
[----:B------:R0:W2:Y:S01]  /*36c0*/  LDG.E.U8 R152, desc[UR6][R122.64] ;  /* 0x000000067a987981 */ /* 0x0000a2000c1e1100 */
[----:B------:R-:W-:Y:S01]  /*36d0*/  LEA.HI.X.SX32 R119, R129, R135, 0x1, P0 ;  /* 0x0000008781777211 */ /* 0x000fe200000f0eff */
[----:B------:R-:W-:-:S02]  /*36e0*/  IMAD R127, R124, 0x6e, RZ ;  /* 0x0000006e7c7f7824 */ /* 0x000fc400078e02ff */
[----:B------:R-:W-:Y:S01]  /*36f0*/  IMAD R129, R124, 0x6f, RZ ;  /* 0x0000006f7c817824 */ /* 0x000fe200078e02ff */
[----:B------:R1:W2:Y:S04]  /*3700*/  LDG.E.U8 R154, desc[UR6][R120.64] ;  /* 0x00000006789a7981 */ /* 0x0002a8000c1e1100 */
[----:B------:R3:W2:Y:S01]  /*3710*/  LDG.E.U8 R156, desc[UR6][R118.64] ;  /* 0x00000006769c7981 */ /* 0x0006a2000c1e1100 */
[----:B0-----:R-:W-:-:S03]  /*3720*/  IADD3 R122, P1, R125, R134, RZ ;  /* 0x000000867d7a7210 */ /* 0x001fc60007f3e0ff */
[----:B------:R-:W4:Y:S01]  /*3730*/  LDL.LU R219, [R1+0x34] ;  /* 0x0000340001db7983 */ /* 0x000f220000300800 */
[-C--:B------:R-:W-:Y:S01]  /*3740*/  LEA.HI.X.SX32 R123, R125, R135.reuse, 0x1, P1 ;  /* 0x000000877d7b7211 */ /* 0x080fe200008f0eff */
[C---:B------:R-:W-:Y:S01]  /*3750*/  IMAD R125, R124.reuse, 0xe0, RZ ;  /* 0x000000e07c7d7824 */ /* 0x040fe200078e02ff */
[-C--:B-1----:R-:W-:Y:S01]  /*3760*/  IADD3 R120, P0, R127, R134.reuse, RZ ;  /* 0x000000867f787210 */ /* 0x082fe20007f1e0ff */
[----:B------:R-:W2:Y:S01]  /*3770*/  LDL.LU R217, [R1+0x40] ;  /* 0x0000400001d97983 */ /* 0x000ea20000300800 */
[----:B---3--:R-:W-:Y:S02]  /*3780*/  IADD3 R118, P1, R129, R134, RZ ;  /* 0x0000008681767210 */ /* 0x008fe40007f3e0ff */
[-C--:B------:R-:W-:Y:S01]  /*3790*/  LEA.HI.X.SX32 R121, R127, R135.reuse, 0x1, P0 ;  /* 0x000000877f797211 */ /* 0x080fe200000f0eff */
[----:B------:R0:W3:Y:S01]  /*37a0*/  LDG.E.U8 R158, desc[UR6][R122.64] ;  /* 0x000000067a9e7981 */ /* 0x0000e2000c1e1100 */
[----:B------:R-:W-:Y:S01]  /*37b0*/  LEA.HI.X.SX32 R119, R129, R135, 0x1, P1 ;  /* 0x0000008781777211 */ /* 0x000fe200008f0eff */
[----:B------:R-:W-:-:S02]  /*37c0*/  IMAD R127, R124, 0xe1, RZ ;  /* 0x000000e17c7f7824 */ /* 0x000fc400078e02ff */
[----:B------:R-:W-:Y:S01]  /*37d0*/  IMAD R129, R124, 0xe2, RZ ;  /* 0x000000e27c817824 */ /* 0x000fe200078e02ff */
[----:B------:R1:W3:Y:S04]  /*37e0*/  LDG.E.U8 R160, desc[UR6][R120.64] ;  /* 0x0000000678a07981 */ /* 0x0002e8000c1e1100 */
[----:B------:R1:W3:Y:S01]  /*37f0*/  LDG.E.U8 R162, desc[UR6][R118.64] ;  /* 0x0000000676a27981 */ /* 0x0002e2000c1e1100 */
[----:B0-----:R-:W-:-:S03]  /*3800*/  IADD3 R122, P0, R125, R134, RZ ;  /* 0x000000867d7a7210 */ /* 0x001fc60007f1e0ff */
[----:B------:R-:W2:Y:S01]  /*3810*/  LDL.LU R215, [R1+0x3c] ;  /* 0x00003c0001d77983 */ /* 0x000ea20000300800 */
[-C--:B------:R-:W-:Y:S01]  /*3820*/  LEA.HI.X.SX32 R123, R125, R135.reuse, 0x1, P0 ;  /* 0x000000877d7b7211 */ /* 0x080fe200000f0eff */
[C---:B------:R-:W-:Y:S01]  /*3830*/  IMAD R125, R124.reuse, 0xe3, RZ ;  /* 0x000000e37c7d7824 */ /* 0x040fe200078e02ff */
[-C--:B-1----:R-:W-:Y:S02]  /*3840*/  IADD3 R120, P1, R127, R134.reuse, RZ ;  /* 0x000000867f787210 */ /* 0x082fe40007f3e0ff */
[----:B------:R-:W-:Y:S01]  /*3850*/  IADD3 R118, P0, R129, R134, RZ ;  /* 0x0000008681767210 */ /* 0x000fe20007f1e0ff */
[----:B------:R0:W3:Y:S01]  /*3860*/  LDG.E.U8 R164, desc[UR6][R122.64] ;  /* 0x000000067aa47981 */ /* 0x0000e2000c1e1100 */
[-C--:B------:R-:W-:Y:S01]  /*3870*/  LEA.HI.X.SX32 R121, R127, R135.reuse, 0x1, P1 ;  /* 0x000000877f797211 */ /* 0x080fe200008f0eff */
[C---:B------:R-:W-:Y:S01]  /*3880*/  IMAD R127, R124.reuse, 0xe4, RZ ;  /* 0x000000e47c7f7824 */ /* 0x040fe200078e02ff */
[----:B------:R-:W-:Y:S01]  /*3890*/  LEA.HI.X.SX32 R119, R129, R135, 0x1, P0 ;  /* 0x0000008781777211 */ /* 0x000fe200000f0eff */
[----:B------:R-:W-:-:S02]  /*38a0*/  IMAD R129, R124, 0xe5, RZ ;  /* 0x000000e57c817824 */ /* 0x000fc400078e02ff */
[----:B------:R1:W3:Y:S01]  /*38b0*/  LDG.E.U8 R166, desc[UR6][R120.64] ;  /* 0x0000000678a67981 */ /* 0x0002e2000c1e1100 */
[----:B0-----:R-:W-:-:S03]  /*38c0*/  IADD3 R122, P1, R125, R134, RZ ;  /* 0x000000867d7a7210 */ /* 0x001fc60007f3e0ff */
[----:B------:R0:W3:Y:S01]  /*38d0*/  LDG.E.U8 R167, desc[UR6][R118.64] ;  /* 0x0000000676a77981 */ /* 0x0000e2000c1e1100 */
[----:B------:R-:W-:Y:S01]  /*38e0*/  LEA.HI.X.SX32 R123, R125, R135, 0x1, P1 ;  /* 0x000000877d7b7211 */ /* 0x000fe200008f0eff */
[----:B------:R-:W-:Y:S01]  /*38f0*/  IMAD R125, R124, 0xe6, RZ ;  /* 0x000000e67c7d7824 */ /* 0x000fe200078e02ff */
[----:B-1----:R-:W-:-:S03]  /*3900*/  IADD3 R120, P0, R127, R134, RZ ;  /* 0x000000867f787210 */ /* 0x002fc60007f1e0ff */
[----:B------:R1:W3:Y:S01]  /*3910*/  LDG.E.U8 R168, desc[UR6][R122.64] ;  /* 0x000000067aa87981 */ /* 0x0002e2000c1e1100 */
[-C--:B0-----:R-:W-:Y:S02]  /*3920*/  IADD3 R118, P1, R129, R134.reuse, RZ ;  /* 0x0000008681767210 */ /* 0x081fe40007f3e0ff */
[-C--:B------:R-:W-:Y:S01]  /*3930*/  LEA.HI.X.SX32 R121, R127, R135.reuse, 0x1, P0 ;  /* 0x000000877f797211 */ /* 0x080fe200000f0eff */
[C---:B------:R-:W-:Y:S01]  /*3940*/  IMAD R127, R124.reuse, 0xe7, RZ ;  /* 0x000000e77c7f7824 */ /* 0x040fe200078e02ff */
[----:B------:R-:W-:Y:S01]  /*3950*/  LEA.HI.X.SX32 R119, R129, R135, 0x1, P1 ;  /* 0x0000008781777211 */ /* 0x000fe200008f0eff */
[----:B------:R-:W-:Y:S02]  /*3960*/  IMAD R129, R124, 0xe8, RZ ;  /* 0x000000e87c817824 */ /* 0x000fe400078e02ff */
[----:B------:R0:W3:Y:S01]  /*3970*/  LDG.E.U8 R169, desc[UR6][R120.64] ;  /* 0x0000000678a97981 */ /* 0x0000e2000c1e1100 */
[----:B-1----:R-:W-:-:S03]  /*3980*/  IADD3 R122, P0, R125, R134, RZ ;  /* 0x000000867d7a7210 */ /* 0x002fc60007f1e0ff */
[----:B------:R1:W3:Y:S01]  /*3990*/  LDG.E.U8 R170, desc[UR6][R118.64] ;  /* 0x0000000676aa7981 */ /* 0x0002e2000c1e1100 */
[----:B------:R-:W-:Y:S01]  /*39a0*/  LEA.HI.X.SX32 R123, R125, R135, 0x1, P0 ;  /* 0x000000877d7b7211 */ /* 0x000fe200000f0eff */
[----:B------:R-:W-:Y:S01]  /*39b0*/  IMAD R125, R124, 0xe9, RZ ;  /* 0x000000e97c7d7824 */ /* 0x000fe200078e02ff */
[----:B0-----:R-:W-:-:S03]  /*39c0*/  IADD3 R120, P1, R127, R134, RZ ;  /* 0x000000867f787210 */ /* 0x001fc60007f3e0ff */
[----:B------:R0:W3:Y:S01]  /*39d0*/  LDG.E.U8 R171, desc[UR6][R122.64] ;  /* 0x000000067aab7981 */ /* 0x0000e2000c1e1100 */
[-C--:B-1----:R-:W-:Y:S02]  /*39e0*/  IADD3 R118, P0, R129, R134.reuse, RZ ;  /* 0x0000008681767210 */ /* 0x082fe40007f1e0ff */
[-C--:B------:R-:W-:Y:S01]  /*39f0*/  LEA.HI.X.SX32 R121, R127, R135.reuse, 0x1, P1 ;  /* 0x000000877f797211 */ /* 0x080fe200008f0eff */
[C---:B------:R-:W-:Y:S01]  /*3a00*/  IMAD R127, R124.reuse, 0xea, RZ ;  /* 0x000000ea7c7f7824 */ /* 0x040fe200078e02ff */
[-C--:B------:R-:W-:Y:S01]  /*3a10*/  LEA.HI.X.SX32 R119, R129, R135.reuse, 0x1, P0 ;  /* 0x0000008781777211 */ /* 0x080fe200000f0eff */
[C---:B------:R-:W-:Y:S01]  /*3a20*/  IMAD R129, R124.reuse, 0xeb, RZ ;  /* 0x000000eb7c817824 */ /* 0x040fe200078e02ff */
[C---:B0-----:R-:W-:Y:S01]  /*3a30*/  IADD3 R122, P1, R125.reuse, R134, RZ ;  /* 0x000000867d7a7210 */ /* 0x041fe20007f3e0ff */
[----:B------:R0:W3:Y:S03]  /*3a40*/  LDG.E.U8 R172, desc[UR6][R120.64] ;  /* 0x0000000678ac7981 */ /* 0x0000e6000c1e1100 */
[----:B------:R-:W-:Y:S01]  /*3a50*/  LEA.HI.X.SX32 R123, R125, R135, 0x1, P1 ;  /* 0x000000877d7b7211 */ /* 0x000fe200008f0eff */
[----:B------:R1:W3:Y:S01]  /*3a60*/  LDG.E.U8 R173, desc[UR6][R118.64] ;  /* 0x0000000676ad7981 */ /* 0x0002e2000c1e1100 */
[----:B------:R-:W-:-:S03]  /*3a70*/  IMAD R125, R124, 0xec, RZ ;  /* 0x000000ec7c7d7824 */ /* 0x000fc600078e02ff */
[----:B------:R1:W3:Y:S01]  /*3a80*/  LDG.E.U8 R174, desc[UR6][R122.64] ;  /* 0x000000067aae7981 */ /* 0x0002e2000c1e1100 */
[-C--:B0-----:R-:W-:Y:S02]  /*3a90*/  IADD3 R120, P0, R127, R134.reuse, RZ ;  /* 0x000000867f787210 */ /* 0x081fe40007f1e0ff */
[-C--:B-1----:R-:W-:Y:S02]  /*3aa0*/  IADD3 R118, P1, R129, R134.reuse, RZ ;  /* 0x0000008681767210 */ /* 0x082fe40007f3e0ff */
[-C--:B------:R-:W-:Y:S01]  /*3ab0*/  LEA.HI.X.SX32 R121, R127, R135.reuse, 0x1, P0 ;  /* 0x000000877f797211 */ /* 0x080fe200000f0eff */
[C---:B------:R-:W-:Y:S01]  /*3ac0*/  IMAD R127, R124.reuse, 0xed, RZ ;  /* 0x000000ed7c7f7824 */ /* 0x040fe200078e02ff */
[-C--:B------:R-:W-:Y:S01]  /*3ad0*/  LEA.HI.X.SX32 R119, R129, R135.reuse, 0x1, P1 ;  /* 0x0000008781777211 */ /* 0x080fe200008f0eff */
[C---:B------:R-:W-:Y:S01]  /*3ae0*/  IMAD R129, R124.reuse, 0xee, RZ ;  /* 0x000000ee7c817824 */ /* 0x040fe200078e02ff */
[C---:B------:R-:W-:Y:S01]  /*3af0*/  IADD3 R122, P0, R125.reuse, R134, RZ ;  /* 0x000000867d7a7210 */ /* 0x040fe20007f1e0ff */
        /* <DEDUP_REMOVED lines=9> */
[----:B------:R-:W-:Y:S02]  /*3b90*/  LEA.HI.X.SX32 R119, R129, R135, 0x1, P0 ;  /* 0x0000008781777211 */ /* 0x000fe400000f0eff */
[----:B------:R-:W-:Y:S01]  /*3ba0*/  IADD3 R122, P1, R131, R134, RZ ;  /* 0x00000086837a7210 */ /* 0x000fe20007f3e0ff */
[----:B------:R0:W3:Y:S01]  /*3bb0*/  LDG.E.U8 R178, desc[UR6][R120.64] ;  /* 0x0000000678b27981 */ /* 0x0000e2000c1e1100 */
[----:B------:R-:W-:-:S02]  /*3bc0*/  IMAD R129, R124, 0x72, RZ ;  /* 0x000000727c817824 */ /* 0x000fc400078e02ff */
[-C--:B------:R-:W-:Y:S01]  /*3bd0*/  LEA.HI.X.SX32 R123, R131, R135.reuse, 0x1, P1 ;  /* 0x00000087837b7211 */ /* 0x080fe200008f0eff */
[----:B------:R1:W3:Y:S04]  /*3be0*/  LDG.E.U8 R179, desc[UR6][R118.64] ;  /* 0x0000000676b37981 */ /* 0x0002e8000c1e1100 */
        /* <DEDUP_REMOVED lines=17> */
[----:B------:R-:W-:Y:S01]  /*3d00*/  LEA.HI.X.SX32 R119, R127, R135, 0x1, P0 ;  /* 0x000000877f777211 */ /* 0x000fe200000f0eff */
[C---:B------:R-:W-:Y:S01]  /*3d10*/  IMAD R127, R124.reuse, 0x77, RZ ;  /* 0x000000777c7f7824 */ /* 0x040fe200078e02ff */
[----:B------:R-:W-:Y:S01]  /*3d20*/  IADD3 R122, P1, R129, R134, RZ ;  /* 0x00000086817a7210 */ /* 0x000fe20007f3e0ff */
[----:B------:R0:W3:Y:S01]  /*3d30*/  LDG.E.U8 R184, desc[UR6][R120.64] ;  /* 0x0000000678b87981 */ /* 0x0000e2000c1e1100 */
[----:B------:R-:W-:-:S02]  /*3d40*/  IMAD R131, R124, 0x78, RZ ;  /* 0x000000787c837824 */ /* 0x000fc400078e02ff */
        /* <DEDUP_REMOVED lines=16> */
[----:B-1----:R-:W-:Y:S02]  /*3e50*/  IADD3 R118, P0, R129, R134, RZ ;  /* 0x0000008681767210 */ /* 0x002fe40007f1e0ff */
[-C--:B------:R-:W-:Y:S01]  /*3e60*/  LEA.HI.X.SX32 R121, R125, R135.reuse, 0x1, P1 ;  /* 0x000000877d797211 */ /* 0x080fe200008f0eff */
[----:B------:R-:W-:Y:S01]  /*3e70*/  IMAD R125, R124, 0x7c, RZ ;  /* 0x0000007c7c7d7824 */ /* 0x000fe200078e02ff */
[----:B------:R-:W-:-:S02]  /*3e80*/  LEA.HI.X.SX32 R119, R129, R135, 0x1, P0 ;  /* 0x0000008781777211 */ /* 0x000fc400000f0eff */
[C---:B------:R-:W-:Y:S01]  /*3e90*/  IADD3 R122, P1, R127.reuse, R134, RZ ;  /* 0x000000867f7a7210 */ /* 0x040fe20007f3e0ff */
[----:B------:R0:W3:Y:S03]  /*3ea0*/  LDG.E.U8 R192, desc[UR6][R120.64] ;  /* 0x0000000678c07981 */ /* 0x0000e6000c1e1100 */
[----:B------:R-:W-:Y:S01]  /*3eb0*/  LEA.HI.X.SX32 R123, R127, R135, 0x1, P1 ;  /* 0x000000877f7b7211 */ /* 0x000fe200008f0eff */
[----:B------:R1:W3:Y:S01]  /*3ec0*/  LDG.E.U8 R193, desc[UR6][R118.64] ;  /* 0x0000000676c17981 */ /* 0x0002e2000c1e1100 */
[----:B------:R-:W-:-:S03]  /*3ed0*/  IMAD R127, R124, 0x7e, RZ ;  /* 0x0000007e7c7f7824 */ /* 0x000fc600078e02ff */
[----:B------:R1:W3:Y:S01]  /*3ee0*/  LDG.E.U8 R194, desc[UR6][R122.64] ;  /* 0x000000067ac27981 */ /* 0x0002e2000c1e1100 */
[CC--:B0-----:R-:W-:Y:S02]  /*3ef0*/  IADD3 R120, P0, R125.reuse, R134.reuse, RZ ;  /* 0x000000867d787210 */ /* 0x0c1fe40007f1e0ff */
[-C--:B-1----:R-:W-:Y:S02]  /*3f00*/  IADD3 R118, P1, R126, R134.reuse, RZ ;  /* 0x000000867e767210 */ /* 0x082fe40007f3e0ff */
[-C--:B------:R-:W-:Y:S01]  /*3f10*/  LEA.HI.X.SX32 R121, R125, R135.reuse, 0x1, P0 ;  /* 0x000000877d797211 */ /* 0x080fe200000f0eff */
[----:B------:R-:W-:Y:S01]  /*3f20*/  IMAD R125, R124, 0x7f, RZ ;  /* 0x0000007f7c7d7824 */ /* 0x000fe200078e02ff */
[-C--:B------:R-:W-:Y:S02]  /*3f30*/  LEA.HI.X.SX32 R119, R126, R135.reuse, 0x1, P1 ;  /* 0x000000877e777211 */ /* 0x080fe400008f0eff */
[CC--:B------:R-:W-:Y:S01]  /*3f40*/  IADD3 R122, P0, R127.reuse, R134.reuse, RZ ;  /* 0x000000867f7a7210 */ /* 0x0c0fe20007f1e0ff */
[----:B------:R0:W3:Y:S03]  /*3f50*/  LDG.E.U8 R195, desc[UR6][R120.64] ;  /* 0x0000000678c37981 */ /* 0x0000e6000c1e1100 */
[----:B------:R-:W-:Y:S01]  /*3f60*/  LEA.HI.X.SX32 R123, R127, R135, 0x1, P0 ;  /* 0x000000877f7b7211 */ /* 0x000fe200000f0eff */
[----:B------:R1:W3:Y:S04]  /*3f70*/  LDG.E.U8 R196, desc[UR6][R118.64] ;  /* 0x0000000676c47981 */ /* 0x0002e8000c1e1100 */
[----:B------:R1:W3:Y:S01]  /*3f80*/  LDG.E.U8 R197, desc[UR6][R122.64] ;  /* 0x000000067ac57981 */ /* 0x0002e2000c1e1100 */
[----:B0-----:R-:W-:Y:S01]  /*3f90*/  IADD3 R120, P1, R125, R134, RZ ;  /* 0x000000867d787210 */ /* 0x001fe20007f3e0ff */
[----:B-1----:R-:W-:-:S03]  /*3fa0*/  IMAD R119, R124, 0xf0, RZ ;  /* 0x000000f07c777824 */ /* 0x002fc600078e02ff */
[----:B------:R-:W-:Y:S01]  /*3fb0*/  LEA.HI.X.SX32 R121, R125, R135, 0x1, P1 ;  /* 0x000000877d797211 */ /* 0x000fe200008f0eff */
[----:B------:R-:W-:Y:S01]  /*3fc0*/  IMAD R122, R124, 0xf1, RZ ;  /* 0x000000f17c7a7824 */ /* 0x000fe200078e02ff */
[----:B------:R-:W-:-:S03]  /*3fd0*/  IADD3 R118, P0, R119, R134, RZ ;  /* 0x0000008677767210 */ /* 0x000fc60007f1e0ff */
[----:B------:R0:W3:Y:S01]  /*3fe0*/  LDG.E.U8 R198, desc[UR6][R120.64] ;  /* 0x0000000678c67981 */ /* 0x0000e2000c1e1100 */
[----:B------:R-:W-:Y:S01]  /*3ff0*/  IMAD R123, R124, 0xf2, RZ ;  /* 0x000000f27c7b7824 */ /* 0x000fe200078e02ff */
[----:B------:R-:W-:-:S05]  /*4000*/  LEA.HI.X.SX32 R119, R119, R135, 0x1, P0 ;  /* 0x0000008777777211 */ /* 0x000fca00000f0eff */
[----:B------:R1:W3:Y:S01]  /*4010*/  LDG.E.U8 R199, desc[UR6][R118.64] ;  /* 0x0000000676c77981 */ /* 0x0002e2000c1e1100 */
[----:B0-----:R-:W-:-:S04]  /*4020*/  IADD3 R120, P1, R122, R134, RZ ;  /* 0x000000867a787210 */ /* 0x001fc80007f3e0ff */
[-C--:B------:R-:W-:Y:S02]  /*4030*/  LEA.HI.X.SX32 R121, R122, R135.reuse, 0x1, P1 ;  /* 0x000000877a797211 */ /* 0x080fe400008f0eff */
[CC--:B------:R-:W-:Y:S01]  /*4040*/  IADD3 R122, P0, R123.reuse, R134.reuse, RZ ;  /* 0x000000867b7a7210 */ /* 0x0c0fe20007f1e0ff */
[C---:B-1----:R-:W-:Y:S02]  /*4050*/  IMAD R119, R124.reuse, 0xf3, RZ ;  /* 0x000000f37c777824 */ /* 0x042fe400078e02ff */
[----:B------:R0:W3:Y:S01]  /*4060*/  LDG.E.U8 R200, desc[UR6][R120.64] ;  /* 0x0000000678c87981 */ /* 0x0000e2000c1e1100 */
[-C--:B------:R-:W-:Y:S02]  /*4070*/  LEA.HI.X.SX32 R123, R123, R135.reuse, 0x1, P0 ;  /* 0x000000877b7b7211 */ /* 0x080fe400000f0eff */
[C---:B------:R-:W-:Y:S01]  /*4080*/  IADD3 R118, P0, R119.reuse, R134, RZ ;  /* 0x0000008677767210 */ /* 0x040fe20007f1e0ff */
[C---:B------:R-:W-:Y:S02]  /*4090*/  IMAD R131, R124.reuse, 0xf9, RZ ;  /* 0x000000f97c837824 */ /* 0x040fe400078e02ff */
[----:B------:R-:W3:Y:S01]  /*40a0*/  LDG.E.U8 R201, desc[UR6][R122.64] ;  /* 0x000000067ac97981 */ /* 0x000ee2000c1e1100 */
[----:B0-----:R-:W-:Y:S01]  /*40b0*/  IMAD R121, R124, 0xf4, RZ ;  /* 0x000000f47c797824 */ /* 0x001fe200078e02ff */
[----:B------:R-:W-:-:S04]  /*40c0*/  LEA.HI.X.SX32 R119, R119, R135, 0x1, P0 ;  /* 0x0000008777777211 */ /* 0x000fc800000f0eff */
[C---:B------:R-:W-:Y:S01]  /*40d0*/  IADD3 R120, P1, R121.reuse, R134, RZ ;  /* 0x0000008679787210 */ /* 0x040fe20007f3e0ff */
[----:B------:R0:W3:Y:S03]  /*40e0*/  LDG.E.U8 R202, desc[UR6][R118.64] ;  /* 0x0000000676ca7981 */ /* 0x0000e6000c1e1100 */
[----:B------:R-:W-:-:S05]  /*40f0*/  LEA.HI.X.SX32 R121, R121, R135, 0x1, P1 ;  /* 0x0000008779797211 */ /* 0x000fca00008f0eff */
[----:B------:R1:W3:Y:S01]  /*4100*/  LDG.E.U8 R203, desc[UR6][R120.64] ;  /* 0x0000000678cb7981 */ /* 0x0002e2000c1e1100 */
[----:B0-----:R-:W-:-:S05]  /*4110*/  IMAD R119, R124, 0xf5, RZ ;  /* 0x000000f57c777824 */ /* 0x001fca00078e02ff */
[----:B------:R-:W-:Y:S01]  /*4120*/  IADD3 R118, P0, R119, R134, RZ ;  /* 0x0000008677767210 */ /* 0x000fe20007f1e0ff */
[----:B-1----:R-:W-:-:S03]  /*4130*/  IMAD R121, R124, 0xf6, RZ ;  /* 0x000000f67c797824 */ /* 0x002fc600078e02ff */
[----:B------:R-:W-:Y:S02]  /*4140*/  LEA.HI.X.SX32 R119, R119, R135, 0x1, P0 ;  /* 0x0000008777777211 */ /* 0x000fe400000f0eff */
[----:B------:R-:W-:-:S03]  /*4150*/  IADD3 R120, P1, R121, R134, RZ ;  /* 0x0000008679787210 */ /* 0x000fc60007f3e0ff */
[----:B------:R0:W3:Y:S01]  /*4160*/  LDG.E.U8 R204, desc[UR6][R118.64] ;  /* 0x0000000676cc7981 */ /* 0x0000e2000c1e1100 */
[----:B------:R-:W-:Y:S01]  /*4170*/  LEA.HI.X.SX32 R121, R121, R135, 0x1, P1 ;  /* 0x0000008779797211 */ /* 0x000fe200008f0eff */
[C---:B------:R-:W-:Y:S02]  /*4180*/  IMAD R123, R124.reuse, 0xfa, RZ ;  /* 0x000000fa7c7b7824 */ /* 0x040fe400078e02ff */
[C---:B------:R-:W-:Y:S02]  /*4190*/  IMAD R129, R124.reuse, 0xfb, RZ ;  /* 0x000000fb7c817824 */ /* 0x040fe400078e02ff */
[----:B------:R1:W3:Y:S01]  /*41a0*/  LDG.E.U8 R205, desc[UR6][R120.64] ;  /* 0x0000000678cd7981 */ /* 0x0002e2000c1e1100 */
[C---:B0-----:R-:W-:Y:S02]  /*41b0*/  IMAD R119, R124.reuse, 0xf7, RZ ;  /* 0x000000f77c777824 */ /* 0x041fe400078e02ff */
[C---:B------:R-:W-:Y:S02]  /*41c0*/  IMAD R118, R124.reuse, 0xf8, RZ ;  /* 0x000000f87c767824 */ /* 0x040fe400078e02ff */
[C---:B------:R-:W-:Y:S01]  /*41d0*/  IMAD R125, R124.reuse, 0xfc, RZ ;  /* 0x000000fc7c7d7824 */ /* 0x040fe200078e02ff */
[-C--:B------:R-:W-:Y:S01]  /*41e0*/  IADD3 R132, P0, R119, R134.reuse, RZ ;  /* 0x0000008677847210 */ /* 0x080fe20007f1e0ff */
[----:B------:R-:W-:Y:S01]  /*41f0*/  IMAD R127, R124, 0xfd, RZ ;  /* 0x000000fd7c7f7824 */ /* 0x000fe200078e02ff */
[----:B-1----:R-:W-:-:S02]  /*4200*/  IADD3 R120, P1, R118, R134, RZ ;  /* 0x0000008676787210 */ /* 0x002fc40007f3e0ff */
[-C--:B------:R-:W-:Y:S02]  /*4210*/  LEA.HI.X.SX32 R133, R119, R135.reuse, 0x1, P0 ;  /* 0x0000008777857211 */ /* 0x080fe400000f0eff */
[----:B------:R-:W-:Y:S02]  /*4220*/  LEA.HI.X.SX32 R121, R118, R135, 0x1, P1 ;  /* 0x0000008776797211 */ /* 0x000fe400008f0eff */
[-C--:B------:R-:W-:Y:S01]  /*4230*/  IADD3 R130, P0, R131, R134.reuse, RZ ;  /* 0x0000008683827210 */ /* 0x080fe20007f1e0ff */
[----:B------:R-:W3:Y:S01]  /*4240*/  LDG.E.U8 R132, desc[UR6][R132.64] ;  /* 0x0000000684847981 */ /* 0x000ee2000c1e1100 */
[-C--:B------:R-:W-:Y:S02]  /*4250*/  IADD3 R122, P1, R123, R134.reuse, RZ ;  /* 0x000000867b7a7210 */ /* 0x080fe40007f3e0ff */
[-C--:B------:R-:W-:Y:S01]  /*4260*/  IADD3 R128, P2, R129, R134.reuse, RZ ;  /* 0x0000008681807210 */ /* 0x080fe20007f5e0ff */
[----:B------:R-:W3:Y:S01]  /*4270*/  LDG.E.U8 R120, desc[UR6][R120.64] ;  /* 0x0000000678787981 */ /* 0x000ee2000c1e1100 */
[----:B------:R-:W-:-:S02]  /*4280*/  IADD3 R124, P3, R125, R134, RZ ;  /* 0x000000867d7c7210 */ /* 0x000fc40007f7e0ff */
[-C--:B------:R-:W-:Y:S02]  /*4290*/  IADD3 R126, P4, R127, R134.reuse, RZ ;  /* 0x000000867f7e7210 */ /* 0x080fe40007f9e0ff */
[-C--:B------:R-:W-:Y:S02]  /*42a0*/  IADD3 R118, P5, R213, R134.reuse, RZ ;  /* 0x00000086d5767210 */ /* 0x080fe40007fbe0ff */
[----:B------:R-:W-:Y:S02]  /*42b0*/  IADD3 R134, P6, R211, R134, RZ ;  /* 0x00000086d3867210 */ /* 0x000fe40007fde0ff */
[-C--:B------:R-:W-:Y:S02]  /*42c0*/  LEA.HI.X.SX32 R131, R131, R135.reuse, 0x1, P0 ;  /* 0x0000008783837211 */ /* 0x080fe400000f0eff */
[-C--:B------:R-:W-:Y:S02]  /*42d0*/  LEA.HI.X.SX32 R123, R123, R135.reuse, 0x1, P1 ;  /* 0x000000877b7b7211 */ /* 0x080fe400008f0eff */
[-C--:B------:R-:W-:Y:S01]  /*42e0*/  LEA.HI.X.SX32 R129, R129, R135.reuse, 0x1, P2 ;  /* 0x0000008781817211 */ /* 0x080fe200010f0eff */
[----:B------:R-:W3:Y:S01]  /*42f0*/  LDG.E.U8 R130, desc[UR6][R130.64] ;  /* 0x0000000682827981 */ /* 0x000ee2000c1e1100 */
[----:B------:R-:W-:-:S02]  /*4300*/  LEA.HI.X.SX32 R125, R125, R135, 0x1, P3 ;  /* 0x000000877d7d7211 */ /* 0x000fc400018f0eff */
[-C--:B------:R-:W-:Y:S01]  /*4310*/  LEA.HI.X.SX32 R127, R127, R135.reuse, 0x1, P4 ;  /* 0x000000877f7f7211 */ /* 0x080fe200020f0eff */
[----:B------:R-:W3:Y:S01]  /*4320*/  LDG.E.U8 R122, desc[UR6][R122.64] ;  /* 0x000000067a7a7981 */ /* 0x000ee2000c1e1100 */
[-C--:B------:R-:W-:Y:S02]  /*4330*/  LEA.HI.X.SX32 R119, R213, R135.reuse, 0x1, P5 ;  /* 0x00000087d5777211 */ /* 0x080fe400028f0eff */
[----:B------:R-:W-:Y:S01]  /*4340*/  LEA.HI.X.SX32 R135, R211, R135, 0x1, P6 ;  /* 0x00000087d3877211 */ /* 0x000fe200030f0eff */
[----:B------:R-:W3:Y:S04]  /*4350*/  LDL.LU R213, [R1+0x48] ;  /* 0x0000480001d57983 */ /* 0x000ee80000300800 */
[----:B------:R-:W3:Y:S04]  /*4360*/  LDL.LU R211, [R1+0x44] ;  /* 0x0000440001d37983 */ /* 0x000ee80000300800 */
[----:B------:R-:W3:Y:S04]  /*4370*/  LDL.LU R133, [R1+0x50] ;  /* 0x0000500001857983 */ /* 0x000ee80000300800 */
[----:B------:R-:W3:Y:S04]  /*4380*/  LDL.LU R121, [R1+0x4c] ;  /* 0x00004c0001797983 */ /* 0x000ee80000300800 */
[----:B------:R-:W3:Y:S04]  /*4390*/  LDL.LU R131, [R1] ;  /* 0x0000000001837983 */ /* 0x000ee80000300800 */
[----:B------:R-:W3:Y:S04]  /*43a0*/  LDL.LU R123, [R1+0x8] ;  /* 0x00000800017b7983 */ /* 0x000ee80000300800 */
[----:B------:R-:W3:Y:S04]  /*43b0*/  LDG.E.U8 R128, desc[UR6][R128.64] ;  /* 0x0000000680807981 */ /* 0x000ee8000c1e1100 */
[----:B------:R-:W3:Y:S04]  /*43c0*/  LDG.E.U8 R124, desc[UR6][R124.64] ;  /* 0x000000067c7c7981 */ /* 0x000ee8000c1e1100 */
[----:B------:R-:W3:Y:S04]  /*43d0*/  LDG.E.U8 R126, desc[UR6][R126.64] ;  /* 0x000000067e7e7981 */ /* 0x000ee8000c1e1100 */
[----:B------:R-:W3:Y:S04]  /*43e0*/  LDL.LU R129, [R1+0x4] ;  /* 0x0000040001817983 */ /* 0x000ee80000300800 */
[----:B------:R-:W3:Y:S04]  /*43f0*/  LDL.LU R125, [R1+0x10] ;  /* 0x00001000017d7983 */ /* 0x000ee80000300800 */
[----:B------:R-:W3:Y:S04]  /*4400*/  LDL.LU R127, [R1+0xc] ;  /* 0x00000c00017f7983 */ /* 0x000ee80000300800 */
[----:B------:R-:W3:Y:S04]  /*4410*/  LDG.E.U8 R118, desc[UR6][R118.64] ;  /* 0x0000000676767981 */ /* 0x000ee8000c1e1100 */
[----:B------:R-:W3:Y:S01]  /*4420*/  LDG.E.U8 R134, desc[UR6][R134.64] ;  /* 0x0000000686867981 */ /* 0x000ee2000c1e1100 */
[----:B------:R-:W-:-:S03]  /*4430*/  PRMT R115, R115, 0x3340, R139 ;  /* 0x0000334073737816 */ /* 0x000fc6000000008b */
[----:B------:R-:W3:Y:S04]  /*4440*/  LDL.LU R119, [R1+0x58] ;  /* 0x0000580001777983 */ /* 0x000ee80000300800 */
[----:B------:R-:W3:Y:S01]  /*4450*/  LDL.LU R135, [R1+0x54] ;  /* 0x0000540001877983 */ /* 0x000ee20000300800 */
[----:B------:R-:W-:-:S03]  /*4460*/  PRMT R63, R116, 0x3340, R103 ;  /* 0x00003340743f7816 */ /* 0x000fc60000000067 */
[----:B------:R-:W3:Y:S01]  /*4470*/  LDL.LU R138, [R1+0x60] ;  /* 0x00006000018a7983 */ /* 0x000ee20000300800 */
[----:B------:R-:W-:-:S03]  /*4480*/  PRMT R112, R117, 0x3340, R112 ;  /* 0x0000334075707816 */ /* 0x000fc60000000070 */
[----:B------:R-:W3:Y:S04]  /*4490*/  LDL.LU R113, [R1+0x5c] ;  /* 0x00005c0001717983 */ /* 0x000ee80000300800 */
[----:B------:R-:W3:Y:S04]  /*44a0*/  LDL.LU R142, [R1+0x68] ;  /* 0x00006800018e7983 */ /* 0x000ee80000300800 */
[----:B------:R-:W3:Y:S04]  /*44b0*/  LDL.LU R139, [R1+0x64] ;  /* 0x00006400018b7983 */ /* 0x000ee80000300800 */
[----:B------:R-:W3:Y:S04]  /*44c0*/  LDL.LU R116, [R1+0x70] ;  /* 0x0000700001747983 */ /* 0x000ee80000300800 */
[----:B------:R-:W3:Y:S01]  /*44d0*/  LDL.LU R117, [R1+0x6c] ;  /* 0x00006c0001757983 */ /* 0x000ee20000300800 */
[----:B------:R-:W0:Y:S01]  /*44e0*/  S2R R241, SR_TID.X ;  /* 0x0000000000f17919 */ /* 0x000e220000002100 */
[----:B------:R-:W1:Y:S01]  /*44f0*/  S2UR UR4, SR_CgaCtaId ;  /* 0x00000000000479c3 */ /* 0x000e620000008800 */
[----:B------:R-:W-:-:S02]  /*4500*/  PRMT R105, R106, 0x3340, R105 ;  /* 0x000033406a697816 */ /* 0x000fc40000000069 */
[----:B------:R-:W-:Y:S01]  /*4510*/  PRMT R106, R64, 0x3340, R111 ;  /* 0x00003340406a7816 */ /* 0x000fe2000000006f */
[----:B------:R-:W-:Y:S01]  /*4520*/  UMOV UR60, 0x400 ;  /* 0x00000400003c7882 */ /* 0x000fe20000000000 */
[----:B------:R-:W-:Y:S02]  /*4530*/  PRMT R66, R66, 0x3340, R60 ;  /* 0x0000334042427816 */ /* 0x000fe4000000003c */
[----:B------:R-:W-:Y:S02]  /*4540*/  PRMT R60, R105, 0x5410, R114 ;  /* 0x00005410693c7816 */ /* 0x000fe40000000072 */
[----:B------:R-:W-:Y:S02]  /*4550*/  PRMT R61, R61, 0x5410, R110 ;  /* 0x000054103d3d7816 */ /* 0x000fe4000000006e */
[----:B------:R-:W-:Y:S02]  /*4560*/  PRMT R62, R62, 0x5410, R115 ;  /* 0x000054103e3e7816 */ /* 0x000fe40000000073 */
[----:B------:R-:W-:-:S02]  /*4570*/  PRMT R63, R63, 0x5410, R66 ;  /* 0x000054103f3f7816 */ /* 0x000fc40000000042 */
[----:B------:R-:W-:Y:S02]  /*4580*/  PRMT R65, R65, 0x3340, R143 ;  /* 0x0000334041417816 */ /* 0x000fe4000000008f */
[----:B------:R-:W-:Y:S01]  /*4590*/  PRMT R104, R108, 0x3340, R104 ;  /* 0x000033406c687816 */ /* 0x000fe20000000068 */
[----:B-1----:R-:W-:Y:S01]  /*45a0*/  ULEA UR60, UR4, UR60, 0x18 ;  /* 0x0000003c043c7291 */ /* 0x002fe2000f8ec03f */
[C---:B0-----:R-:W-:Y:S02]  /*45b0*/  LOP3.LUT R239, R241.reuse, 0x7f, RZ, 0xc0, !PT ;  /* 0x0000007ff1ef7812 */ /* 0x041fe400078ec0ff */
[----:B------:R-:W-:-:S05]  /*45c0*/  LOP3.LUT R64, R241, 0x7, RZ, 0xc0, !PT ;  /* 0x00000007f1407812 */ /* 0x000fca00078ec0ff */
[----:B------:R-:W-:Y:S01]  /*45d0*/  IMAD R103, R239, 0x8, R64 ;  /* 0x00000008ef677824 */ /* 0x000fe200078e0240 */
[----:B------:R-:W-:-:S03]  /*45e0*/  PRMT R67, R137, 0x3340, R67 ;  /* 0x0000334089437816 */ /* 0x000fc60000000043 */
[----:B------:R-:W-:Y:S01]  /*45f0*/  IMAD.SHL.U32 R103, R103, 0x10, RZ ;  /* 0x0000001067677824 */ /* 0x000fe200078e00ff */
[----:B------:R-:W-:Y:S02]  /*4600*/  PRMT R105, R2, 0x3340, R82 ;  /* 0x0000334002697816 */ /* 0x000fe40000000052 */
[----:B------:R-:W-:Y:S02]  /*4610*/  PRMT R11, R11, 0x3340, R58 ;  /* 0x000033400b0b7816 */ /* 0x000fe4000000003a */
[----:B------:R-:W-:Y:S02]  /*4620*/  PRMT R2, R6, 0x3340, R81 ;  /* 0x0000334006027816 */ /* 0x000fe40000000051 */
[----:B------:R-:W-:Y:S02]  /*4630*/  PRMT R15, R15, 0x3340, R54 ;  /* 0x000033400f0f7816 */ /* 0x000fe40000000036 */
[----:B------:R-:W-:Y:S01]  /*4640*/  PRMT R18, R18, 0x3340, R49 ;  /* 0x0000334012127816 */ /* 0x000fe20000000031 */
[----:B------:R0:W-:Y:S01]  /*4650*/  STS.128 [R103+UR60], R60 ;  /* 0x0000003c67007988 */ /* 0x0001e20008000c3c */
[----:B------:R-:W-:-:S02]  /*4660*/  PRMT R54, R8, 0x3340, R77 ;  /* 0x0000334008367816 */ /* 0x000fc4000000004d */
[----:B------:R-:W-:Y:S02]  /*4670*/  PRMT R49, R0, 0x3340, R74 ;  /* 0x0000334000317816 */ /* 0x000fe4000000004a */
[----:B------:R-:W-:Y:S02]  /*4680*/  PRMT R107, R107, 0x3340, R141 ;  /* 0x000033406b6b7816 */ /* 0x000fe4000000008d */
[----:B------:R-:W-:Y:S02]  /*4690*/  PRMT R136, R136, 0x3340, R144 ;  /* 0x0000334088887816 */ /* 0x000fe40000000090 */
[----:B------:R-:W-:Y:S02]  /*46a0*/  PRMT R109, R109, 0x3340, R140 ;  /* 0x000033406d6d7816 */ /* 0x000fe4000000008c */
[----:B------:R-:W-:Y:S02]  /*46b0*/  PRMT R12, R12, 0x3340, R44 ;  /* 0x000033400c0c7816 */ /* 0x000fe4000000002c */
[----:B------:R-:W-:-:S02]  /*46c0*/  PRMT R13, R13, 0x3340, R25 ;  /* 0x000033400d0d7816 */ /* 0x000fc40000000019 */
[----:B------:R-:W-:Y:S02]  /*46d0*/  PRMT R19, R19, 0x3340, R50 ;  /* 0x0000334013137816 */ /* 0x000fe40000000032 */
[----:B------:R-:W-:Y:S02]  /*46e0*/  PRMT R0, R10, 0x3340, R73 ;  /* 0x000033400a007816 */ /* 0x000fe40000000049 */
[----:B------:R-:W-:Y:S02]  /*46f0*/  PRMT R65, R65, 0x5410, R104 ;  /* 0x0000541041417816 */ /* 0x000fe40000000068 */
[----:B------:R-:W-:Y:S02]  /*4700*/  PRMT R67, R67, 0x5410, R106 ;  /* 0x0000541043437816 */ /* 0x000fe4000000006a */
[----:B0-----:R-:W-:Y:S02]  /*4710*/  PRMT R61, R5, 0x3340, R80 ;  /* 0x00003340053d7816 */ /* 0x001fe40000000050 */
        /* <DEDUP_REMOVED lines=36> */
[----:B------:R-:W-:-:S02]  /*4960*/  LOP3.LUT R0, R103, 0x10, RZ, 0x3c, !PT ;  /* 0x0000001067007812 */ /* 0x000fc400078e3cff */
        /* <DEDUP_REMOVED lines=10> */
[----:B------:R-:W-:Y:S01]  /*4a10*/  LOP3.LUT R2, R103, 0x20, RZ, 0x3c, !PT ;  /* 0x0000002067027812 */ /* 0x000fe200078e3cff */
[----:B------:R-:W-:Y:S01]  /*4a20*/  STS.128 [R103+UR60+0x4000], R64 ;  /* 0x0040004067007988 */ /* 0x000fe20008000c3c */
[----:B------:R-:W-:-:S02]  /*4a30*/  PRMT R44, R47, 0x5410, R68 ;  /* 0x000054102f2c7816 */ /* 0x000fc40000000044 */
[----:B------:R-:W-:Y:S01]  /*4a40*/  PRMT R45, R48, 0x5410, R59 ;  /* 0x00005410302d7816 */ /* 0x000fe2000000003b */
[----:B------:R4:W-:Y:S01]  /*4a50*/  STS.128 [R0+UR60+0x4000], R8 ;  /* 0x0040000800007988 */ /* 0x0009e20008000c3c */
[----:B------:R-:W-:Y:S02]  /*4a60*/  PRMT R46, R41, 0x5410, R42 ;  /* 0x00005410292e7816 */ /* 0x000fe4000000002a */
[----:B------:R-:W-:Y:S02]  /*4a70*/  PRMT R47, R57, 0x5410, R50 ;  /* 0x00005410392f7816 */ /* 0x000fe40000000032 */
[----:B------:R-:W-:Y:S01]  /*4a80*/  LOP3.LUT R3, R103, 0x30, RZ, 0x3c, !PT ;  /* 0x0000003067037812 */ /* 0x000fe200078e3cff */
[----:B------:R2:W-:Y:S01]  /*4a90*/  STS.128 [R0+UR60], R4 ;  /* 0x0000000400007988 */ /* 0x0005e20008000c3c */
[----:B------:R-:W-:Y:S02]  /*4aa0*/  PRMT R250, R251, 0x3340, R250 ;  /* 0x00003340fbfa7816 */ /* 0x000fe400000000fa */
[----:B------:R-:W-:Y:S01]  /*4ab0*/  PRMT R26, R39, 0x3340, R26 ;  /* 0x00003340271a7816 */ /* 0x000fe2000000001a */
[----:B------:R0:W-:Y:S01]  /*4ac0*/  STS.128 [R2+UR60], R12 ;  /* 0x0000000c02007988 */ /* 0x0001e20008000c3c */
[----:B------:R-:W-:-:S03]  /*4ad0*/  PRMT R247, R247, 0x3340, R246 ;  /* 0x00003340f7f77816 */ /* 0x000fc600000000f6 */
[----:B------:R1:W-:Y:S01]  /*4ae0*/  STS.128 [R2+UR60+0x4000], R16 ;  /* 0x0040001002007988 */ /* 0x0003e20008000c3c */
[----:B----4-:R-:W-:Y:S02]  /*4af0*/  PRMT R11, R221, 0x3340, R219 ;  /* 0x00003340dd0b7816 */ /* 0x010fe400000000db */
[----:B-----5:R-:W-:Y:S01]  /*4b00*/  PRMT R10, R225, 0x3340, R223 ;  /* 0x00003340e10a7816 */ /* 0x020fe200000000df */
[----:B------:R4:W-:Y:S01]  /*4b10*/  STS.128 [R3+UR60], R44 ;  /* 0x0000002c03007988 */ /* 0x0009e20008000c3c */
[----:B------:R-:W-:Y:S02]  /*4b20*/  PRMT R244, R245, 0x3340, R244 ;  /* 0x00003340f5f47816 */ /* 0x000fe400000000f4 */
[----:B--2---:R-:W-:Y:S02]  /*4b30*/  PRMT R0, R217, 0x3340, R215 ;  /* 0x00003340d9007816 */ /* 0x004fe400000000d7 */
[----:B------:R-:W-:Y:S02]  /*4b40*/  PRMT R243, R243, 0x3340, R242 ;  /* 0x00003340f3f37816 */ /* 0x000fe400000000f2 */
[----:B0-----:R-:W-:-:S02]  /*4b50*/  PRMT R13, R229, 0x3340, R227 ;  /* 0x00003340e50d7816 */ /* 0x001fc400000000e3 */
[----:B------:R-:W-:Y:S02]  /*4b60*/  PRMT R15, R237, 0x3340, R235 ;  /* 0x00003340ed0f7816 */ /* 0x000fe400000000eb */
[----:B-1----:R-:W-:Y:S02]  /*4b70*/  PRMT R2, R233, 0x3340, R231 ;  /* 0x00003340e9027816 */ /* 0x002fe400000000e7 */
[----:B------:R-:W-:Y:S02]  /*4b80*/  PRMT R16, R240, 0x3340, R238 ;  /* 0x00003340f0107816 */ /* 0x000fe400000000ee */
[----:B------:R-:W-:Y:S02]  /*4b90*/  PRMT R17, R236, 0x3340, R234 ;  /* 0x00003340ec117816 */ /* 0x000fe400000000ea */
[----:B---3--:R-:W-:Y:S02]  /*4ba0*/  PRMT R9, R213, 0x3340, R211 ;  /* 0x00003340d5097816 */ /* 0x008fe400000000d3 */
        /* <DEDUP_REMOVED lines=16> */
[----:B----4-:R-:W-:Y:S02]  /*4cb0*/  PRMT R45, R212, 0x3340, R210 ;  /* 0x00003340d42d7816 */ /* 0x010fe400000000d2 */
        /* <DEDUP_REMOVED lines=29> */
[----:B------:R-:W-:Y:S02]  /*4e90*/  LOP3.LUT R2, R103, 0x50, RZ, 0x3c, !PT ;  /* 0x0000005067027812 */ /* 0x000fe400078e3cff */
[----:B------:R-:W-:Y:S02]  /*4ea0*/  PRMT R27, R28, 0x5410, R29 ;  /* 0x000054101c1b7816 */ /* 0x000fe4000000001d */
[----:B------:R-:W-:-:S02]  /*4eb0*/  PRMT R20, R20, 0x3340, R21 ;  /* 0x0000334014147816 */ /* 0x000fc40000000015 */
[----:B------:R-:W-:Y:S02]  /*4ec0*/  PRMT R21, R101, 0x3340, R102 ;  /* 0x0000334065157816 */ /* 0x000fe40000000066 */
[----:B------:R-:W-:Y:S02]  /*4ed0*/  PRMT R22, R145, 0x3340, R147 ;  /* 0x0000334091167816 */ /* 0x000fe40000000093 */
[----:B------:R-:W-:Y:S02]  /*4ee0*/  PRMT R164, R164, 0x3340, R166 ;  /* 0x00003340a4a47816 */ /* 0x000fe400000000a6 */
[----:B------:R-:W-:Y:S01]  /*4ef0*/  PRMT R167, R167, 0x3340, R168 ;  /* 0x00003340a7a77816 */ /* 0x000fe200000000a8 */
[----:B------:R0:W-:Y:S01]  /*4f00*/  STS.128 [R3+UR60+0x4000], R4 ;  /* 0x0040000403007988 */ /* 0x0001e20008000c3c */
        /* <DEDUP_REMOVED lines=10> */
[----:B------:R-:W-:Y:S01]  /*4fb0*/  PRMT R180, R179, 0x3340, R180 ;  /* 0x00003340b3b47816 */ /* 0x000fe200000000b4 */
[----:B------:R-:W-:Y:S01]  /*4fc0*/  STS.128 [R0+UR60], R8 ;  /* 0x0000000800007988 */ /* 0x000fe20008000c3c */
[----:B------:R-:W-:Y:S02]  /*4fd0*/  PRMT R21, R21, 0x5410, R22 ;  /* 0x0000541015157816 */ /* 0x000fe40000000016 */
[----:B------:R-:W-:Y:S01]  /*4fe0*/  PRMT R164, R164, 0x5410, R167 ;  /* 0x00005410a4a47816 */ /* 0x000fe200000000a7 */
[----:B------:R1:W-:Y:S01]  /*4ff0*/  STS.128 [R0+UR60+0x4000], R12 ;  /* 0x0040000c00007988 */ /* 0x0003e20008000c3c */
[----:B------:R-:W-:-:S02]  /*5000*/  PRMT R20, R20, 0x5410, R99 ;  /* 0x0000541014147816 */ /* 0x000fc40000000063 */
[----:B------:R-:W-:Y:S01]  /*5010*/  PRMT R22, R149, 0x5410, R152 ;  /* 0x0000541095167816 */ /* 0x000fe20000000098 */
[----:B------:R-:W-:Y:S01]  /*5020*/  STS.128 [R2+UR60], R16 ;  /* 0x0000001002007988 */ /* 0x000fe20008000c3c */
[----:B------:R-:W-:Y:S02]  /*5030*/  PRMT R23, R23, 0x5410, R160 ;  /* 0x0000541017177816 */ /* 0x000fe400000000a0 */
[----:B------:R-:W-:Y:S01]  /*5040*/  PRMT R165, R165, 0x5410, R172 ;  /* 0x00005410a5a57816 */ /* 0x000fe200000000ac */
[----:B------:R2:W-:Y:S01]  /*5050*/  STS.128 [R2+UR60+0x4000], R24 ;  /* 0x0040001802007988 */ /* 0x0005e20008000c3c */
[----:B------:R-:W-:Y:S02]  /*5060*/  PRMT R166, R166, 0x5410, R175 ;  /* 0x00005410a6a67816 */ /* 0x000fe400000000af */
[----:B------:R-:W-:Y:S01]  /*5070*/  PRMT R167, R177, 0x5410, R180 ;  /* 0x00005410b1a77816 */ /* 0x000fe200000000b4 */
[----:B0-----:R-:W-:Y:S02]  /*5080*/  IMAD.MOV.U32 R7, RZ, RZ, 0x3f800000 ;  /* 0x3f800000ff077424 */ /* 0x001fe400078e00ff */
[----:B------:R-:W-:-:S02]  /*5090*/  IMAD.MOV.U32 R6, RZ, RZ, 0x3f800000 ;  /* 0x3f800000ff067424 */ /* 0x000fc400078e00ff */
[----:B-1----:R-:W-:Y:S01]  /*50a0*/  IMAD.MOV.U32 R0, RZ, RZ, 0x3f800000 ;  /* 0x3f800000ff007424 */ /* 0x002fe200078e00ff */
[----:B--2---:R-:W-:-:S04]  /*50b0*/  LOP3.LUT R2, R103, 0x60, RZ, 0x3c, !PT ;  /* 0x0000006067027812 */ /* 0x004fc800078e3cff */
[----:B------:R-:W-:Y:S04]  /*50c0*/  STL [R1+0x21c], R0 ;  /* 0x00021c0001007387 */ /* 0x000fe80000100800 */
[----:B------:R-:W-:Y:S04]  /*50d0*/  STS.128 [R2+UR60], R20 ;  /* 0x0000001402007988 */ /* 0x000fe80008000c3c */
[----:B------:R0:W-:Y:S04]  /*50e0*/  STS.128 [R2+UR60+0x4000], R164 ;  /* 0x004000a402007988 */ /* 0x0001e80008000c3c */
[----:B------:R-:W-:Y:S04]  /*50f0*/  STL [R1+0x218], R7 ;  /* 0x0002180701007387 */ /* 0x000fe80000100800 */
[----:B------:R-:W-:Y:S04]  /*5100*/  STL [R1+0x210], R6 ;  /* 0x0002100601007387 */ /* 0x000fe80000100800 */
[----:B------:R-:W-:Y:S01]  /*5110*/  STL [R1], RZ ;  /* 0x000000ff01007387 */ /* 0x000fe20000100800 */
[----:B0-----:R-:W-:-:S05]  /*5120*/  IMAD.MOV.U32 R2, RZ, RZ, 0x3f800000 ;  /* 0x3f800000ff027424 */ /* 0x001fca00078e00ff */
[----:B------:R0:W-:Y:S04]  /*5130*/  STL [R1+0x214], R2 ;  /* 0x0002140201007387 */ /* 0x0001e80000100800 */
[----:B------:R-:W-:Y:S04]  /*5140*/  STL [R1+0x4], RZ ;  /* 0x000004ff01007387 */ /* 0x000fe80000100800 */
        /* <DEDUP_REMOVED lines=89> */
[----:B------:R-:W-:Y:S01]  /*56e0*/  STL [R1+0x16c], RZ ;  /* 0x00016cff01007387 */ /* 0x000fe20000100800 */
[----:B------:R-:W1:Y:S03]  /*56f0*/  S2R R237, SR_CTAID.X ;  /* 0x0000000000ed7919 */ /* 0x000e660000002500 */
        /* <DEDUP_REMOVED lines=28> */
[----:B-1----:R-:W-:-:S03]  /*58c0*/  IMAD.SHL.U32 R237, R237, 0x80, RZ ;  /* 0x00000080eded7824 */ /* 0x002fc600078e00ff */
[----:B------:R-:W-:Y:S04]  /*58d0*/  STL [R1+0x1e0], RZ ;  /* 0x0001e0ff01007387 */ /* 0x000fe80000100800 */
[----:B------:R-:W-:Y:S04]  /*58e0*/  STL [R1+0x1e4], RZ ;  /* 0x0001e4ff01007387 */ /* 0x000fe80000100800 */
[----:B------:R-:W-:Y:S04]  /*58f0*/  STL [R1+0x1e8], RZ ;  /* 0x0001e8ff01007387 */ /* 0x000fe80000100800 */
[----:B------:R-:W-:Y:S01]  /*5900*/  STL [R1+0x1ec], RZ ;  /* 0x0001ecff01007387 */ /* 0x000fe20000100800 */
[----:B0-----:R-:W-:-:S03]  /*5910*/  VIADD R2, R237, 0x80 ;  /* 0x00000080ed027836 */ /* 0x001fc60000000000 */
[----:B------:R-:W-:Y:S04]  /*5920*/  STL [R1+0x1f0], RZ ;  /* 0x0001f0ff01007387 */ /* 0x000fe80000100800 */
[----:B------:R-:W-:Y:S04]  /*5930*/  STL [R1+0x1f4], RZ ;  /* 0x0001f4ff01007387 */ /* 0x000fe80000100800 */
[----:B------:R-:W-:Y:S04]  /*5940*/  STL [R1+0x1f8], RZ ;  /* 0x0001f8ff01007387 */ /* 0x000fe80000100800 */
[----:B------:R-:W-:Y:S01]  /*5950*/  STL [R1+0x1fc], RZ ;  /* 0x0001fcff01007387 */ /* 0x000fe20000100800 */
[----:B------:R-:W-:-:S02]  /*5960*/  ISETP.GE.AND P0, PT, R2, 0x1, PT ;  /* 0x000000010200780c */ /* 0x000fc40003f06270 */
        /* <DEDUP_REMOVED lines=22> */
[----:B------:R-:W-:Y:S02]  /*5ad0*/  LOP3.LUT R103, R103, 0x70, RZ, 0x3c, !PT ;  /* 0x0000007067677812 */ /* 0x000fe400078e3cff */
[----:B------:R-:W-:-:S02]  /*5ae0*/  PRMT R10, R10, 0x5410, R3 ;  /* 0x000054100a0a7816 */ /* 0x000fc40000000003 */
[----:B------:R-:W-:Y:S01]  /*5af0*/  PRMT R11, R11, 0x5410, R118 ;  /* 0x000054100b0b7816 */ /* 0x000fe20000000076 */
[----:B------:R-:W-:Y:S01]  /*5b00*/  STS.128 [R103+UR60], R184 ;  /* 0x000000b867007988 */ /* 0x000fe20008000c3c */
[----:B------:R-:W-:-:S03]  /*5b10*/  IMAD.MOV.U32 R5, RZ, RZ, -0x800000 ;  /* 0xff800000ff057424 */ /* 0x000fc600078e00ff */
[----:B------:R0:W-:Y:S01]  /*5b20*/  STS.128 [R103+UR60+0x4000], R8 ;  /* 0x0040000867007988 */ /* 0x0001e20008000c3c */
[----:B------:R-:W-:Y:S01]  /*5b30*/  IMAD.MOV.U32 R4, RZ, RZ, -0x800000 ;  /* 0xff800000ff047424 */ /* 0x000fe200078e00ff */
[----:B------:R-:W-:Y:S01]  /*5b40*/  CS2R R24, SRZ ;  /* 0x0000000000187805 */ /* 0x000fe2000001ff00 */
[----:B------:R-:W-:Y:S01]  /*5b50*/  IMAD.MOV.U32 R3, RZ, RZ, -0x800000 ;  /* 0xff800000ff037424 */ /* 0x000fe200078e00ff */
[----:B------:R-:W-:Y:S01]  /*5b60*/  CS2R R26, SRZ ;  /* 0x00000000001a7805 */ /* 0x000fe2000001ff00 */
[----:B------:R-:W-:Y:S01]  /*5b70*/  IMAD.MOV.U32 R0, RZ, RZ, -0x800000 ;  /* 0xff800000ff007424 */ /* 0x000fe200078e00ff */
[----:B------:R-:W-:Y:S02]  /*5b80*/  CS2R R28, SRZ ;  /* 0x00000000001c7805 */ /* 0x000fe4000001ff00 */
[----:B------:R-:W-:Y:S02]  /*5b90*/  CS2R R30, SRZ ;  /* 0x00000000001e7805 */ /* 0x000fe4000001ff00 */
[----:B------:R-:W-:-:S02]  /*5ba0*/  CS2R R32, SRZ ;  /* 0x0000000000207805 */ /* 0x000fc4000001ff00 */
[----:B------:R-:W-:Y:S02]  /*5bb0*/  CS2R R34, SRZ ;  /* 0x0000000000227805 */ /* 0x000fe4000001ff00 */
[----:B------:R-:W-:Y:S02]  /*5bc0*/  CS2R R36, SRZ ;  /* 0x0000000000247805 */ /* 0x000fe4000001ff00 */
[----:B------:R-:W-:Y:S02]  /*5bd0*/  CS2R R38, SRZ ;  /* 0x0000000000267805 */ /* 0x000fe4000001ff00 */
        /* <DEDUP_REMOVED lines=31> */
[----:B0-----:R-:W-:Y:S02]  /*5dd0*/  CS2R R102, SRZ ;  /* 0x0000000000667805 */ /* 0x001fe4000001ff00 */
        /* <DEDUP_REMOVED lines=24> */
[C---:B------:R-:W-:Y:S01]  /*5f60*/  LOP3.LUT R2, R241.reuse, 0x60, RZ, 0xc0, !PT ;  /* 0x00000060f1027812 */ /* 0x040fe200078ec0ff */
[----:B------:R-:W-:Y:S01]  /*5f70*/  IMAD.SHL.U32 R6, R241, 0x2, RZ ;  /* 0x00000002f1067824 */ /* 0x000fe200078e00ff */
[----:B------:R-:W-:Y:S06]  /*5f80*/  @!P0 BRA `(.L_x_0) ;  /* 0x000000ac00588947 */ /* 0x000fec0003800000 */
[----:B------:R-:W0:Y:S01]  /*5f90*/  LDC R32, c[0x0][0x268] ;  /* 0x00009a00ff207b82 */ /* 0x000e220000000800 */
[--C-:B------:R-:W-:Y:S01]  /*5fa0*/  SHF.R.U32.HI R0, RZ, 0x5, R241.reuse ;  /* 0x00000005ff007819 */ /* 0x100fe200000116f1 */
[----:B------:R-:W-:Y:S01]  /*5fb0*/  ULDC.64 UR8, c[0x0][0x260] ;  /* 0x0000980000087ab9 */ /* 0x000fe20000000a00 */
[----:B------:R-:W-:Y:S01]  /*5fc0*/  SHF.R.U32.HI R3, RZ, 0x2, R241 ;  /* 0x00000002ff037819 */ /* 0x000fe200000116f1 */
[----:B------:R-:W-:Y:S01]  /*5fd0*/  UMOV UR4, UR8 ;  /* 0x0000000800047c82 */ /* 0x000fe20008000000 */
[----:B------:R-:W-:Y:S01]  /*5fe0*/  SGXT.U32 R0, R0, 0x2 ;  /* 0x000000020000781a */ /* 0x000fe20000000000 */
[----:B------:R-:W-:Y:S01]  /*5ff0*/  UMOV UR11, UR9 ;  /* 0x00000009000b7c82 */ /* 0x000fe20008000000 */
[----:B------:R-:W-:Y:S01]  /*6000*/  SHF.R.U32.HI R2, RZ, 0x1, R2 ;  /* 0x00000001ff027819 */ /* 0x000fe20000011602 */
[----:B------:R-:W1:Y:S01]  /*6010*/  S2UR UR5, SR_CTAID.Y ;  /* 0x00000000000579c3 */ /* 0x000e620000002600 */
[----:B------:R-:W-:Y:S01]  /*6020*/  SGXT.U32 R3, R3, 0x3 ;  /* 0x000000030303781a */ /* 0x000fe20000000000 */
[----:B------:R-:W-:Y:S01]  /*6030*/  USHF.R.U32.HI UR15, URZ, 0x4, UR60 ;  /* 0x000000043f0f7899 */ /* 0x000fe2000801163c */
[----:B------:R-:W-:Y:S01]  /*6040*/  LOP3.LUT R23, R241, 0x1c, RZ, 0xc0, !PT ;  /* 0x0000001cf1177812 */ /* 0x000fe200078ec0ff */
[----:B------:R-:W-:Y:S01]  /*6050*/  IMAD.MOV.U32 R234, RZ, RZ, 0x5410 ;  /* 0x00005410ffea7424 */ /* 0x000fe200078e00ff */
[----:B------:R-:W-:Y:S01]  /*6060*/  LOP3.LUT R2, R237, R2, R3, 0xfe, !PT ;  /* 0x00000002ed027212 */ /* 0x000fe200078efe03 */
[----:B------:R-:W-:Y:S01]  /*6070*/  IMAD.U32 R3, RZ, RZ, UR9 ;  /* 0x00000009ff037e24 */ /* 0x000fe2000f8e00ff */
[----:B------:R-:W-:Y:S01]  /*6080*/  ULDC.64 UR8, c[0x0][0x250] ;  /* 0x0000940000087ab9 */ /* 0x000fe20000000a00 */
[----:B------:R-:W2:Y:S01]  /*6090*/  LDC.64 R28, c[0x0][0x220] ;  /* 0x00008800ff1c7b82 */ /* 0x000ea20000000a00 */
[----:B------:R-:W-:Y:S01]  /*60a0*/  UMOV UR10, UR8 ;  /* 0x00000008000a7c82 */ /* 0x000fe20008000000 */
[----:B------:R-:W-:Y:S01]  /*60b0*/  SHF.R.U32.HI R210, RZ, 0x1, R241 ;  /* 0x00000001ffd27819 */ /* 0x000fe200000116f1 */
[----:B------:R3:W-:Y:S01]  /*60c0*/  STL [R1+0x628], R3 ;  /* 0x0006280301007387 */ /* 0x0007e20000100800 */
[----:B------:R-:W-:Y:S01]  /*60d0*/  USGXT.U32 UR56, UR15, 0xe ;  /* 0x0000000e0f38789a */ /* 0x000fe20008000000 */
[----:B------:R-:W-:Y:S01]  /*60e0*/  IMAD.MOV.U32 R233, RZ, RZ, 0x7632 ;  /* 0x00007632ffe97424 */ /* 0x000fe200078e00ff */
[----:B------:R-:W-:Y:S01]  /*60f0*/  SGXT.U32 R210, R210, 0x1 ;  /* 0x00000001d2d2781a */ /* 0x000fe20000000000 */
[----:B------:R-:W-:Y:S01]  /*6100*/  UMOV UR55, UR9 ;  /* 0x0000000900377c82 */ /* 0x000fe20008000000 */
[----:B0-----:R-:W-:Y:S01]  /*6110*/  IMAD R4, R0, R32, RZ ;  /* 0x0000002000047224 */ /* 0x001fe200078e02ff */
[C---:B------:R-:W-:Y:S01]  /*6120*/  LOP3.LUT R0, R241.reuse, 0x1, RZ, 0xc0, !PT ;  /* 0x00000001f1007812 */ /* 0x040fe200078ec0ff */
[----:B------:R-:W0:Y:S01]  /*6130*/  LDC R252, c[0x0][0x258] ;  /* 0x00009600fffc7b82 */ /* 0x000e220000000800 */
[----:B------:R-:W-:Y:S01]  /*6140*/  USHF.L.U32 UR46, UR55, 0x1, URZ ;  /* 0x00000001372e7899 */ /* 0x000fe2000800063f */
[----:B------:R-:W-:Y:S01]  /*6150*/  IMAD R5, R32, 0x4, R4 ;  /* 0x0000000420057824 */ /* 0x000fe200078e0204 */
[----:B------:R-:W-:Y:S01]  /*6160*/  UIMAD UR48, UR55, 0x3, URZ ;  /* 0x00000003373078a4 */ /* 0x000fe2000f8e023f */
[----:B------:R-:W-:Y:S01]  /*6170*/  IMAD R27, R0, 0x2, R23 ;  /* 0x00000002001b7824 */ /* 0x000fe200078e0217 */
[----:B------:R-:W-:Y:S01]  /*6180*/  LOP3.LUT R0, R241, 0x1f, RZ, 0xc0, !PT ;  /* 0x0000001ff1007812 */ /* 0x000fe200078ec0ff */
[----:B---3--:R-:W-:Y:S01]  /*6190*/  IMAD.U32 R3, RZ, RZ, UR9 ;  /* 0x00000009ff037e24 */ /* 0x008fe2000f8e00ff */
[----:B-1----:R-:W-:Y:S01]  /*61a0*/  UIMAD UR4, UR5, UR4, URZ ;  /* 0x00000004050472a4 */ /* 0x002fe2000f8e023f */
[C---:B------:R-:W-:Y:S01]  /*61b0*/  IMAD R7, R32.reuse, 0x4, R5 ;  /* 0x0000000420077824 */ /* 0x040fe200078e0205 */
[----:B------:R-:W-:Y:S01]  /*61c0*/  UIMAD UR45, UR5, UR10, URZ ;  /* 0x0000000a052d72a4 */ /* 0x000fe2000f8e023f */
[----:B------:R-:W-:Y:S01]  /*61d0*/  LOP3.LUT R210, R27, R210, RZ, 0xfc, !PT ;  /* 0x000000d21bd27212 */ /* 0x000fe200078efcff */
[----:B------:R1:W-:Y:S01]  /*61e0*/  STL [R1+0x62c], R3 ;  /* 0x00062c0301007387 */ /* 0x0003e20000100800 */
[----:B------:R-:W-:Y:S01]  /*61f0*/  USHF.R.S32.HI UR5, URZ, 0x1f, UR4 ;  /* 0x0000001f3f057899 */ /* 0x000fe20008011404 */
[C---:B------:R-:W-:Y:S01]  /*6200*/  IMAD R8, R32.reuse, 0x4, R7 ;  /* 0x0000000420087824 */ /* 0x040fe200078e0207 */
[----:B------:R-:W-:Y:S01]  /*6210*/  ULDC.64 UR8, c[0x0][0x218] ;  /* 0x0000860000087ab9 */ /* 0x000fe20000000a00 */
[----:B------:R-:W-:Y:S01]  /*6220*/  USHF.R.S32.HI UR47, URZ, 0x1f, UR46 ;  /* 0x0000001f3f2f7899 */ /* 0x000fe2000801142e */
[C---:B------:R-:W-:Y:S01]  /*6230*/  LOP3.LUT P0, RZ, R241.reuse, 0x2, RZ, 0xc0, !PT ;  /* 0x00000002f1ff7812 */ /* 0x040fe2000780c0ff */
[----:B------:R-:W-:Y:S01]  /*6240*/  IMAD R9, R32, 0x4, R8 ;  /* 0x0000000420097824 */ /* 0x000fe200078e0208 */
[----:B------:R-:W-:Y:S01]  /*6250*/  UIADD3 UR44, UP0, UR45, UR8, URZ ;  /* 0x000000082d2c7290 */ /* 0x000fe2000ff1e03f */
[----:B------:R-:W-:Y:S01]  /*6260*/  LOP3.LUT P6, RZ, R241, 0x1, RZ, 0xc0, !PT ;  /* 0x00000001f1ff7812 */ /* 0x000fe200078cc0ff */
[----:B------:R-:W-:Y:S01]  /*6270*/  USHF.R.S32.HI UR49, URZ, 0x1f, UR48 ;  /* 0x0000001f3f317899 */ /* 0x000fe20008011430 */
[----:B-1----:R-:W-:Y:S01]  /*6280*/  IMAD R3, R0, UR11, RZ ;  /* 0x0000000b00037c24 */ /* 0x002fe2000f8e02ff */
[----:B------:R-:W-:Y:S01]  /*6290*/  ULEA.HI.X.SX32 UR45, UR45, UR9, 0x1, UP0 ;  /* 0x000000092d2d7291 */ /* 0x000fe200080f0e3f */
[C---:B------:R-:W-:Y:S01]  /*62a0*/  IMAD R10, R32.reuse, 0x4, R9 ;  /* 0x00000004200a7824 */ /* 0x040fe200078e0209 */
[----:B------:R-:W-:Y:S01]  /*62b0*/  USHF.L.U32 UR50, UR55, 0x2, URZ ;  /* 0x0000000237327899 */ /* 0x000fe2000800063f */
[----:B0-----:R-:W-:Y:S01]  /*62c0*/  IMAD R250, R239, R252, RZ ;  /* 0x000000fceffa7224 */ /* 0x001fe200078e02ff */
[----:B--2---:R-:W-:Y:S01]  /*62d0*/  IADD3 R28, P1, P2, R3, UR4, R28 ;  /* 0x00000004031c7c10 */ /* 0x004fe2000fa3e01c */
[----:B------:R-:W-:Y:S01]  /*62e0*/  IMAD R11, R32, 0x4, R10 ;  /* 0x00000004200b7824 */ /* 0x000fe200078e020a */
[----:B------:R-:W-:Y:S01]  /*62f0*/  SHF.R.S32.HI R26, RZ, 0x1f, R3 ;  /* 0x0000001fff1a7819 */ /* 0x000fe20000011403 */
[----:B------:R-:W-:Y:S01]  /*6300*/  IMAD R252, R252, 0x80, R250 ;  /* 0x00000080fcfc7824 */ /* 0x000fe200078e02fa */
[-C--:B------:R-:W-:Y:S01]  /*6310*/  IADD3 R6, P3, R7, R28.reuse, RZ ;  /* 0x0000001c07067210 */ /* 0x080fe20007f7e0ff */
[----:B------:R-:W-:Y:S01]  /*6320*/  IMAD R12, R32, 0x4, R11 ;  /* 0x00000004200c7824 */ /* 0x000fe200078e020b */
[----:B------:R-:W-:Y:S01]  /*6330*/  IADD3.X R30, R26, UR5, R29, P1, P2 ;  /* 0x000000051a1e7c10 */ /* 0x000fe20008fe441d */
[----:B------:R-:W-:Y:S01]  /*6340*/  USHF.R.S32.HI UR51, URZ, 0x1f, UR50 ;  /* 0x0000001f3f337899 */ /* 0x000fe20008011432 */
[-C--:B------:R-:W-:Y:S01]  /*6350*/  IADD3 R27, P1, R4, R28.reuse, RZ ;  /* 0x0000001c041b7210 */ /* 0x080fe20007f3e0ff */
[----:B------:R-:W-:Y:S01]  /*6360*/  IMAD R13, R32, 0x4, R12 ;  /* 0x00000004200d7824 */ /* 0x000fe200078e020c */
[C---:B------:R-:W-:Y:S01]  /*6370*/  IADD3 R29, P2, R5.reuse, R28, RZ ;  /* 0x0000001c051d7210 */ /* 0x040fe20007f5e0ff */
[----:B------:R-:W-:Y:S01]  /*6380*/  UIMAD UR52, UR55, 0x5, URZ ;  /* 0x00000005373478a4 */ /* 0x000fe2000f8e023f */
[-C--:B------:R-:W-:Y:S01]  /*6390*/  LEA.HI.X.SX32 R4, R4, R30.reuse, 0x1, P1 ;  /* 0x0000001e04047211 */ /* 0x080fe200008f0eff */
[----:B------:R-:W-:Y:S01]  /*63a0*/  STL [R1+0x42c], R27 ;  /* 0x00042c1b01007387 */ /* 0x000fe20000100800 */
[-C--:B------:R-:W-:Y:S01]  /*63b0*/  LEA.HI.X.SX32 R5, R5, R30.reuse, 0x1, P2 ;  /* 0x0000001e05057211 */ /* 0x080fe200010f0eff */
[C---:B------:R-:W-:Y:S01]  /*63c0*/  IMAD R14, R32.reuse, 0x4, R13 ;  /* 0x00000004200e7824 */ /* 0x040fe200078e020d */
[----:B------:R-:W-:Y:S01]  /*63d0*/  USHF.R.S32.HI UR53, URZ, 0x1f, UR52 ;  /* 0x0000001f3f357899 */ /* 0x000fe20008011434 */
[----:B------:R-:W-:Y:S01]  /*63e0*/  STL [R1+0x434], R29 ;  /* 0x0004341d01007387 */ /* 0x000fe20000100800 */
[----:B------:R-:W-:Y:S01]  /*63f0*/  UIMAD UR54, UR55, 0x6, URZ ;  /* 0x00000006373678a4 */ /* 0x000fe2000f8e023f */
[C---:B------:R-:W-:Y:S01]  /*6400*/  IMAD R15, R32.reuse, 0x4, R14 ;  /* 0x00000004200f7824 */ /* 0x040fe200078e020e */
[----:B------:R-:W-:Y:S01]  /*6410*/  UIMAD UR22, UR55, 0x7, URZ ;  /* 0x00000007371678a4 */ /* 0x000fe2000f8e023f */
[----:B------:R0:W-:Y:S01]  /*6420*/  STL [R1+0x43c], R6 ;  /* 0x00043c0601007387 */ /* 0x0001e20000100800 */
[----:B------:R-:W-:Y:S01]  /*6430*/  USHF.R.S32.HI UR20, URZ, 0x1f, UR54 ;  /* 0x0000001f3f147899 */ /* 0x000fe20008011436 */
[C---:B------:R-:W-:Y:S01]  /*6440*/  IMAD R16, R32.reuse, 0x4, R15 ;  /* 0x0000000420107824 */ /* 0x040fe200078e020f */
[----:B------:R-:W-:Y:S01]  /*6450*/  USHF.R.S32.HI UR15, URZ, 0x1f, UR22 ;  /* 0x0000001f3f0f7899 */ /* 0x000fe20008011416 */
[----:B------:R-:W-:Y:S01]  /*6460*/  STL [R1+0x428], R4 ;  /* 0x0004280401007387 */ /* 0x000fe20000100800 */
[----:B------:R-:W-:Y:S01]  /*6470*/  USHF.L.U32 UR18, UR55, 0x3, URZ ;  /* 0x0000000337127899 */ /* 0x000fe2000800063f */
[C---:B------:R-:W-:Y:S01]  /*6480*/  IMAD R17, R32.reuse, 0x4, R16 ;  /* 0x0000000420117824 */ /* 0x040fe200078e0210 */
[----:B------:R-:W-:Y:S01]  /*6490*/  UIMAD UR34, UR55, 0x9, URZ ;  /* 0x00000009372278a4 */ /* 0x000fe2000f8e023f */
[----:B------:R1:W-:Y:S01]  /*64a0*/  STL [R1+0x430], R5 ;  /* 0x0004300501007387 */ /* 0x0003e20000100800 */
[----:B------:R-:W-:Y:S01]  /*64b0*/  USHF.R.S32.HI UR26, URZ, 0x1f, UR18 ;  /* 0x0000001f3f1a7899 */ /* 0x000fe20008011412 */
[----:B0-----:R-:W-:Y:S01]  /*64c0*/  LEA.HI.X.SX32 R6, R7, R30, 0x1, P3 ;  /* 0x0000001e07067211 */ /* 0x001fe200018f0eff */
[----:B------:R-:W-:Y:S01]  /*64d0*/  IMAD R18, R32, 0x4, R17 ;  /* 0x0000000420127824 */ /* 0x000fe200078e0211 */
[-C--:B------:R-:W-:Y:S01]  /*64e0*/  IADD3 R7, P2, R9, R28.reuse, RZ ;  /* 0x0000001c09077210 */ /* 0x080fe20007f5e0ff */
[----:B------:R-:W-:Y:S01]  /*64f0*/  USHF.R.S32.HI UR36, URZ, 0x1f, UR34 ;  /* 0x0000001f3f247899 */ /* 0x000fe20008011422 */
[----:B------:R-:W-:Y:S01]  /*6500*/  SEL R234, R234, 0x1054, !P0 ;  /* 0x00001054eaea7807 */ /* 0x000fe20004000000 */
[----:B------:R0:W-:Y:S01]  /*6510*/  STL [R1+0x438], R6 ;  /* 0x0004380601007387 */ /* 0x0001e20000100800 */
[----:B------:R-:W-:Y:S01]  /*6520*/  IMAD R19, R32, 0x4, R18 ;  /* 0x0000000420137824 */ /* 0x000fe200078e0212 */
[----:B------:R-:W-:Y:S01]  /*6530*/  UIMAD UR8, UR55, 0xa, URZ ;  /* 0x0000000a370878a4 */ /* 0x000fe2000f8e023f */
[-C--:B-1----:R-:W-:Y:S01]  /*6540*/  IADD3 R5, P1, R8, R28.reuse, RZ ;  /* 0x0000001c08057210 */ /* 0x082fe20007f3e0ff */
[----:B------:R-:W-:Y:S01]  /*6550*/  UIMAD UR10, UR55, 0xb, URZ ;  /* 0x0000000b370a78a4 */ /* 0x000fe2000f8e023f */
[C---:B------:R-:W-:Y:S01]  /*6560*/  IMAD R20, R32.reuse, 0x4, R19 ;  /* 0x0000000420147824 */ /* 0x040fe200078e0213 */
[----:B------:R-:W-:Y:S01]  /*6570*/  UIMAD UR12, UR55, 0xc, URZ ;  /* 0x0000000c370c78a4 */ /* 0x000fe2000f8e023f */
[----:B------:R-:W-:Y:S01]  /*6580*/  SEL R233, R233, 0x3276, !P0 ;  /* 0x00003276e9e97807 */ /* 0x000fe20004000000 */
[----:B------:R-:W-:Y:S01]  /*6590*/  STL [R1+0x444], R5 ;  /* 0x0004440501007387 */ /* 0x000fe20000100800 */
[----:B------:R-:W-:Y:S01]  /*65a0*/  IMAD R21, R32, 0x4, R20 ;  /* 0x0000000420157824 */ /* 0x000fe200078e0214 */
[----:B0-----:R-:W-:Y:S01]  /*65b0*/  IADD3 R6, P3, R10, R28, RZ ;  /* 0x0000001c0a067210 */ /* 0x001fe20007f7e0ff */
[----:B------:R-:W-:Y:S01]  /*65c0*/  USHF.R.S32.HI UR40, URZ, 0x1f, UR8 ;  /* 0x0000001f3f287899 */ /* 0x000fe20008011408 */
[----:B------:R0:W-:Y:S01]  /*65d0*/  STL [R1+0x44c], R7 ;  /* 0x00044c0701007387 */ /* 0x0001e20000100800 */
[C---:B------:R-:W-:Y:S01]  /*65e0*/  IMAD R22, R32.reuse, 0x4, R21 ;  /* 0x0000000420167824 */ /* 0x040fe200078e0215 */
[----:B------:R-:W-:Y:S01]  /*65f0*/  UIMAD UR13, UR55, 0xd, URZ ;  /* 0x0000000d370d78a4 */ /* 0x000fe2000f8e023f */
[----:B------:R-:W-:Y:S01]  /*6600*/  LOP3.LUT R236, R239, 0x10, RZ, 0x3c, !PT ;  /* 0x00000010efec7812 */ /* 0x000fe200078e3cff */
[----:B------:R1:W-:Y:S01]  /*6610*/  STL [R1+0x454], R6 ;  /* 0x0004540601007387 */ /* 0x0003e20000100800 */
[C---:B------:R-:W-:Y:S01]  /*6620*/  IMAD R23, R32.reuse, 0x4, R22 ;  /* 0x0000000420177824 */ /* 0x040fe200078e0216 */
[----:B------:R-:W-:Y:S01]  /*6630*/  USHF.R.S32.HI UR41, URZ, 0x1f, UR10 ;  /* 0x0000001f3f297899 */ /* 0x000fe2000801140a */
[----:B------:R-:W-:Y:S01]  /*6640*/  IMAD.MOV.U32 R243, RZ, RZ, -0x800000 ;  /* 0xff800000fff37424 */ /* 0x000fe200078e00ff */
[----:B------:R-:W-:Y:S01]  /*6650*/  UIMAD UR17, UR55, 0xe, URZ ;  /* 0x0000000e371178a4 */ /* 0x000fe2000f8e023f */
[----:B------:R-:W-:Y:S01]  /*6660*/  IMAD R24, R32, 0x4, R23 ;  /* 0x0000000420187824 */ /* 0x000fe200078e0217 */
[-C--:B0-----:R-:W-:Y:S01]  /*6670*/  LEA.HI.X.SX32 R7, R8, R30.reuse, 0x1, P1 ;  /* 0x0000001e08077211 */ /* 0x081fe200008f0eff */
[----:B------:R-:W-:Y:S01]  /*6680*/  USHF.R.S32.HI UR42, URZ, 0x1f, UR12 ;  /* 0x0000001f3f2a7899 */ /* 0x000fe2000801140c */
[-C--:B------:R-:W-:Y:S01]  /*6690*/  LEA.HI.X.SX32 R8, R9, R30.reuse, 0x1, P2 ;  /* 0x0000001e09087211 */ /* 0x080fe200010f0eff */
[----:B------:R-:W-:Y:S01]  /*66a0*/  IMAD R0, R32, 0x4, R24 ;  /* 0x0000000420007824 */ /* 0x000fe200078e0218 */
[----:B-1----:R-:W-:Y:S01]  /*66b0*/  LEA.HI.X.SX32 R6, R10, R30, 0x1, P3 ;  /* 0x0000001e0a067211 */ /* 0x002fe200018f0eff */
[----:B------:R-:W-:Y:S01]  /*66c0*/  STL [R1+0x440], R7 ;  /* 0x0004400701007387 */ /* 0x000fe20000100800 */
[----:B------:R-:W-:Y:S01]  /*66d0*/  IADD3 R9, P2, R12, R28, RZ ;  /* 0x0000001c0c097210 */ /* 0x000fe20007f5e0ff */
[----:B------:R-:W-:Y:S01]  /*66e0*/  IMAD R25, R32, 0x4, R0 ;  /* 0x0000000420197824 */ /* 0x000fe200078e0200 */
[----:B------:R-:W-:Y:S01]  /*66f0*/  UIMAD UR21, UR55, 0xf, URZ ;  /* 0x0000000f371578a4 */ /* 0x000fe2000f8e023f */
[----:B------:R0:W-:Y:S01]  /*6700*/  STL [R1+0x448], R8 ;  /* 0x0004480801007387 */ /* 0x0001e20000100800 */
[----:B------:R-:W-:Y:S01]  /*6710*/  LEA.HI.X.SX32 R10, R12, R30, 0x1, P2 ;  /* 0x0000001e0c0a7211 */ /* 0x000fe200010f0eff */
[C---:B------:R-:W-:Y:S01]  /*6720*/  IMAD R3, R32.reuse, 0x4, R25 ;  /* 0x0000000420037824 */ /* 0x040fe200078e0219 */
[----:B------:R-:W-:Y:S01]  /*6730*/  USHF.R.S32.HI UR43, URZ, 0x1f, UR13 ;  /* 0x0000001f3f2b7899 */ /* 0x000fe2000801140d */
[----:B------:R1:W-:Y:S01]  /*6740*/  STL [R1+0x450], R6 ;  /* 0x0004500601007387 */ /* 0x0003e20000100800 */
[----:B------:R-:W-:Y:S01]  /*6750*/  USHF.L.U32 UR24, UR55, 0x4, URZ ;  /* 0x0000000437187899 */ /* 0x000fe2000800063f */
[C---:B------:R-:W-:Y:S01]  /*6760*/  IMAD R26, R32.reuse, 0x4, R3 ;  /* 0x00000004201a7824 */ /* 0x040fe200078e0203 */
[----:B------:R-:W-:Y:S01]  /*6770*/  UIMAD UR25, UR55, 0x11, URZ ;  /* 0x00000011371978a4 */ /* 0x000fe2000f8e023f */
[----:B------:R-:W-:Y:S01]  /*6780*/  IMAD.MOV.U32 R242, RZ, RZ, -0x800000 ;  /* 0xff800000fff27424 */ /* 0x000fe200078e00ff */
[----:B------:R-:W-:Y:S01]  /*6790*/  UIMAD UR27, UR55, 0x12, URZ ;  /* 0x00000012371b78a4 */ /* 0x000fe2000f8e023f */
[-C--:B0-----:R-:W-:Y:S01]  /*67a0*/  IADD3 R8, P1, R11, R28.reuse, RZ ;  /* 0x0000001c0b087210 */ /* 0x081fe20007f3e0ff */
[C---:B------:R-:W-:Y:S01]  /*67b0*/  IMAD R27, R32.reuse, 0x4, R26 ;  /* 0x00000004201b7824 */ /* 0x040fe200078e021a */
[----:B------:R-:W-:Y:S01]  /*67c0*/  UIMAD UR28, UR55, 0x13, URZ ;  /* 0x00000013371c78a4 */ /* 0x000fe2000f8e023f */
[----:B------:R-:W-:Y:S01]  /*67d0*/  IMAD.MOV.U32 R245, RZ, RZ, -0x800000 ;  /* 0xff800000fff57424 */ /* 0x000fe200078e00ff */
[----:B-1----:R-:W-:Y:S01]  /*67e0*/  IADD3 R6, P3, R13, R28, RZ ;  /* 0x0000001c0d067210 */ /* 0x002fe20007f7e0ff */
[----:B------:R0:W-:Y:S01]  /*67f0*/  STL [R1+0x45c], R8 ;  /* 0x00045c0801007387 */ /* 0x0001e20000100800 */
[C---:B------:R-:W-:Y:S01]  /*6800*/  IMAD R4, R32.reuse, 0x4, R27 ;  /* 0x0000000420047824 */ /* 0x040fe200078e021b */
[----:B------:R-:W-:Y:S01]  /*6810*/  UIMAD UR29, UR55, 0x14, URZ ;  /* 0x00000014371d78a4 */ /* 0x000fe2000f8e023f */
[----:B------:R-:W-:Y:S01]  /*6820*/  IMAD.MOV.U32 R244, RZ, RZ, -0x800000 ;  /* 0xff800000fff47424 */ /* 0x000fe200078e00ff */
[----:B------:R1:W-:Y:S01]  /*6830*/  STL [R1+0x464], R9 ;  /* 0x0004640901007387 */ /* 0x0003e20000100800 */
[C---:B------:R-:W-:Y:S01]  /*6840*/  IMAD R5, R32.reuse, 0x4, R4 ;  /* 0x0000000420057824 */ /* 0x040fe200078e0204 */
[----:B------:R-:W-:Y:S01]  /*6850*/  UIMAD UR30, UR55, 0x15, URZ ;  /* 0x00000015371e78a4 */ /* 0x000fe2000f8e023f */
[----:B------:R-:W-:Y:S01]  /*6860*/  CS2R R34, SRZ ;  /* 0x0000000000227805 */ /* 0x000fe2000001ff00 */
[----:B------:R2:W-:Y:S01]  /*6870*/  STL [R1+0x46c], R6 ;  /* 0x00046c0601007387 */ /* 0x0005e20000100800 */
[C---:B------:R-:W-:Y:S01]  /*6880*/  IMAD R7, R32.reuse, 0x4, R5 ;  /* 0x0000000420077824 */ /* 0x040fe200078e0205 */
[----:B------:R-:W-:Y:S01]  /*6890*/  UIMAD UR31, UR55, 0x16, URZ ;  /* 0x00000016371f78a4 */ /* 0x000fe2000f8e023f */
[----:B------:R-:W-:Y:S01]  /*68a0*/  CS2R R36, SRZ ;  /* 0x0000000000247805 */ /* 0x000fe2000001ff00 */
[----:B------:R-:W-:Y:S01]  /*68b0*/  UIMAD UR32, UR55, 0x17, URZ ;  /* 0x00000017372078a4 */ /* 0x000fe2000f8e023f */
[----:B0-----:R-:W-:Y:S01]  /*68c0*/  IMAD R8, R32, 0x4, R7 ;  /* 0x0000000420087824 */ /* 0x001fe200078e0207 */
[----:B-1----:R-:W-:Y:S01]  /*68d0*/  LEA.HI.X.SX32 R9, R11, R30, 0x1, P1 ;  /* 0x0000001e0b097211 */ /* 0x002fe200008f0eff */
[----:B------:R-:W-:Y:S01]  /*68e0*/  UIMAD UR33, UR55, 0x18, URZ ;  /* 0x00000018372178a4 */ /* 0x000fe2000f8e023f */
[----:B------:R-:W-:Y:S01]  /*68f0*/  IADD3 R11, P2, R15, R28, RZ ;  /* 0x0000001c0f0b7210 */ /* 0x000fe20007f5e0ff */
[----:B------:R-:W-:Y:S01]  /*6900*/  UIMAD UR35, UR55, 0x19, URZ ;  /* 0x00000019372378a4 */ /* 0x000fe2000f8e023f */
[-C--:B--2---:R-:W-:Y:S01]  /*6910*/  LEA.HI.X.SX32 R6, R13, R30.reuse, 0x1, P3 ;  /* 0x0000001e0d067211 */ /* 0x084fe200018f0eff */
[----:B------:R0:W-:Y:S01]  /*6920*/  STL [R1+0x458], R9 ;  /* 0x0004580901007387 */ /* 0x0001e20000100800 */
[----:B------:R-:W-:Y:S01]  /*6930*/  LEA.HI.X.SX32 R12, R15, R30, 0x1, P2 ;  /* 0x0000001e0f0c7211 */ /* 0x000fe200010f0eff */
[----:B------:R-:W-:Y:S01]  /*6940*/  UIMAD UR39, UR55, 0x1a, URZ ;  /* 0x0000001a372778a4 */ /* 0x000fe2000f8e023f */
[-C--:B------:R-:W-:Y:S01]  /*6950*/  IADD3 R13, P2, R18, R28.reuse, RZ ;  /* 0x0000001c120d7210 */ /* 0x080fe20007f5e0ff */
[----:B------:R1:W-:Y:S01]  /*6960*/  STL [R1+0x460], R10 ;  /* 0x0004600a01007387 */ /* 0x0003e20000100800 */
[----:B------:R-:W-:Y:S01]  /*6970*/  UIMAD UR16, UR55, 0x1b, URZ ;  /* 0x0000001b371078a4 */ /* 0x000fe2000f8e023f */
[----:B------:R-:W-:Y:S01]  /*6980*/  CS2R R38, SRZ ;  /* 0x0000000000267805 */ /* 0x000fe2000001ff00 */
[----:B------:R-:W-:Y:S01]  /*6990*/  UIMAD UR23, UR55, 0x1c, URZ ;  /* 0x0000001c371778a4 */ /* 0x000fe2000f8e023f */
[----:B------:R2:W-:Y:S01]  /*69a0*/  STL [R1+0x468], R6 ;  /* 0x0004680601007387 */ /* 0x0005e20000100800 */
[----:B------:R-:W-:Y:S01]  /*69b0*/  UMOV UR9, URZ ;  /* 0x0000003f00097c82 */ /* 0x000fe20008000000 */
[----:B0-----:R-:W-:Y:S01]  /*69c0*/  IMAD R9, R32, 0x4, R8 ;  /* 0x0000000420097824 */ /* 0x001fe200078e0208 */
[----:B------:R-:W-:Y:S01]  /*69d0*/  UIMAD UR19, UR55, 0x1d, URZ ;  /* 0x0000001d371378a4 */ /* 0x000fe2000f8e023f */
[----:B------:R-:W-:Y:S01]  /*69e0*/  CS2R R40, SRZ ;  /* 0x0000000000287805 */ /* 0x000fe2000001ff00 */
[----:B------:R-:W-:Y:S01]  /*69f0*/  UIMAD UR14, UR55, 0x1e, URZ ;  /* 0x0000001e370e78a4 */ /* 0x000fe2000f8e023f */
[-C--:B-1----:R-:W-:Y:S01]  /*6a00*/  IADD3 R10, P1, R14, R28.reuse, RZ ;  /* 0x0000001c0e0a7210 */ /* 0x082fe20007f3e0ff */
[----:B------:R-:W-:Y:S01]  /*6a10*/  UIMAD UR37, UR55, 0x1f, URZ ;  /* 0x0000001f372578a4 */ /* 0x000fe2000f8e023f */
[----:B------:R-:W-:Y:S01]  /*6a20*/  CS2R R42, SRZ ;  /* 0x00000000002a7805 */ /* 0x000fe2000001ff00 */
[----:B------:R-:W-:Y:S01]  /*6a30*/  UIADD3 UR38, UR60, 0x8000, URZ ;  /* 0x000080003c267890 */ /* 0x000fe2000fffe03f */
[----:B--2---:R-:W-:Y:S01]  /*6a40*/  IADD3 R6, P3, R16, R28, RZ ;  /* 0x0000001c10067210 */ /* 0x004fe20007f7e0ff */
[----:B------:R0:W-:Y:S01]  /*6a50*/  STL [R1+0x474], R10 ;  /* 0x0004740a01007387 */ /* 0x0001e20000100800 */
[----:B------:R-:W-:Y:S01]  /*6a60*/  UMOV UR4, URZ ;  /* 0x0000003f00047c82 */ /* 0x000fe20008000000 */
[----:B------:R-:W-:Y:S01]  /*6a70*/  USHF.R.U32.HI UR38, URZ, 0x4, UR38 ;  /* 0x000000043f267899 */ /* 0x000fe20008011626 */
[----:B------:R-:W-:Y:S01]  /*6a80*/  IMAD.U32 R241, RZ, RZ, UR4 ;  /* 0x00000004fff17e24 */ /* 0x000fe2000f8e00ff */
[----:B------:R1:W-:Y:S01]  /*6a90*/  STL [R1+0x47c], R11 ;  /* 0x00047c0b01007387 */ /* 0x0003e20000100800 */
[----:B------:R-:W-:Y:S01]  /*6aa0*/  USHF.R.S32.HI UR4, URZ, 0x1f, UR55 ;  /* 0x0000001f3f047899 */ /* 0x000fe20008011437 */
[----:B------:R-:W-:Y:S01]  /*6ab0*/  CS2R R44, SRZ ;  /* 0x00000000002c7805 */ /* 0x000fe2000001ff00 */
[----:B------:R-:W-:Y:S01]  /*6ac0*/  USGXT.U32 UR38, UR38, 0xe ;  /* 0x0000000e2626789a */ /* 0x000fe20008000000 */
[----:B------:R2:W-:Y:S01]  /*6ad0*/  STL [R1+0x484], R6 ;  /* 0x0004840601007387 */ /* 0x0005e20000100800 */
[----:B------:R-:W-:Y:S01]  /*6ae0*/  UMOV UR11, URZ ;  /* 0x0000003f000b7c82 */ /* 0x000fe20008000000 */
[----:B0-----:R-:W-:Y:S01]  /*6af0*/  IMAD R10, R32, 0x4, R9 ;  /* 0x00000004200a7824 */ /* 0x001fe200078e0209 */
[----:B------:R-:W-:-:S02]  /*6b00*/  CS2R R46, SRZ ;  /* 0x00000000002e7805 */ /* 0x000fc4000001ff00 */
[----:B------:R-:W-:Y:S02]  /*6b10*/  CS2R R48, SRZ ;  /* 0x0000000000307805 */ /* 0x000fe4000001ff00 */
[----:B------:R-:W-:Y:S02]  /*6b20*/  CS2R R50, SRZ ;  /* 0x0000000000327805 */ /* 0x000fe4000001ff00 */
[-C--:B-1----:R-:W-:Y:S02]  /*6b30*/  LEA.HI.X.SX32 R11, R14, R30.reuse, 0x1, P1 ;  /* 0x0000001e0e0b7211 */ /* 0x082fe400008f0eff */
[----:B------:R-:W-:Y:S02]  /*6b40*/  CS2R R52, SRZ ;  /* 0x0000000000347805 */ /* 0x000fe4000001ff00 */
[----:B------:R-:W-:Y:S02]  /*6b50*/  LEA.HI.X.SX32 R14, R18, R30, 0x1, P2 ;  /* 0x0000001e120e7211 */ /* 0x000fe400010f0eff */
[----:B------:R-:W-:-:S02]  /*6b60*/  CS2R R54, SRZ ;  /* 0x0000000000367805 */ /* 0x000fc4000001ff00 */
[----:B--2---:R-:W-:Y:S01]  /*6b70*/  LEA.HI.X.SX32 R6, R16, R30, 0x1, P3 ;  /* 0x0000001e10067211 */ /* 0x004fe200018f0eff */
[----:B------:R0:W-:Y:S01]  /*6b80*/  STL [R1+0x470], R11 ;  /* 0x0004700b01007387 */ /* 0x0001e20000100800 */
[C---:B------:R-:W-:Y:S02]  /*6b90*/  IADD3 R15, P2, R21.reuse, R28, RZ ;  /* 0x0000001c150f7210 */ /* 0x040fe40007f5e0ff */
[----:B------:R-:W-:Y:S02]  /*6ba0*/  CS2R R56, SRZ ;  /* 0x0000000000387805 */ /* 0x000fe4000001ff00 */
[----:B------:R-:W-:Y:S01]  /*6bb0*/  CS2R R58, SRZ ;  /* 0x00000000003a7805 */ /* 0x000fe2000001ff00 */
[----:B------:R1:W-:Y:S01]  /*6bc0*/  STL [R1+0x478], R12 ;  /* 0x0004780c01007387 */ /* 0x0003e20000100800 */
[----:B------:R-:W-:Y:S02]  /*6bd0*/  LEA.HI.X.SX32 R16, R21, R30, 0x1, P2 ;  /* 0x0000001e15107211 */ /* 0x000fe400010f0eff */
[----:B------:R-:W-:-:S02]  /*6be0*/  CS2R R60, SRZ ;  /* 0x00000000003c7805 */ /* 0x000fc4000001ff00 */
[----:B------:R-:W-:Y:S01]  /*6bf0*/  CS2R R62, SRZ ;  /* 0x00000000003e7805 */ /* 0x000fe2000001ff00 */
[----:B------:R2:W-:Y:S01]  /*6c00*/  STL [R1+0x480], R6 ;  /* 0x0004800601007387 */ /* 0x0005e20000100800 */
[----:B------:R-:W-:Y:S01]  /*6c10*/  CS2R R64, SRZ ;  /* 0x0000000000407805 */ /* 0x000fe2000001ff00 */
[----:B0-----:R-:W-:Y:S01]  /*6c20*/  IMAD R11, R32, 0x4, R10 ;  /* 0x00000004200b7824 */ /* 0x001fe200078e020a */
[----:B------:R-:W-:Y:S02]  /*6c30*/  CS2R R66, SRZ ;  /* 0x0000000000427805 */ /* 0x000fe4000001ff00 */
[----:B------:R-:W-:Y:S02]  /*6c40*/  CS2R R68, SRZ ;  /* 0x0000000000447805 */ /* 0x000fe4000001ff00 */
[----:B------:R-:W-:Y:S02]  /*6c50*/  CS2R R70, SRZ ;  /* 0x0000000000467805 */ /* 0x000fe4000001ff00 */
[----:B-1----:R-:W-:-:S02]  /*6c60*/  IADD3 R12, P1, R17, R28, RZ ;  /* 0x0000001c110c7210 */ /* 0x002fc40007f3e0ff */
[----:B------:R-:W-:Y:S02]  /*6c70*/  CS2R R72, SRZ ;  /* 0x0000000000487805 */ /* 0x000fe4000001ff00 */
[----:B------:R-:W-:Y:S02]  /*6c80*/  CS2R R74, SRZ ;  /* 0x00000000004a7805 */ /* 0x000fe4000001ff00 */
[----:B------:R-:W-:Y:S02]  /*6c90*/  CS2R R76, SRZ ;  /* 0x00000000004c7805 */ /* 0x000fe4000001ff00 */
[----:B--2---:R-:W-:Y:S01]  /*6ca0*/  IADD3 R6, P3, R19, R28, RZ ;  /* 0x0000001c13067210 */ /* 0x004fe20007f7e0ff */
[----:B------:R0:W-:Y:S01]  /*6cb0*/  STL [R1+0x48c], R12 ;  /* 0x00048c0c01007387 */ /* 0x0001e20000100800 */
[----:B------:R-:W-:Y:S02]  /*6cc0*/  CS2R R78, SRZ ;  /* 0x00000000004e7805 */ /* 0x000fe4000001ff00 */
[----:B------:R-:W-:-:S02]  /*6cd0*/  CS2R R80, SRZ ;  /* 0x0000000000507805 */ /* 0x000fc4000001ff00 */
[----:B------:R-:W-:Y:S01]  /*6ce0*/  CS2R R82, SRZ ;  /* 0x0000000000527805 */ /* 0x000fe2000001ff00 */
[----:B------:R1:W-:Y:S01]  /*6cf0*/  STL [R1+0x494], R13 ;  /* 0x0004940d01007387 */ /* 0x0003e20000100800 */
[----:B------:R-:W-:Y:S02]  /*6d00*/  CS2R R84, SRZ ;  /* 0x0000000000547805 */ /* 0x000fe4000001ff00 */
[----:B------:R-:W-:Y:S02]  /*6d10*/  CS2R R86, SRZ ;  /* 0x0000000000567805 */ /* 0x000fe4000001ff00 */
[----:B------:R-:W-:Y:S01]  /*6d20*/  CS2R R88, SRZ ;  /* 0x0000000000587805 */ /* 0x000fe2000001ff00 */
[----:B------:R2:W-:Y:S01]  /*6d30*/  STL [R1+0x49c], R6 ;  /* 0x00049c0601007387 */ /* 0x0005e20000100800 */
[----:B------:R-:W-:Y:S01]  /*6d40*/  CS2R R90, SRZ ;  /* 0x00000000005a7805 */ /* 0x000fe2000001ff00 */
[----:B0-----:R-:W-:Y:S01]  /*6d50*/  IMAD R12, R32, 0x4, R11 ;  /* 0x00000004200c7824 */ /* 0x001fe200078e020b */
[----:B------:R-:W-:-:S02]  /*6d60*/  CS2R R92, SRZ ;  /* 0x00000000005c7805 */ /* 0x000fc4000001ff00 */
[----:B------:R-:W-:Y:S02]  /*6d70*/  CS2R R94, SRZ ;  /* 0x00000000005e7805 */ /* 0x000fe4000001ff00 */
[----:B------:R-:W-:Y:S02]  /*6d80*/  CS2R R96, SRZ ;  /* 0x0000000000607805 */ /* 0x000fe4000001ff00 */
[----:B-1----:R-:W-:Y:S02]  /*6d90*/  LEA.HI.X.SX32 R13, R17, R30, 0x1, P1 ;  /* 0x0000001e110d7211 */ /* 0x002fe400008f0eff */
[----:B------:R-:W-:Y:S02]  /*6da0*/  CS2R R98, SRZ ;  /* 0x0000000000627805 */ /* 0x000fe4000001ff00 */
[----:B------:R-:W-:Y:S02]  /*6db0*/  IADD3 R17, P2, R24, R28, RZ ;  /* 0x0000001c18117210 */ /* 0x000fe40007f5e0ff */
[----:B------:R-:W-:-:S02]  /*6dc0*/  CS2R R100, SRZ ;  /* 0x0000000000647805 */ /* 0x000fc4000001ff00 */
[----:B--2---:R-:W-:Y:S01]  /*6dd0*/  LEA.HI.X.SX32 R6, R19, R30, 0x1, P3 ;  /* 0x0000001e13067211 */ /* 0x004fe200018f0eff */
[----:B------:R0:W-:Y:S01]  /*6de0*/  STL [R1+0x488], R13 ;  /* 0x0004880d01007387 */ /* 0x0001e20000100800 */
[----:B------:R-:W-:Y:S02]  /*6df0*/  CS2R R102, SRZ ;  /* 0x0000000000667805 */ /* 0x000fe4000001ff00 */
[----:B------:R-:W-:Y:S02]  /*6e00*/  CS2R R104, SRZ ;  /* 0x0000000000687805 */ /* 0x000fe4000001ff00 */
[----:B------:R-:W-:Y:S01]  /*6e10*/  CS2R R106, SRZ ;  /* 0x00000000006a7805 */ /* 0x000fe2000001ff00 */
[----:B------:R1:W-:Y:S01]  /*6e20*/  STL [R1+0x490], R14 ;  /* 0x0004900e01007387 */ /* 0x0003e20000100800 */
[----:B------:R-:W-:Y:S02]  /*6e30*/  CS2R R108, SRZ ;  /* 0x00000000006c7805 */ /* 0x000fe4000001ff00 */
        /* <DEDUP_REMOVED lines=27> */
[-C--:B-1----:R-:W-:Y:S02]  /*6ff0*/  LEA.HI.X.SX32 R15, R20, R30.reuse, 0x1, P1 ;  /* 0x0000001e140f7211 */ /* 0x082fe400008f0eff */
[----:B------:R-:W-:Y:S02]  /*7000*/  CS2R R148, SRZ ;  /* 0x0000000000947805 */ /* 0x000fe4000001ff00 */
[----:B------:R-:W-:Y:S01]  /*7010*/  CS2R R150, SRZ ;  /* 0x0000000000967805 */ /* 0x000fe2000001ff00 */
[----:B------:R-:W-:Y:S01]  /*7020*/  UMOV UR61, URZ ;  /* 0x0000003f003d7c82 */ /* 0x000fe20008000000 */
[----:B--2---:R-:W-:Y:S01]  /*7030*/  LEA.HI.X.SX32 R6, R22, R30, 0x1, P3 ;  /* 0x0000001e16067211 */ /* 0x004fe200018f0eff */
[----:B------:R0:W-:Y:S01]  /*7040*/  STL [R1+0x4a0], R15 ;  /* 0x0004a00f01007387 */ /* 0x0001e20000100800 */
[----:B------:R-:W-:-:S03]  /*7050*/  UMOV UR5, URZ ;  /* 0x0000003f00057c82 */ /* 0x000fc60008000000 */
[----:B------:R1:W-:Y:S04]  /*7060*/  STL [R1+0x4a8], R16 ;  /* 0x0004a81001007387 */ /* 0x0003e80000100800 */
[----:B------:R2:W-:Y:S01]  /*7070*/  STL [R1+0x4b0], R6 ;  /* 0x0004b00601007387 */ /* 0x0005e20000100800 */
[----:B0-----:R-:W-:Y:S01]  /*7080*/  IMAD R15, R32, 0x4, R14 ;  /* 0x00000004200f7824 */ /* 0x001fe200078e020e */
[-C--:B-1----:R-:W-:Y:S02]  /*7090*/  IADD3 R16, P1, R23, R28.reuse, RZ ;  /* 0x0000001c17107210 */ /* 0x082fe40007f3e0ff */
[----:B--2---:R-:W-:-:S03]  /*70a0*/  IADD3 R6, P3, R0, R28, RZ ;  /* 0x0000001c00067210 */ /* 0x004fc60007f7e0ff */
[----:B------:R0:W-:Y:S01]  /*70b0*/  STL [R1+0x4bc], R16 ;  /* 0x0004bc1001007387 */ /* 0x0001e20000100800 */
[----:B------:R-:W-:-:S03]  /*70c0*/  LEA.HI.X.SX32 R18, R23, R30, 0x1, P1 ;  /* 0x0000001e17127211 */ /* 0x000fc600008f0eff */
[----:B------:R1:W-:Y:S04]  /*70d0*/  STL [R1+0x4c4], R17 ;  /* 0x0004c41101007387 */ /* 0x0003e80000100800 */
[----:B------:R2:W-:Y:S01]  /*70e0*/  STL [R1+0x4cc], R6 ;  /* 0x0004cc0601007387 */ /* 0x0005e20000100800 */
[----:B0-----:R-:W-:-:S03]  /*70f0*/  IMAD R16, R32, 0x4, R15 ;  /* 0x0000000420107824 */ /* 0x001fc600078e020f */
[----:B------:R0:W-:Y:S01]  /*7100*/  STL [R1+0x4b8], R18 ;  /* 0x0004b81201007387 */ /* 0x0001e20000100800 */
[-C--:B-1----:R-:W-:Y:S02]  /*7110*/  LEA.HI.X.SX32 R17, R24, R30.reuse, 0x1, P2 ;  /* 0x0000001e18117211 */ /* 0x082fe400010f0eff */
[----:B--2---:R-:W-:-:S03]  /*7120*/  LEA.HI.X.SX32 R6, R0, R30, 0x1, P3 ;  /* 0x0000001e00067211 */ /* 0x004fc600018f0eff */
[----:B------:R1:W-:Y:S01]  /*7130*/  STL [R1+0x4c0], R17 ;  /* 0x0004c01101007387 */ /* 0x0003e20000100800 */
[----:B------:R-:W-:Y:S01]  /*7140*/  IMAD R0, R32, 0x4, R16 ;  /* 0x0000000420007824 */ /* 0x000fe200078e0210 */
[-C--:B0-----:R-:W-:Y:S02]  /*7150*/  IADD3 R18, P2, R3, R28.reuse, RZ ;  /* 0x0000001c03127210 */ /* 0x081fe40007f5e0ff */
[----:B------:R0:W-:Y:S01]  /*7160*/  STL [R1+0x4c8], R6 ;  /* 0x0004c80601007387 */ /* 0x0001e20000100800 */
[-C--:B-1----:R-:W-:Y:S02]  /*7170*/  IADD3 R17, P1, R25, R28.reuse, RZ ;  /* 0x0000001c19117210 */ /* 0x082fe40007f3e0ff */
[----:B0-----:R-:W-:-:S03]  /*7180*/  IADD3 R6, P3, R26, R28, RZ ;  /* 0x0000001c1a067210 */ /* 0x001fc60007f7e0ff */
[----:B------:R0:W-:Y:S01]  /*7190*/  STL [R1+0x4d4], R17 ;  /* 0x0004d41101007387 */ /* 0x0001e20000100800 */
[----:B------:R-:W-:Y:S02]  /*71a0*/  LEA.HI.X.SX32 R19, R25, R30, 0x1, P1 ;  /* 0x0000001e19137211 */ /* 0x000fe400008f0eff */
[----:B------:R-:W-:Y:S01]  /*71b0*/  CS2R R24, SRZ ;  /* 0x0000000000187805 */ /* 0x000fe2000001ff00 */
[----:B------:R1:W-:Y:S04]  /*71c0*/  STL [R1+0x4dc], R18 ;  /* 0x0004dc1201007387 */ /* 0x0003e80000100800 */
[----:B------:R2:W-:Y:S01]  /*71d0*/  STL [R1+0x4e4], R6 ;  /* 0x0004e40601007387 */ /* 0x0005e20000100800 */
[----:B0-----:R-:W-:-:S03]  /*71e0*/  IMAD R17, R32, 0x4, R0 ;  /* 0x0000000420117824 */ /* 0x001fc600078e0200 */
[----:B------:R0:W-:Y:S01]  /*71f0*/  STL [R1+0x4d0], R19 ;  /* 0x0004d01301007387 */ /* 0x0001e20000100800 */
[-C--:B-1----:R-:W-:Y:S01]  /*7200*/  LEA.HI.X.SX32 R18, R3, R30.reuse, 0x1, P2 ;  /* 0x0000001e03127211 */ /* 0x082fe200010f0eff */
[----:B------:R-:W-:Y:S01]  /*7210*/  IMAD R3, R32, 0x4, R17 ;  /* 0x0000000420037824 */ /* 0x000fe200078e0211 */
[----:B--2---:R-:W-:-:S03]  /*7220*/  LEA.HI.X.SX32 R6, R26, R30, 0x1, P3 ;  /* 0x0000001e1a067211 */ /* 0x004fc600018f0eff */
[----:B------:R1:W-:Y:S01]  /*7230*/  STL [R1+0x4d8], R18 ;  /* 0x0004d81201007387 */ /* 0x0003e20000100800 */
[----:B0-----:R-:W-:-:S03]  /*7240*/  IADD3 R19, P2, R4, R28, RZ ;  /* 0x0000001c04137210 */ /* 0x001fc60007f5e0ff */
        /* <DEDUP_REMOVED lines=9> */
[----:B------:R-:W-:Y:S01]  /*72e0*/  STL [R1+0x4e8], R20 ;  /* 0x0004e81401007387 */ /* 0x000fe20000100800 */
[-C--:B-1----:R-:W-:Y:S01]  /*72f0*/  LEA.HI.X.SX32 R19, R4, R30.reuse, 0x1, P2 ;  /* 0x0000001e04137211 */ /* 0x082fe200010f0eff */
[----:B------:R-:W-:Y:S01]  /*7300*/  IMAD R4, R32, 0x4, R18 ;  /* 0x0000000420047824 */ /* 0x000fe200078e0212 */
[----:B--2---:R-:W-:-:S03]  /*7310*/  LEA.HI.X.SX32 R6, R5, R30, 0x1, P3 ;  /* 0x0000001e05067211 */ /* 0x004fc600018f0eff */
[----:B------:R0:W-:Y:S01]  /*7320*/  STL [R1+0x4f0], R19 ;  /* 0x0004f01301007387 */ /* 0x0001e20000100800 */
[----:B------:R-:W-:-:S03]  /*7330*/  IADD3 R5, P1, R7, R28, RZ ;  /* 0x0000001c07057210 */ /* 0x000fc60007f3e0ff */
[----:B------:R1:W-:Y:S01]  /*7340*/  STL [R1+0x4f8], R6 ;  /* 0x0004f80601007387 */ /* 0x0003e20000100800 */
[----:B------:R-:W-:-:S03]  /*7350*/  LEA.HI.X.SX32 R7, R7, R30, 0x1, P1 ;  /* 0x0000001e07077211 */ /* 0x000fc600008f0eff */
[----:B------:R2:W-:Y:S01]  /*7360*/  STL [R1+0x504], R5 ;  /* 0x0005040501007387 */ /* 0x0005e20000100800 */
[-C--:B0-----:R-:W-:Y:S02]  /*7370*/  IADD3 R19, P2, R8, R28.reuse, RZ ;  /* 0x0000001c08137210 */ /* 0x081fe40007f5e0ff */
[----:B-1----:R-:W-:-:S03]  /*7380*/  IADD3 R6, P3, R9, R28, RZ ;  /* 0x0000001c09067210 */ /* 0x002fc60007f7e0ff */
[----:B------:R-:W-:Y:S01]  /*7390*/  STL [R1+0x50c], R19 ;  /* 0x00050c1301007387 */ /* 0x000fe20000100800 */
[-C--:B------:R-:W-:Y:S01]  /*73a0*/  LEA.HI.X.SX32 R8, R8, R30.reuse, 0x1, P2 ;  /* 0x0000001e08087211 */ /* 0x080fe200010f0eff */
[----:B--2---:R-:W-:Y:S02]  /*73b0*/  IMAD R5, R32, 0x4, R4 ;  /* 0x0000000420057824 */ /* 0x004fe400078e0204 */
[----:B------:R0:W-:Y:S04]  /*73c0*/  STL [R1+0x514], R6 ;  /* 0x0005140601007387 */ /* 0x0001e80000100800 */
[----:B------:R1:W-:Y:S04]  /*73d0*/  STL [R1+0x500], R7 ;  /* 0x0005000701007387 */ /* 0x0003e80000100800 */
[----:B------:R2:W-:Y:S01]  /*73e0*/  STL [R1+0x508], R8 ;  /* 0x0005080801007387 */ /* 0x0005e20000100800 */
[----:B0-----:R-:W-:-:S02]  /*73f0*/  LEA.HI.X.SX32 R6, R9, R30, 0x1, P3 ;  /* 0x0000001e09067211 */ /* 0x001fc400018f0eff */
[-C--:B------:R-:W-:Y:S01]  /*7400*/  IADD3 R9, P2, R11, R28.reuse, RZ ;  /* 0x0000001c0b097210 */ /* 0x080fe20007f5e0ff */
[----:B-1----:R-:W-:Y:S02]  /*7410*/  IMAD R7, R32, 0x4, R5 ;  /* 0x0000000420077824 */ /* 0x002fe400078e0205 */
[----:B------:R0:W-:Y:S01]  /*7420*/  STL [R1+0x510], R6 ;  /* 0x0005100601007387 */ /* 0x0001e20000100800 */
[----:B--2---:R-:W-:-:S05]  /*7430*/  IADD3 R8, P1, R10, R28, RZ ;  /* 0x0000001c0a087210 */ /* 0x004fca0007f3e0ff */
[----:B------:R1:W-:Y:S01]  /*7440*/  STL [R1+0x51c], R8 ;  /* 0x00051c0801007387 */ /* 0x0003e20000100800 */
[----:B0-----:R-:W-:-:S03]  /*7450*/  IADD3 R6, P3, R12, R28, RZ ;  /* 0x0000001c0c067210 */ /* 0x001fc60007f7e0ff */
[----:B------:R0:W-:Y:S04]  /*7460*/  STL [R1+0x524], R9 ;  /* 0x0005240901007387 */ /* 0x0001e80000100800 */
[----:B------:R2:W-:Y:S01]  /*7470*/  STL [R1+0x52c], R6 ;  /* 0x00052c0601007387 */ /* 0x0005e20000100800 */
[----:B-1----:R-:W-:Y:S01]  /*7480*/  IMAD R8, R32, 0x4, R7 ;  /* 0x0000000420087824 */ /* 0x002fe200078e0207 */
[-C--:B0-----:R-:W-:Y:S02]  /*7490*/  LEA.HI.X.SX32 R9, R10, R30.reuse, 0x1, P1 ;  /* 0x0000001e0a097211 */ /* 0x081fe400008f0eff */
[-C--:B------:R-:W-:Y:S02]  /*74a0*/  LEA.HI.X.SX32 R10, R11, R30.reuse, 0x1, P2 ;  /* 0x0000001e0b0a7211 */ /* 0x080fe400010f0eff */
[----:B--2---:R-:W-:Y:S01]  /*74b0*/  LEA.HI.X.SX32 R6, R12, R30, 0x1, P3 ;  /* 0x0000001e0c067211 */ /* 0x004fe200018f0eff */
[----:B------:R0:W-:Y:S01]  /*74c0*/  STL [R1+0x518], R9 ;  /* 0x0005180901007387 */ /* 0x0001e20000100800 */
[----:B------:R-:W-:-:S03]  /*74d0*/  IADD3 R11, P2, R14, R28, RZ ;  /* 0x0000001c0e0b7210 */ /* 0x000fc60007f5e0ff */
[----:B------:R1:W-:Y:S01]  /*74e0*/  STL [R1+0x520], R10 ;  /* 0x0005200a01007387 */ /* 0x0003e20000100800 */
[----:B------:R-:W-:-:S03]  /*74f0*/  LEA.HI.X.SX32 R12, R14, R30, 0x1, P2 ;  /* 0x0000001e0e0c7211 */ /* 0x000fc600010f0eff */
[----:B------:R2:W-:Y:S01]  /*7500*/  STL [R1+0x528], R6 ;  /* 0x0005280601007387 */ /* 0x0005e20000100800 */
[----:B0-----:R-:W-:Y:S01]  /*7510*/  IMAD R9, R32, 0x4, R8 ;  /* 0x0000000420097824 */ /* 0x001fe200078e0208 */
[-C--:B-1----:R-:W-:Y:S02]  /*7520*/  IADD3 R10, P1, R13, R28.reuse, RZ ;  /* 0x0000001c0d0a7210 */ /* 0x082fe40007f3e0ff */
[----:B--2---:R-:W-:-:S03]  /*7530*/  IADD3 R6, P3, R15, R28, RZ ;  /* 0x0000001c0f067210 */ /* 0x004fc60007f7e0ff */
[----:B------:R0:W-:Y:S04]  /*7540*/  STL [R1+0x534], R10 ;  /* 0x0005340a01007387 */ /* 0x0001e80000100800 */
[----:B------:R1:W-:Y:S04]  /*7550*/  STL [R1+0x53c], R11 ;  /* 0x00053c0b01007387 */ /* 0x0003e80000100800 */
[----:B------:R2:W-:Y:S01]  /*7560*/  STL [R1+0x544], R6 ;  /* 0x0005440601007387 */ /* 0x0005e20000100800 */
[----:B0-----:R-:W-:Y:S01]  /*7570*/  IMAD R10, R32, 0x4, R9 ;  /* 0x00000004200a7824 */ /* 0x001fe200078e0209 */
[----:B-1----:R-:W-:-:S02]  /*7580*/  LEA.HI.X.SX32 R11, R13, R30, 0x1, P1 ;  /* 0x0000001e0d0b7211 */ /* 0x002fc400008f0eff */
[----:B------:R-:W-:Y:S02]  /*7590*/  IADD3 R13, P2, R0, R28, RZ ;  /* 0x0000001c000d7210 */ /* 0x000fe40007f5e0ff */
[----:B--2---:R-:W-:Y:S01]  /*75a0*/  LEA.HI.X.SX32 R6, R15, R30, 0x1, P3 ;  /* 0x0000001e0f067211 */ /* 0x004fe200018f0eff */
[----:B------:R0:W-:Y:S04]  /*75b0*/  STL [R1+0x530], R11 ;  /* 0x0005300b01007387 */ /* 0x0001e80000100800 */
[----:B------:R1:W-:Y:S04]  /*75c0*/  STL [R1+0x538], R12 ;  /* 0x0005380c01007387 */ /* 0x0003e80000100800 */
[----:B------:R2:W-:Y:S01]  /*75d0*/  STL [R1+0x540], R6 ;  /* 0x0005400601007387 */ /* 0x0005e20000100800 */
[----:B0-----:R-:W-:Y:S01]  /*75e0*/  IMAD R11, R32, 0x4, R10 ;  /* 0x00000004200b7824 */ /* 0x001fe200078e020a */
[----:B-1----:R-:W-:-:S02]  /*75f0*/  IADD3 R12, P1, R16, R28, RZ ;  /* 0x0000001c100c7210 */ /* 0x002fc40007f3e0ff */
[----:B--2---:R-:W-:-:S03]  /*7600*/  IADD3 R6, P3, R17, R28, RZ ;  /* 0x0000001c11067210 */ /* 0x004fc60007f7e0ff */
[----:B------:R0:W-:Y:S01]  /*7610*/  STL [R1+0x54c], R12 ;  /* 0x00054c0c01007387 */ /* 0x0001e20000100800 */
[----:B------:R-:W-:-:S03]  /*7620*/  LEA.HI.X.SX32 R14, R16, R30, 0x1, P1 ;  /* 0x0000001e100e7211 */ /* 0x000fc600008f0eff */
        /* <DEDUP_REMOVED lines=21> */
[C---:B------:R-:W-:Y:S01]  /*7780*/  IADD3 R4, P1, R5.reuse, R28, RZ ;  /* 0x0000001c05047210 */ /* 0x040fe20007f3e0ff */
[----:B0-----:R-:W-:Y:S02]  /*7790*/  IMAD R3, R32, 0x4, R13 ;  /* 0x0000000420037824 */ /* 0x001fe400078e020d */
[----:B------:R0:W-:Y:S01]  /*77a0*/  STL [R1+0x570], R6 ;  /* 0x0005700601007387 */ /* 0x0001e20000100800 */
[----:B------:R-:W-:-:S03]  /*77b0*/  LEA.HI.X.SX32 R5, R5, R30, 0x1, P1 ;  /* 0x0000001e05057211 */ /* 0x000fc600008f0eff */
[----:B------:R2:W-:Y:S01]  /*77c0*/  STL [R1+0x57c], R4 ;  /* 0x00057c0401007387 */ /* 0x0005e20000100800 */
[-C--:B-1----:R-:W-:Y:S02]  /*77d0*/  IADD3 R14, P2, R7, R28.reuse, RZ ;  /* 0x0000001c070e7210 */ /* 0x082fe40007f5e0ff */
[----:B0-----:R-:W-:-:S03]  /*77e0*/  IADD3 R6, P3, R8, R28, RZ ;  /* 0x0000001c08067210 */ /* 0x001fc60007f7e0ff */
        /* <DEDUP_REMOVED lines=38> */
[----:B------:R-:W-:Y:S02]  /*7a50*/  LEA.HI.X.SX32 R4, R4, R30, 0x1, P2 ;  /* 0x0000001e04047211 */ /* 0x000fe400010f0eff */
[-C--:B-1----:R-:W-:Y:S02]  /*7a60*/  IADD3 R10, P1, R3, R28.reuse, RZ ;  /* 0x0000001c030a7210 */ /* 0x082fe40007f3e0ff */
[----:B0-----:R-:W-:-:S03]  /*7a70*/  IADD3 R6, P3, R5, R28, RZ ;  /* 0x0000001c05067210 */ /* 0x001fc60007f7e0ff */
[----:B------:R0:W-:Y:S01]  /*7a80*/  STL [R1+0x5c4], R10 ;  /* 0x0005c40a01007387 */ /* 0x0001e20000100800 */
[-C--:B------:R-:W-:Y:S02]  /*7a90*/  LEA.HI.X.SX32 R3, R3, R30.reuse, 0x1, P1 ;  /* 0x0000001e03037211 */ /* 0x080fe400008f0eff */
[----:B------:R-:W-:Y:S01]  /*7aa0*/  LEA.HI.X.SX32 R5, R5, R30, 0x1, P3 ;  /* 0x0000001e05057211 */ /* 0x000fe200018f0eff */
[----:B------:R-:W-:Y:S04]  /*7ab0*/  STL [R1+0x5cc], R11 ;  /* 0x0005cc0b01007387 */ /* 0x000fe80000100800 */
[----:B------:R1:W-:Y:S01]  /*7ac0*/  STL [R1+0x5d4], R6 ;  /* 0x0005d40601007387 */ /* 0x0003e20000100800 */
[----:B0-----:R-:W-:-:S03]  /*7ad0*/  IMAD R10, R32, 0x4, R0 ;  /* 0x00000004200a7824 */ /* 0x001fc600078e0200 */
[----:B------:R0:W-:Y:S04]  /*7ae0*/  STL [R1+0x5c0], R3 ;  /* 0x0005c00301007387 */ /* 0x0001e80000100800 */
[----:B------:R2:W-:Y:S01]  /*7af0*/  STL [R1+0x5c8], R4 ;  /* 0x0005c80401007387 */ /* 0x0005e20000100800 */
[----:B-1----:R-:W-:-:S03]  /*7b00*/  IADD3 R6, P3, R9, R28, RZ ;  /* 0x0000001c09067210 */ /* 0x002fc60007f7e0ff */
[----:B------:R1:W-:Y:S01]  /*7b10*/  STL [R1+0x5d0], R5 ;  /* 0x0005d00501007387 */ /* 0x0003e20000100800 */
[----:B0-----:R-:W-:Y:S01]  /*7b20*/  IMAD R3, R32, 0x4, R10 ;  /* 0x0000000420037824 */ /* 0x001fe200078e020a */
[-C--:B--2---:R-:W-:Y:S02]  /*7b30*/  IADD3 R4, P1, R7, R28.reuse, RZ ;  /* 0x0000001c07047210 */ /* 0x084fe40007f3e0ff */
[----:B-1----:R-:W-:-:S03]  /*7b40*/  IADD3 R5, P2, R8, R28, RZ ;  /* 0x0000001c08057210 */ /* 0x002fc60007f5e0ff */
[----:B------:R0:W-:Y:S04]  /*7b50*/  STL [R1+0x5dc], R4 ;  /* 0x0005dc0401007387 */ /* 0x0001e80000100800 */
[----:B------:R1:W-:Y:S04]  /*7b60*/  STL [R1+0x5e4], R5 ;  /* 0x0005e40501007387 */ /* 0x0003e80000100800 */
[----:B------:R2:W-:Y:S01]  /*7b70*/  STL [R1+0x5ec], R6 ;  /* 0x0005ec0601007387 */ /* 0x0005e20000100800 */
[----:B0-----:R-:W-:Y:S01]  /*7b80*/  IMAD R4, R32, 0x4, R3 ;  /* 0x0000000420047824 */ /* 0x001fe200078e0203 */
[----:B-1----:R-:W-:-:S02]  /*7b90*/  LEA.HI.X.SX32 R5, R7, R30, 0x1, P1 ;  /* 0x0000001e07057211 */ /* 0x002fc400008f0eff */
        /* <DEDUP_REMOVED lines=18> */
[----:B------:R-:W-:Y:S01]  /*7cc0*/  IADD3 R3, P1, R4, R28, RZ ;  /* 0x0000001c04037210 */ /* 0x000fe20007f3e0ff */
[----:B0-----:R-:W-:Y:S02]  /*7cd0*/  IMAD R0, R32, 0x4, R7 ;  /* 0x0000000420007824 */ /* 0x001fe400078e0207 */
[----:B------:R0:W-:Y:S01]  /*7ce0*/  STL [R1+0x600], R6 ;  /* 0x0006000601007387 */ /* 0x0001e20000100800 */
[----:B------:R-:W-:-:S03]  /*7cf0*/  CS2R R32, SRZ ;  /* 0x0000000000207805 */ /* 0x000fc6000001ff00 */
[----:B------:R2:W-:Y:S01]  /*7d00*/  STL [R1+0x60c], R3 ;  /* 0x00060c0301007387 */ /* 0x0005e20000100800 */
[-C--:B-1----:R-:W-:Y:S02]  /*7d10*/  IADD3 R8, P3, R7, R28.reuse, RZ ;  /* 0x0000001c07087210 */ /* 0x082fe40007f7e0ff */
[-C--:B0-----:R-:W-:Y:S02]  /*7d20*/  IADD3 R6, P2, R5, R28.reuse, RZ ;  /* 0x0000001c05067210 */ /* 0x081fe40007f5e0ff */
[----:B--2---:R-:W-:-:S03]  /*7d30*/  IADD3 R3, P4, R0, R28, RZ ;  /* 0x0000001c00037210 */ /* 0x004fc60007f9e0ff */
[----:B------:R0:W-:Y:S01]  /*7d40*/  STL [R1+0x614], R6 ;  /* 0x0006140601007387 */ /* 0x0001e20000100800 */
[----:B------:R-:W-:Y:S02]  /*7d50*/  CS2R R28, SRZ ;  /* 0x00000000001c7805 */ /* 0x000fe4000001ff00 */
[-C--:B------:R-:W-:Y:S01]  /*7d60*/  LEA.HI.X.SX32 R0, R0, R30.reuse, 0x1, P4 ;  /* 0x0000001e00007211 */ /* 0x080fe200020f0eff */
[----:B------:R-:W-:Y:S04]  /*7d70*/  STL [R1+0x61c], R8 ;  /* 0x00061c0801007387 */ /* 0x000fe80000100800 */
[----:B------:R1:W-:Y:S01]  /*7d80*/  STL [R1+0x624], R3 ;  /* 0x0006240301007387 */ /* 0x0003e20000100800 */
[-C--:B0-----:R-:W-:Y:S02]  /*7d90*/  LEA.HI.X.SX32 R6, R4, R30.reuse, 0x1, P1 ;  /* 0x0000001e04067211 */ /* 0x081fe400008f0eff */
[----:B------:R-:W-:-:S02]  /*7da0*/  LEA.HI.X.SX32 R4, R5, R30, 0x1, P2 ;  /* 0x0000001e05047211 */ /* 0x000fc400010f0eff */
[----:B------:R-:W-:Y:S01]  /*7db0*/  IADD3 R251, P1, R250, UR44, RZ ;  /* 0x0000002cfafb7c10 */ /* 0x000fe2000ff3e0ff */
[----:B------:R-:W-:Y:S01]  /*7dc0*/  STL [R1+0x608], R6 ;  /* 0x0006080601007387 */ /* 0x000fe20000100800 */
[----:B-1----:R-:W-:-:S03]  /*7dd0*/  LEA.HI.X.SX32 R3, R7, R30, 0x1, P3 ;  /* 0x0000001e07037211 */ /* 0x002fc600018f0eff */
[----:B------:R0:W-:Y:S01]  /*7de0*/  STL [R1+0x610], R4 ;  /* 0x0006100401007387 */ /* 0x0001e20000100800 */
[----:B------:R-:W-:Y:S02]  /*7df0*/  LEA.HI.X.SX32 R250, R250, UR45, 0x1, P1 ;  /* 0x0000002dfafa7c11 */ /* 0x000fe400088f0eff */
[----:B------:R-:W-:Y:S01]  /*7e00*/  CS2R R30, SRZ ;  /* 0x00000000001e7805 */ /* 0x000fe2000001ff00 */
[----:B------:R1:W-:Y:S04]  /*7e10*/  STL [R1+0x618], R3 ;  /* 0x0006180301007387 */ /* 0x0003e80000100800 */
[----:B------:R2:W-:Y:S01]  /*7e20*/  STL [R1+0x620], R0 ;  /* 0x0006200001007387 */ /* 0x0005e20000100800 */
[----:B0-----:R-:W-:Y:S02]  /*7e30*/  IMAD.MOV.U32 R4, RZ, RZ, 0x3f800000 ;  /* 0x3f800000ff047424 */ /* 0x001fe400078e00ff */
[----:B-1----:R-:W-:-:S02]  /*7e40*/  IMAD.MOV.U32 R3, RZ, RZ, 0x3f800000 ;  /* 0x3f800000ff037424 */ /* 0x002fc400078e00ff */
[----:B--2---:R-:W-:-:S05]  /*7e50*/  IMAD.MOV.U32 R0, RZ, RZ, 0x3f800000 ;  /* 0x3f800000ff007424 */ /* 0x004fca00078e00ff */
[----:B------:R-:W-:Y:S04]  /*7e60*/  STL [R1+0x21c], R0 ;  /* 0x00021c0001007387 */ /* 0x000fe80000100800 */
[----:B------:R0:W-:Y:S04]  /*7e70*/  STL [R1+0x218], R4 ;  /* 0x0002180401007387 */ /* 0x0001e80000100800 */
[----:B------:R-:W-:Y:S04]  /*7e80*/  STL [R1+0x210], R3 ;  /* 0x0002100301007387 */ /* 0x000fe80000100800 */
[----:B------:R1:W-:Y:S01]  /*7e90*/  STL [R1+0x214], R0 ;  /* 0x0002140001007387 */ /* 0x0003e20000100800 */
[----:B0-----:R-:W-:-:S03]  /*7ea0*/  IADD3 R4, P1, R251, UR46, RZ ;  /* 0x0000002efb047c10 */ /* 0x001fc6000ff3e0ff */
[----:B------:R-:W-:Y:S04]  /*7eb0*/  STL [R1], RZ ;  /* 0x000000ff01007387 */ /* 0x000fe80000100800 */
[----:B------:R-:W-:Y:S01]  /*7ec0*/  STL [R1+0x4], RZ ;  /* 0x000004ff01007387 */ /* 0x000fe20000100800 */
[----:B-1----:R-:W-:-:S03]  /*7ed0*/  IMAD.U32 R0, RZ, RZ, UR56 ;  /* 0x00000038ff007e24 */ /* 0x002fc6000f8e00ff */
        /* <DEDUP_REMOVED lines=126> */
[----:B------:R0:W-:Y:S02]  /*86c0*/  STL [R1+0x630], R0 ;  /* 0x0006300001007387 */ /* 0x0001e40000100800 */
[----:B0-----:R-:W-:Y:S01]  /*86d0*/  IADD3 R0, P2, R252, UR44, RZ ;  /* 0x0000002cfc007c10 */ /* 0x001fe2000ff5e0ff */
[----:B------:R-:W-:-:S03]  /*86e0*/  USHF.R.S32.HI UR44, URZ, 0x1f, UR17 ;  /* 0x0000001f3f2c7899 */ /* 0x000fc60008011411 */
[----:B------:R-:W-:Y:S01]  /*86f0*/  LEA.HI.X.SX32 R252, R252, UR45, 0x1, P2 ;  /* 0x0000002dfcfc7c11 */ /* 0x000fe200090f0eff */
[----:B------:R-:W-:Y:S01]  /*8700*/  STL [R1+0x200], R0 ;  /* 0x0002000001007387 */ /* 0x000fe20000100800 */
[----:B------:R-:W-:Y:S01]  /*8710*/  IADD3 R3, P2, R0, UR46, RZ ;  /* 0x0000002e00037c10 */ /* 0x000fe2000ff5e0ff */
[----:B------:R-:W-:Y:S02]  /*8720*/  USHF.R.S32.HI UR45, URZ, 0x1f, UR21 ;  /* 0x0000001f3f2d7899 */ /* 0x000fe40008011415 */
[----:B------:R0:W-:Y:S01]  /*8730*/  STL [R1+0x24c], R4 ;  /* 0x00024c0401007387 */ /* 0x0001e20000100800 */
[----:B------:R-:W-:-:S03]  /*8740*/  USHF.R.S32.HI UR46, URZ, 0x1f, UR24 ;  /* 0x0000001f3f2e7899 */ /* 0x000fc60008011418 */
[----:B------:R1:W-:Y:S01]  /*8750*/  STL [R1+0x254], R3 ;  /* 0x0002540301007387 */ /* 0x0003e20000100800 */
[----:B0-----:R-:W-:Y:S02]  /*8760*/  IADD3.X R4, R250, UR47, RZ, P1, !PT ;  /* 0x0000002ffa047c10 */ /* 0x001fe40008ffe4ff */
[----:B-1----:R-:W-:-:S03]  /*8770*/  IADD3.X R3, R252, UR47, RZ, P2, !PT ;  /* 0x0000002ffc037c10 */ /* 0x002fc600097fe4ff */
[----:B------:R0:W-:Y:S01]  /*8780*/  STL [R1+0x248], R4 ;  /* 0x0002480401007387 */ /* 0x0001e20000100800 */
[----:B------:R-:W-:-:S03]  /*8790*/  USHF.R.S32.HI UR47, URZ, 0x1f, UR25 ;  /* 0x0000001f3f2f7899 */ /* 0x000fc60008011419 */
[----:B------:R1:W-:Y:S01]  /*87a0*/  STL [R1+0x250], R3 ;  /* 0x0002500301007387 */ /* 0x0003e20000100800 */
[----:B0-----:R-:W-:Y:S02]  /*87b0*/  IADD3 R4, P1, R251, UR48, RZ ;  /* 0x00000030fb047c10 */ /* 0x001fe4000ff3e0ff */
[----:B-1----:R-:W-:-:S03]  /*87c0*/  IADD3 R3, P2, R0, UR48, RZ ;  /* 0x0000003000037c10 */ /* 0x002fc6000ff5e0ff */
        /* <DEDUP_REMOVED lines=71> */
[----:B------:R-:W-:Y:S01]  /*8c40*/  IADD3.X R5, R250, UR40, RZ, P5, !PT ;  /* 0x00000028fa057c10 */ /* 0x000fe2000affe4ff */
[----:B------:R-:W-:Y:S02]  /*8c50*/  UIADD3 UR8, UP0, UR56, 0x2, URZ ;  /* 0x0000000238087890 */ /* 0x000fe4000ff1e03f */
[----:B------:R1:W-:Y:S02]  /*8c60*/  STL [R1+0x2d4], R3 ;  /* 0x0002d40301007387 */ /* 0x0003e40000100800 */
[----:B------:R-:W-:Y:S01]  /*8c70*/  UIADD3.X UR9, UR9, 0x40000040, URZ, UP0, !UPT ;  /* 0x4000004009097890 */ /* 0x000fe200087fe43f */
[----:B0-----:R-:W-:-:S03]  /*8c80*/  IADD3 R4, P4, R251, UR10, RZ ;  /* 0x0000000afb047c10 */ /* 0x001fc6000ff9e0ff */
[----:B------:R-:W-:Y:S01]  /*8c90*/  UIADD3.64 UR56, UR8, 0x604, URZ ;  /* 0x0000060408387897 */ /* 0x000fe2000fffe03f */
[----:B-1----:R-:W-:Y:S01]  /*8ca0*/  IADD3 R3, P2, R0, UR10, RZ ;  /* 0x0000000a00037c10 */ /* 0x002fe2000ff5e0ff */
[----:B------:R0:W-:Y:S01]  /*8cb0*/  STL [R1+0x2dc], R4 ;  /* 0x0002dc0401007387 */ /* 0x0001e20000100800 */
[----:B------:R-:W-:-:S03]  /*8cc0*/  UIADD3 UR10, UP1, UR38, 0x2, URZ ;  /* 0x00000002260a7890 */ /* 0x000fc6000ff3e03f */
[----:B------:R1:W-:Y:S01]  /*8cd0*/  STL [R1+0x2e4], R3 ;  /* 0x0002e40301007387 */ /* 0x0003e20000100800 */
[----:B------:R-:W-:Y:S01]  /*8ce0*/  UIADD3.X UR11, UR11, 0x40000040, URZ, UP1, !UPT ;  /* 0x400000400b0b7890 */ /* 0x000fe20008ffe43f */
[----:B0-----:R-:W-:Y:S02]  /*8cf0*/  IADD3 R4, P1, R251, UR12, RZ ;  /* 0x0000000cfb047c10 */ /* 0x001fe4000ff3e0ff */
[----:B-1----:R-:W-:-:S03]  /*8d00*/  IADD3 R3, P0, R0, UR12, RZ ;  /* 0x0000000c00037c10 */ /* 0x002fc6000ff1e0ff */
[----:B------:R0:W-:Y:S04]  /*8d10*/  STL [R1+0x2ec], R4 ;  /* 0x0002ec0401007387 */ /* 0x0001e80000100800 */
[----:B------:R1:W-:Y:S04]  /*8d20*/  STL [R1+0x2c8], R5 ;  /* 0x0002c80501007387 */ /* 0x0003e80000100800 */
[----:B------:R2:W-:Y:S01]  /*8d30*/  STL [R1+0x2f4], R3 ;  /* 0x0002f40301007387 */ /* 0x0005e20000100800 */
[----:B0-----:R-:W-:Y:S02]  /*8d40*/  IADD3.X R4, R252, UR40, RZ, P3, !PT ;  /* 0x00000028fc047c10 */ /* 0x001fe40009ffe4ff */
[----:B-1----:R-:W-:-:S03]  /*8d50*/  IADD3 R5, P3, R251, UR13, RZ ;  /* 0x0000000dfb057c10 */ /* 0x002fc6000ff7e0ff */
[----:B------:R0:W-:Y:S01]  /*8d60*/  STL [R1+0x2d0], R4 ;  /* 0x0002d00401007387 */ /* 0x0001e20000100800 */
[----:B--2---:R-:W-:-:S03]  /*8d70*/  IADD3.X R3, R250, UR41, RZ, P4, !PT ;  /* 0x00000029fa037c10 */ /* 0x004fc6000a7fe4ff */
[----:B------:R1:W-:Y:S04]  /*8d80*/  STL [R1+0x2fc], R5 ;  /* 0x0002fc0501007387 */ /* 0x0003e80000100800 */
[----:B------:R2:W-:Y:S01]  /*8d90*/  STL [R1+0x2d8], R3 ;  /* 0x0002d80301007387 */ /* 0x0005e20000100800 */
[----:B0-----:R-:W-:Y:S01]  /*8da0*/  IADD3 R4, P4, R0, UR13, RZ ;  /* 0x0000000d00047c10 */ /* 0x001fe2000ff9e0ff */
[----:B------:R-:W-:Y:S01]  /*8db0*/  UIADD3.64 UR12, UR8, 0x2, URZ ;  /* 0x00000002080c7897 */ /* 0x000fe2000fffe03f */
[----:B-1----:R-:W-:-:S03]  /*8dc0*/  IADD3.X R5, R252, UR41, RZ, P2, !PT ;  /* 0x00000029fc057c10 */ /* 0x002fc600097fe4ff */
[----:B------:R0:W-:Y:S01]  /*8dd0*/  STL [R1+0x304], R4 ;  /* 0x0003040401007387 */ /* 0x0001e20000100800 */
[----:B------:R-:W-:Y:S01]  /*8de0*/  UIADD3.64 UR40, UR8, 0x204, URZ ;  /* 0x0000020408287897 */ /* 0x000fe2000fffe03f */
[----:B--2---:R-:W-:Y:S02]  /*8df0*/  IADD3 R3, P2, R251, UR17, RZ ;  /* 0x00000011fb037c10 */ /* 0x004fe4000ff5e0ff */
        /* <DEDUP_REMOVED lines=8> */
[----:B0-----:R-:W-:Y:S02]  /*8e80*/  IADD3 R4, P0, R251, UR21, RZ ;  /* 0x00000015fb047c10 */ /* 0x001fe4000ff1e0ff */
[----:B-1----:R-:W-:-:S03]  /*8e90*/  IADD3.X R5, R250, UR43, RZ, P3, !PT ;  /* 0x0000002bfa057c10 */ /* 0x002fc60009ffe4ff */
[----:B------:R0:W-:Y:S01]  /*8ea0*/  STL [R1+0x31c], R4 ;  /* 0x00031c0401007387 */ /* 0x0001e20000100800 */
[----:B--2---:R-:W-:-:S03]  /*8eb0*/  IADD3 R3, P3, R0, UR21, RZ ;  /* 0x0000001500037c10 */ /* 0x004fc6000ff7e0ff */
        /* <DEDUP_REMOVED lines=17> */
[----:B------:R-:W-:Y:S01]  /*8fd0*/  UIADD3.64 UR24, UR8, 0x400, URZ ;  /* 0x0000040008187897 */ /* 0x000fe2000fffe03f */
[----:B--2---:R-:W-:Y:S02]  /*8fe0*/  IADD3.X R3, R252, UR45, RZ, P3, !PT ;  /* 0x0000002dfc037c10 */ /* 0x004fe40009ffe4ff */
[----:B------:R1:W-:Y:S01]  /*8ff0*/  STL [R1+0x344], R5 ;  /* 0x0003440501007387 */ /* 0x0003e20000100800 */
[----:B------:R-:W-:-:S03]  /*9000*/  UIADD3.64 UR44, UR8, 0x5fe, URZ ;  /* 0x000005fe082c7897 */ /* 0x000fc6000fffe03f */
        /* <DEDUP_REMOVED lines=32> */
[----:B0-----:R-:W-:Y:S01]  /*9210*/  IADD3.X R4, R252, UR49, RZ, P1, !PT ;  /* 0x00000031fc047c10 */ /* 0x001fe20008ffe4ff */
[----:B------:R-:W-:Y:S01]  /*9220*/  UIADD3.64 UR48, UR8, 0x600, URZ ;  /* 0x0000060008307897 */ /* 0x000fe2000fffe03f */
        /* <DEDUP_REMOVED lines=22> */
[----:B------:R1:W-:Y:S01]  /*9390*/  STL [R1+0x388], R5 ;  /* 0x0003880501007387 */ /* 0x0003e20000100800 */
[----:B------:R-:W-:-:S03]  /*93a0*/  UIADD3.64 UR32, UR8, 0x404, URZ ;  /* 0x0000040408207897 */ /* 0x000fc6000fffe03f */
        /* <DEDUP_REMOVED lines=17> */
[----:B------:R-:W-:Y:S01]  /*94c0*/  UMOV UR39, 0x40000040 ;  /* 0x4000004000277882 */ /* 0x000fe20000000000 */
[----:B--2---:R-:W-:Y:S02]  /*94d0*/  IADD3.X R3, R252, UR54, RZ, P1, !PT ;  /* 0x00000036fc037c10 */ /* 0x004fe40008ffe4ff */
[----:B------:R1:W-:Y:S04]  /*94e0*/  STL [R1+0x3d4], R5 ;  /* 0x0003d40501007387 */ /* 0x0003e80000100800 */
[----:B------:R2:W-:Y:S01]  /*94f0*/  STL [R1+0x3b0], R3 ;  /* 0x0003b00301007387 */ /* 0x0005e20000100800 */
[----:B0-----:R-:W-:Y:S01]  /*9500*/  IADD3 R4, P1, R251, UR16, RZ ;  /* 0x00000010fb047c10 */ /* 0x001fe2000ff3e0ff */
[----:B-1----:R-:W-:-:S04]  /*9510*/  IMAD.U32 R5, RZ, RZ, UR31 ;  /* 0x0000001fff057e24 */ /* 0x002fc8000f8e00ff */
[----:B------:R0:W-:Y:S01]  /*9520*/  STL [R1+0x3dc], R4 ;  /* 0x0003dc0401007387 */ /* 0x0001e20000100800 */
[----:B--2---:R-:W-:-:S05]  /*9530*/  IADD3.X R3, R250, UR20, RZ, P0, !PT ;  /* 0x00000014fa037c10 */ /* 0x004fca00087fe4ff */
[----:B------:R1:W-:Y:S01]  /*9540*/  STL [R1+0x3b8], R3 ;  /* 0x0003b80301007387 */ /* 0x0003e20000100800 */
[----:B0-----:R-:W-:Y:S01]  /*9550*/  IADD3 R4, P0, R0, UR16, RZ ;  /* 0x0000001000047c10 */ /* 0x001fe2000ff1e0ff */
[----:B------:R-:W-:-:S04]  /*9560*/  UIADD3.64 UR16, UR8, 0x4, URZ ;  /* 0x0000000408107897 */ /* 0x000fc8000fffe03f */
[----:B------:R0:W-:Y:S01]  /*9570*/  STL [R1+0x3e4], R4 ;  /* 0x0003e40401007387 */ /* 0x0001e20000100800 */
[----:B-1----:R-:W-:Y:S01]  /*9580*/  IADD3.X R3, R252, UR20, RZ, P3, !PT ;  /* 0x00000014fc037c10 */ /* 0x002fe20009ffe4ff */
[----:B------:R-:W-:-:S04]  /*9590*/  UIADD3.64 UR20, UR8, 0x3fe, URZ ;  /* 0x000003fe08147897 */ /* 0x000fc8000fffe03f */
[----:B------:R1:W-:Y:S01]  /*95a0*/  STL [R1+0x3c0], R3 ;  /* 0x0003c00301007387 */ /* 0x0003e20000100800 */
[----:B0-----:R-:W-:-:S05]  /*95b0*/  IADD3 R4, P3, R251, UR23, RZ ;  /* 0x00000017fb047c10 */ /* 0x001fca000ff7e0ff */
[----:B------:R0:W-:Y:S01]  /*95c0*/  STL [R1+0x3ec], R4 ;  /* 0x0003ec0401007387 */ /* 0x0001e20000100800 */
[----:B-1----:R-:W-:-:S05]  /*95d0*/  IADD3.X R3, R250, UR22, RZ, P4, !PT ;  /* 0x00000016fa037c10 */ /* 0x002fca000a7fe4ff */
[----:B------:R1:W-:Y:S01]  /*95e0*/  STL [R1+0x3c8], R3 ;  /* 0x0003c80301007387 */ /* 0x0003e20000100800 */
[----:B0-----:R-:W-:-:S05]  /*95f0*/  IADD3 R4, P4, R0, UR23, RZ ;  /* 0x0000001700047c10 */ /* 0x001fca000ff9e0ff */
[----:B------:R0:W-:Y:S01]  /*9600*/  STL [R1+0x3f4], R4 ;  /* 0x0003f40401007387 */ /* 0x0001e20000100800 */
[----:B-1----:R-:W-:Y:S01]  /*9610*/  IADD3.X R3, R252, UR22, RZ, P2, !PT ;  /* 0x00000016fc037c10 */ /* 0x002fe200097fe4ff */
[----:B------:R-:W-:Y:S02]  /*9620*/  UIADD3.64 UR22, UR8, 0x1fe, URZ ;  /* 0x000001fe08167897 */ /* 0x000fe4000fffe03f */
[----:B------:R-:W-:Y:S02]  /*9630*/  UIADD3.64 UR22, UR8, 0x202, URZ ;  /* 0x0000020208167897 */ /* 0x000fe4000fffe03f */
[----:B------:R1:W-:Y:S01]  /*9640*/  STL [R1+0x3d0], R3 ;  /* 0x0003d00301007387 */ /* 0x0003e20000100800 */
[----:B0-----:R-:W-:-:S03]  /*9650*/  IADD3 R4, P2, R251, UR19, RZ ;  /* 0x00000013fb047c10 */ /* 0x001fc6000ff5e0ff */
[----:B------:R-:W-:Y:S02]  /*9660*/  IMAD.U32 R6, RZ, RZ, UR22 ;  /* 0x00000016ff067e24 */ /* 0x000fe4000f8e00ff */
[----:B------:R-:W-:Y:S01]  /*9670*/  IMAD.U32 R7, RZ, RZ, UR23 ;  /* 0x00000017ff077e24 */ /* 0x000fe2000f8e00ff */
[----:B------:R0:W-:Y:S01]  /*9680*/  STL [R1+0x3fc], R4 ;  /* 0x0003fc0401007387 */ /* 0x0001e20000100800 */
[----:B------:R-:W-:Y:S01]  /*9690*/  UIADD3.64 UR22, UR10, 0xfe, URZ ;  /* 0x000000fe0a167897 */ /* 0x000fe2000fffe03f */
[----:B-1----:R-:W-:-:S05]  /*96a0*/  IADD3.X R3, R250, UR15, RZ, P1, !PT ;  /* 0x0000000ffa037c10 */ /* 0x002fca0008ffe4ff */
[----:B------:R1:W-:Y:S01]  /*96b0*/  STL [R1+0x3d8], R3 ;  /* 0x0003d80301007387 */ /* 0x0003e20000100800 */
[----:B0-----:R-:W-:Y:S01]  /*96c0*/  IMAD.U32 R4, RZ, RZ, UR30 ;  /* 0x0000001eff047e24 */ /* 0x001fe2000f8e00ff */
[----:B------:R-:W-:-:S04]  /*96d0*/  UIADD3.64 UR30, UR10, 0x102, URZ ;  /* 0x000001020a1e7897 */ /* 0x000fc8000fffe03f */
[----:B------:R0:W-:Y:S01]  /*96e0*/  STL.64 [R1+0x230], R4 ;  /* 0x0002300401007387 */ /* 0x0001e20000100a00 */
[----:B-1----:R-:W-:-:S05]  /*96f0*/  IADD3 R3, P1, R0, UR19, RZ ;  /* 0x0000001300037c10 */ /* 0x002fca000ff3e0ff */
[----:B------:R1:W-:Y:S01]  /*9700*/  STL [R1+0x404], R3 ;  /* 0x0004040301007387 */ /* 0x0003e20000100800 */
[----:B0-----:R-:W-:-:S03]  /*9710*/  IADD3.X R4, R252, UR15, RZ, P0, !PT ;  /* 0x0000000ffc047c10 */ /* 0x001fc600087fe4ff */
[----:B------:R-:W-:Y:S04]  /*9720*/  STL.64 [R1+0x228], R6 ;  /* 0x0002280601007387 */ /* 0x000fe80000100a00 */
[----:B------:R0:W-:Y:S01]  /*9730*/  STL [R1+0x3e0], R4 ;  /* 0x0003e00401007387 */ /* 0x0001e20000100800 */
[----:B-1----:R-:W-:-:S05]  /*9740*/  IADD3 R3, P0, R251, UR14, RZ ;  /* 0x0000000efb037c10 */ /* 0x002fca000ff1e0ff */
[----:B------:R1:W-:Y:S01]  /*9750*/  STL [R1+0x40c], R3 ;  /* 0x00040c0301007387 */ /* 0x0003e20000100800 */
[----:B0-----:R-:W-:-:S05]  /*9760*/  IADD3.X R4, R250, UR18, RZ, P3, !PT ;  /* 0x00000012fa047c10 */ /* 0x001fca0009ffe4ff */
[----:B------:R0:W-:Y:S01]  /*9770*/  STL [R1+0x3e8], R4 ;  /* 0x0003e80401007387 */ /* 0x0001e20000100800 */
[----:B-1----:R-:W-:Y:S01]  /*9780*/  IADD3 R3, P3, R0, UR14, RZ ;  /* 0x0000000e00037c10 */ /* 0x002fe2000ff7e0ff */
[----:B------:R-:W-:-:S04]  /*9790*/  UIADD3.64 UR14, UR10, 0x2, URZ ;  /* 0x000000020a0e7897 */ /* 0x000fc8000fffe03f */
[----:B------:R1:W-:Y:S01]  /*97a0*/  STL [R1+0x414], R3 ;  /* 0x0004140301007387 */ /* 0x0003e20000100800 */
[----:B0-----:R-:W-:Y:S02]  /*97b0*/  IADD3.X R4, R250, UR26, RZ, P2, !PT ;  /* 0x0000001afa047c10 */ /* 0x001fe400097fe4ff */
[----:B------:R-:W-:Y:S02]  /*97c0*/  IADD3 R5, P2, R251, UR37, RZ ;  /* 0x00000025fb057c10 */ /* 0x000fe4000ff5e0ff */
[----:B-1----:R-:W-:Y:S01]  /*97d0*/  IADD3.X R3, R252, UR18, RZ, P4, !PT ;  /* 0x00000012fc037c10 */ /* 0x002fe2000a7fe4ff */
[----:B------:R-:W-:-:S04]  /*97e0*/  UIADD3.64 UR18, UR10, 0x4, URZ ;  /* 0x000000040a127897 */ /* 0x000fc8000fffe03f */
[----:B------:R0:W-:Y:S04]  /*97f0*/  STL [R1+0x3f0], R3 ;  /* 0x0003f00301007387 */ /* 0x0001e80000100800 */
[----:B------:R1:W-:Y:S01]  /*9800*/  STL [R1+0x3f8], R4 ;  /* 0x0003f80401007387 */ /* 0x0003e20000100800 */
[----:B0-----:R-:W-:Y:S01]  /*9810*/  IADD3.X R3, R252, UR26, RZ, P1, !PT ;  /* 0x0000001afc037c10 */ /* 0x001fe20008ffe4ff */
[----:B------:R-:W-:Y:S01]  /*9820*/  UIADD3.64 UR26, UR10, 0x100, URZ ;  /* 0x000001000a1a7897 */ /* 0x000fe2000fffe03f */
[----:B-1----:R-:W-:-:S03]  /*9830*/  IADD3.X R4, R250, UR34, RZ, P0, !PT ;  /* 0x00000022fa047c10 */ /* 0x002fc600087fe4ff */
[----:B------:R0:W-:Y:S04]  /*9840*/  STL [R1+0x400], R3 ;  /* 0x0004000301007387 */ /* 0x0001e80000100800 */
[----:B------:R1:W-:Y:S01]  /*9850*/  STL [R1+0x408], R4 ;  /* 0x0004080401007387 */ /* 0x0003e20000100800 */
[----:B0-----:R-:W-:Y:S01]  /*9860*/  IADD3.X R3, R252, UR34, RZ, P3, !PT ;  /* 0x00000022fc037c10 */ /* 0x001fe20009ffe4ff */
[----:B------:R-:W-:Y:S01]  /*9870*/  UIADD3.64 UR34, UR10, 0x104, URZ ;  /* 0x000001040a227897 */ /* 0x000fe2000fffe03f */
[----:B-1----:R-:W-:-:S03]  /*9880*/  LOP3.LUT R4, R2, 0x48, RZ, 0xfc, !PT ;  /* 0x0000004802047812 */ /* 0x002fc600078efcff */
[----:B------:R0:W-:Y:S01]  /*9890*/  STL [R1+0x410], R3 ;  /* 0x0004100301007387 */ /* 0x0001e20000100800 */
[C---:B------:R-:W-:Y:S01]  /*98a0*/  IADD3 R4, P3, R0.reuse, UR37, RZ ;  /* 0x0000002500047c10 */ /* 0x040fe2000ff7e0ff */
[----:B------:R-:W-:Y:S01]  /*98b0*/  UMOV UR37, 0xc0000010 ;  /* 0xc000001000257882 */ /* 0x000fe20000000000 */
[----:B------:R-:W-:Y:S01]  /*98c0*/  IADD3 R0, P1, R0, UR55, RZ ;  /* 0x0000003700007c10 */ /* 0x000fe2000ff3e0ff */
[----:B------:R1:W-:Y:S04]  /*98d0*/  STL [R1+0x41c], R5 ;  /* 0x00041c0501007387 */ /* 0x0003e80000100800 */
[----:B------:R2:W-:Y:S01]  /*98e0*/  STL [R1+0x424], R4 ;  /* 0x0004240401007387 */ /* 0x0005e20000100800 */
[----:B0-----:R-:W-:Y:S02]  /*98f0*/  LOP3.LUT R3, R2, 0x40, RZ, 0xfc, !PT ;  /* 0x0000004002037812 */ /* 0x001fe400078efcff */
[----:B------:R-:W-:Y:S01]  /*9900*/  IADD3 R3, P0, R251, UR55, RZ ;  /* 0x00000037fb037c10 */ /* 0x000fe2000ff1e0ff */
[----:B-1----:R-:W-:-:S04]  /*9910*/  IMAD.U32 R5, RZ, RZ, UR37 ;  /* 0x00000025ff057e24 */ /* 0x002fc8000f8e00ff */
[----:B------:R0:W-:Y:S01]  /*9920*/  STL [R1+0x23c], R3 ;  /* 0x00023c0301007387 */ /* 0x0001e20000100800 */
[----:B--2---:R-:W-:Y:S02]  /*9930*/  LOP3.LUT R4, R2, 0x8, RZ, 0xfc, !PT ;  /* 0x0000000802047812 */ /* 0x004fe400078efcff */
[----:B------:R-:W-:Y:S01]  /*9940*/  IADD3.X R4, R252, UR36, RZ, P3, !PT ;  /* 0x00000024fc047c10 */ /* 0x000fe20009ffe4ff */
[----:B------:R1:W-:Y:S01]  /*9950*/  STL [R1+0x244], R0 ;  /* 0x0002440001007387 */ /* 0x0003e20000100800 */
[----:B0-----:R-:W-:Y:S02]  /*9960*/  LOP3.LUT R3, R210, 0x1, RZ, 0x3c, !PT ;  /* 0x00000001d2037812 */ /* 0x001fe400078e3cff */
[C---:B------:R-:W-:Y:S02]  /*9970*/  IADD3.X R3, R250.reuse, UR4, RZ, P0, !PT ;  /* 0x00000004fa037c10 */ /* 0x040fe400087fe4ff */
[----:B-1----:R-:W-:Y:S01]  /*9980*/  IADD3.X R0, R250, UR36, RZ, P2, !PT ;  /* 0x00000024fa007c10 */ /* 0x002fe200097fe4ff */
[----:B------:R-:W-:-:S04]  /*9990*/  UMOV UR36, UR38 ;  /* 0x0000002600247c82 */ /* 0x000fc80008000000 */
[----:B------:R0:W-:Y:S04]  /*99a0*/  STL [R1+0x418], R0 ;  /* 0x0004180001007387 */ /* 0x0001e80000100800 */
[----:B------:R1:W-:Y:S04]  /*99b0*/  STL [R1+0x420], R4 ;  /* 0x0004200401007387 */ /* 0x0003e80000100800 */
[----:B------:R2:W-:Y:S01]  /*99c0*/  STL [R1+0x238], R3 ;  /* 0x0002380301007387 */ /* 0x0005e20000100800 */
[----:B0-----:R-:W-:Y:S01]  /*99d0*/  IADD3.X R0, R252, UR4, RZ, P1, !PT ;  /* 0x00000004fc007c10 */ /* 0x001fe20008ffe4ff */
[----:B------:R-:W-:Y:S01]  /*99e0*/  UMOV UR4, URZ ;  /* 0x0000003f00047c82 */ /* 0x000fe20008000000 */
[----:B-1----:R-:W-:-:S03]  /*99f0*/  IMAD.U32 R4, RZ, RZ, UR36 ;  /* 0x00000024ff047e24 */ /* 0x002fc6000f8e00ff */
[----:B------:R2:W-:Y:S04]  /*9a00*/  STL [R1+0x240], R0 ;  /* 0x0002400001007387 */ /* 0x0005e80000100800 */
[----:B------:R2:W-:Y:S02]  /*9a10*/  STL.64 [R1+0x220], R4 ;  /* 0x0002200401007387 */ /* 0x0005e40000100a00 */
.L_x_1:
[----:B--2---:R-:W2:Y:S04]  /*9a20*/  LDL R0, [R1+0x630] ;  /* 0x0006300001007983 */ /* 0x004ea80000100800 */
[----:B------:R-:W3:Y:S04]  /*9a30*/  LDL.64 R4, [R1+0x230] ;  /* 0x0002300001047983 */ /* 0x000ee80000100a00 */
[----:B------:R-:W4:Y:S04]  /*9a40*/  LDL R6, [R1+0x200] ;  /* 0x0002000001067983 */ /* 0x000f280000100800 */
[----:B------:R-:W5:Y:S04]  /*9a50*/  LDL R8, [R1+0x23c] ;  /* 0x00023c0001087983 */ /* 0x000f680000100800 */
[----:B------:R-:W5:Y:S04]  /*9a60*/  LDL R15, [R1+0x244] ;  /* 0x00024400010f7983 */ /* 0x000f680000100800 */
[----:B------:R-:W5:Y:S04]  /*9a70*/  LDL R14, [R1+0x238] ;  /* 0x00023800010e7983 */ /* 0x000f680000100800 */
[----:B------:R-:W5:Y:S04]  /*9a80*/  LDL R3, [R1+0x24c] ;  /* 0x00024c0001037983 */ /* 0x000f680000100800 */
[----:B------:R-:W5:Y:S04]  /*9a90*/  LDL R18, [R1+0x240] ;  /* 0x0002400001127983 */ /* 0x000f680000100800 */
[----:B------:R-:W-:Y:S04]  /*9aa0*/  STL [R1+0x664], R148 ;  /* 0x0006649401007387 */ /* 0x000fe80000100800 */
[----:B0-----:R0:W-:Y:S01]  /*9ab0*/  STL [R1+0x660], R149 ;  /* 0x0006609501007387 */ /* 0x0011e20000100800 */
[----:B------:R-:W-:Y:S01]  /*9ac0*/  MOV R237, UR56 ;  /* 0x0000003800ed7c02 */ /* 0x000fe20008000f00 */
[----:B------:R-:W-:-:S02]  /*9ad0*/  USHF.R.S32.HI UR36, URZ, 0x1f, UR5 ;  /* 0x0000001f3f247899 */ /* 0x000fc40008011405 */
[----:B------:R-:W5:Y:S04]  /*9ae0*/  LDL R21, [R1+0x254] ;  /* 0x0002540001157983 */ /* 0x000f680000100800 */
[----:B------:R-:W5:Y:S01]  /*9af0*/  LDL R13, [R1+0x25c] ;  /* 0x00025c00010d7983 */ /* 0x000f620000100800 */
[----:B------:R-:W-:-:S03]  /*9b00*/  MOV R238, UR57 ;  /* 0x0000003900ee7c02 */ /* 0x000fc60008000f00 */
[----:B------:R-:W5:Y:S04]  /*9b10*/  LDL R20, [R1+0x250] ;  /* 0x0002500001147983 */ /* 0x000f680000100800 */
[----:B------:R-:W5:Y:S04]  /*9b20*/  LDL R12, [R1+0x264] ;  /* 0x00026400010c7983 */ /* 0x000f680000100800 */
[----:B------:R-:W5:Y:S04]  /*9b30*/  LDL R11, [R1+0x258] ;  /* 0x00025800010b7983 */ /* 0x000f680000100800 */
[----:B------:R-:W5:Y:S04]  /*9b40*/  LDL R10, [R1+0x260] ;  /* 0x00026000010a7983 */ /* 0x000f680000100800 */
[----:B------:R-:W5:Y:S04]  /*9b50*/  LDL R17, [R1+0x26c] ;  /* 0x00026c0001117983 */ /* 0x000f680000100800 */
[----:B------:R-:W5:Y:S04]  /*9b60*/  LDL R19, [R1+0x274] ;  /* 0x0002740001137983 */ /* 0x000f680000100800 */
[----:B------:R-:W5:Y:S04]  /*9b70*/  LDL R16, [R1+0x268] ;  /* 0x0002680001107983 */ /* 0x000f680000100800 */
[----:B0-----:R-:W5:Y:S04]  /*9b80*/  LDL R149, [R1+0x2b4] ;  /* 0x0002b40001957983 */ /* 0x001f680000100800 */
[----:B------:R-:W5:Y:S04]  /*9b90*/  LDL R148, [R1+0x2a8] ;  /* 0x0002a80001947983 */ /* 0x000f680000100800 */
        /* <DEDUP_REMOVED lines=11> */
[----:B------:R-:W5:Y:S01]  /*9c50*/  LDL R246, [R1+0x410] ;  /* 0x0004100001f67983 */ /* 0x000f620000100800 */
[----:B--2---:R-:W-:-:S03]  /*9c60*/  R2UR UR37, R0 ;  /* 0x00000000002572ca */ /* 0x004fc600000e0000 */
[----:B------:R-:W2:Y:S01]  /*9c70*/  LDL R0, [R1+0x248] ;  /* 0x0002480001007983 */ /* 0x000ea20000100800 */
[----:B---3--:R-:W-:Y:S02]  /*9c80*/  R2UR UR56, R4 ;  /* 0x00000000043872ca */ /* 0x008fe400000e0000 */
[----:B------:R-:W-:Y:S02]  /*9c90*/  IADD3 R4, P0, R251, UR5, RZ ;  /* 0x00000005fb047c10 */ /* 0x000fe4000ff1e0ff */
[----:B------:R-:W-:Y:S02]  /*9ca0*/  R2UR UR57, R5 ;  /* 0x00000000053972ca */ /* 0x000fe400000e0000 */
[----:B------:R-:W-:Y:S02]  /*9cb0*/  IADD3.X R5, R250, UR36, RZ, P0, !PT ;  /* 0x00000024fa057c10 */ /* 0x000fe400087fe4ff */
[----:B----4-:R-:W-:Y:S02]  /*9cc0*/  IADD3 R6, P1, R6, UR5, RZ ;  /* 0x0000000506067c10 */ /* 0x010fe4000ff3e0ff */
[----:B-----5:R-:W-:Y:S01]  /*9cd0*/  IADD3 R8, P0, R8, UR5, RZ ;  /* 0x0000000508087c10 */ /* 0x020fe2000ff1e0ff */
[----:B------:R0:W3:Y:S01]  /*9ce0*/  LDG.E.U8 R235, desc[UR6][R4.64] ;  /* 0x0000000604eb7981 */ /* 0x0000e2000c1e1100 */
[----:B------:R-:W-:-:S02]  /*9cf0*/  IADD3.X R7, R252, UR36, RZ, P1, !PT ;  /* 0x00000024fc077c10 */ /* 0x000fc40008ffe4ff */
[----:B------:R-:W-:-:S03]  /*9d00*/  IADD3.X R9, R14, UR36, RZ, P0, !PT ;  /* 0x000000240e097c10 */ /* 0x000fc600087fe4ff */
[----:B------:R1:W4:Y:S01]  /*9d10*/  LDG.E.U8 R232, desc[UR6][R6.64] ;  /* 0x0000000606e87981 */ /* 0x000322000c1e1100 */
[----:B0-----:R-:W-:-:S03]  /*9d20*/  IADD3 R4, P1, R15, UR5, RZ ;  /* 0x000000050f047c10 */ /* 0x001fc6000ff3e0ff */
[----:B------:R-:W5:Y:S04]  /*9d30*/  LDL R14, [R1+0x270] ;  /* 0x00027000010e7983 */ /* 0x000f680000100800 */
[----:B------:R-:W3:Y:S01]  /*9d40*/  LDL R15, [R1+0x27c] ;  /* 0x00027c00010f7983 */ /* 0x000ee20000100800 */
[----:B-1----:R-:W-:-:S03]  /*9d50*/  IADD3 R6, P0, R3, UR5, RZ ;  /* 0x0000000503067c10 */ /* 0x002fc6000ff1e0ff */
[----:B------:R-:W4:Y:S01]  /*9d60*/  LDL R3, [R1+0x284] ;  /* 0x0002840001037983 */ /* 0x000f220000100800 */
[----:B------:R-:W-:-:S03]  /*9d70*/  IADD3.X R5, R18, UR36, RZ, P1, !PT ;  /* 0x0000002412057c10 */ /* 0x000fc60008ffe4ff */
[----:B------:R-:W4:Y:S04]  /*9d80*/  LDL R18, [R1+0x278] ;  /* 0x0002780001127983 */ /* 0x000f280000100800 */
[----:B------:R0:W4:Y:S04]  /*9d90*/  LDG.E.U8 R231, desc[UR6][R8.64] ;  /* 0x0000000608e77981 */ /* 0x000128000c1e1100 */
[----:B------:R1:W4:Y:S01]  /*9da0*/  LDG.E.U8 R230, desc[UR6][R4.64] ;  /* 0x0000000604e67981 */ /* 0x000322000c1e1100 */
[----:B--2---:R-:W-:-:S03]  /*9db0*/  IADD3.X R7, R0, UR36, RZ, P0, !PT ;  /* 0x0000002400077c10 */ /* 0x004fc600087fe4ff */
[----:B------:R-:W2:Y:S01]  /*9dc0*/  LDL R0, [R1+0x28c] ;  /* 0x00028c0001007983 */ /* 0x000ea20000100800 */
[----:B0-----:R-:W-:Y:S02]  /*9dd0*/  IADD3 R8, P1, R21, UR5, RZ ;  /* 0x0000000515087c10 */ /* 0x001fe4000ff3e0ff */
[----:B-1----:R-:W-:Y:S01]  /*9de0*/  IADD3 R4, P0, R13, UR5, RZ ;  /* 0x000000050d047c10 */ /* 0x002fe2000ff1e0ff */
[----:B------:R0:W2:Y:S01]  /*9df0*/  LDG.E.U8 R229, desc[UR6][R6.64] ;  /* 0x0000000606e57981 */ /* 0x0000a2000c1e1100 */
[----:B------:R-:W-:Y:S02]  /*9e00*/  IADD3.X R9, R20, UR36, RZ, P1, !PT ;  /* 0x0000002414097c10 */ /* 0x000fe40008ffe4ff */
[----:B------:R-:W-:Y:S01]  /*9e10*/  IADD3.X R5, R11, UR36, RZ, P0, !PT ;  /* 0x000000240b057c10 */ /* 0x000fe200087fe4ff */
[----:B------:R-:W2:Y:S04]  /*9e20*/  LDL R13, [R1+0x280] ;  /* 0x00028000010d7983 */ /* 0x000ea80000100800 */
[----:B------:R-:W2:Y:S01]  /*9e30*/  LDL R11, [R1+0x288] ;  /* 0x00028800010b7983 */ /* 0x000ea20000100800 */
[----:B0-----:R-:W-:-:S03]  /*9e40*/  IADD3 R6, P1, R12, UR5, RZ ;  /* 0x000000050c067c10 */ /* 0x001fc6000ff3e0ff */
[----:B------:R-:W2:Y:S01]  /*9e50*/  LDL R12, [R1+0x294] ;  /* 0x00029400010c7983 */ /* 0x000ea20000100800 */
[----:B------:R-:W-:-:S03]  /*9e60*/  IADD3.X R7, R10, UR36, RZ, P1, !PT ;  /* 0x000000240a077c10 */ /* 0x000fc60008ffe4ff */
[----:B------:R0:W2:Y:S04]  /*9e70*/  LDG.E.U8 R228, desc[UR6][R8.64] ;  /* 0x0000000608e47981 */ /* 0x0000a8000c1e1100 */
[----:B------:R1:W2:Y:S04]  /*9e80*/  LDG.E.U8 R227, desc[UR6][R4.64] ;  /* 0x0000000604e37981 */ /* 0x0002a8000c1e1100 */
[----:B------:R-:W2:Y:S01]  /*9e90*/  LDL R10, [R1+0x29c] ;  /* 0x00029c00010a7983 */ /* 0x000ea20000100800 */
[----:B0-----:R-:W-:-:S03]  /*9ea0*/  IADD3 R8, P0, R17, UR5, RZ ;  /* 0x0000000511087c10 */ /* 0x001fc6000ff1e0ff */
[----:B------:R-:W2:Y:S01]  /*9eb0*/  LDL R17, [R1+0x290] ;  /* 0x0002900001117983 */ /* 0x000ea20000100800 */
[----:B-1----:R-:W-:Y:S02]  /*9ec0*/  IADD3 R4, P1, R19, UR5, RZ ;  /* 0x0000000513047c10 */ /* 0x002fe4000ff3e0ff */
[----:B------:R-:W-:Y:S01]  /*9ed0*/  IADD3.X R9, R16, UR36, RZ, P0, !PT ;  /* 0x0000002410097c10 */ /* 0x000fe200087fe4ff */
[----:B------:R3:W2:Y:S01]  /*9ee0*/  LDG.E.U8 R226, desc[UR6][R6.64] ;  /* 0x0000000606e27981 */ /* 0x0006a2000c1e1100 */
[----:B-----5:R-:W-:-:S03]  /*9ef0*/  IADD3.X R5, R14, UR36, RZ, P1, !PT ;  /* 0x000000240e057c10 */ /* 0x020fc60008ffe4ff */
[----:B------:R-:W5:Y:S04]  /*9f00*/  LDL R16, [R1+0x2a4] ;  /* 0x0002a40001107983 */ /* 0x000f680000100800 */
[----:B------:R-:W5:Y:S01]  /*9f10*/  LDL R14, [R1+0x2ac] ;  /* 0x0002ac00010e7983 */ /* 0x000f620000100800 */
[----:B---3--:R-:W-:-:S03]  /*9f20*/  IADD3 R6, P0, R15, UR5, RZ ;  /* 0x000000050f067c10 */ /* 0x008fc6000ff1e0ff */
[----:B------:R-:W3:Y:S04]  /*9f30*/  LDL R15, [R1+0x298] ;  /* 0x00029800010f7983 */ /* 0x000ee80000100800 */
[----:B------:R0:W3:Y:S01]  /*9f40*/  LDG.E.U8 R225, desc[UR6][R8.64] ;  /* 0x0000000608e17981 */ /* 0x0000e2000c1e1100 */
[----:B----4-:R-:W-:-:S03]  /*9f50*/  IADD3.X R7, R18, UR36, RZ, P0, !PT ;  /* 0x0000002412077c10 */ /* 0x010fc600087fe4ff */
[----:B------:R2:W4:Y:S04]  /*9f60*/  LDG.E.U8 R224, desc[UR6][R4.64] ;  /* 0x0000000604e07981 */ /* 0x000528000c1e1100 */
[----:B------:R1:W4:Y:S01]  /*9f70*/  LDG.E.U8 R223, desc[UR6][R6.64] ;  /* 0x0000000606df7981 */ /* 0x000322000c1e1100 */
[----:B0-----:R-:W-:-:S03]  /*9f80*/  IADD3 R8, P1, R3, UR5, RZ ;  /* 0x0000000503087c10 */ /* 0x001fc6000ff3e0ff */
[----:B------:R-:W4:Y:S04]  /*9f90*/  LDL R3, [R1+0x2a0] ;  /* 0x0002a00001037983 */ /* 0x000f280000100800 */
[----:B------:R-:W4:Y:S04]  /*9fa0*/  LDL R21, [R1+0x2c0] ;  /* 0x0002c00001157983 */ /* 0x000f280000100800 */
[----:B------:R-:W4:Y:S04]  /*9fb0*/  LDL R20, [R1+0x2d4] ;  /* 0x0002d40001147983 */ /* 0x000f280000100800 */
[----:B------:R-:W4:Y:S04]  /*9fc0*/  LDL R19, [R1+0x2c8] ;  /* 0x0002c80001137983 */ /* 0x000f280000100800 */
[----:B------:R-:W4:Y:S01]  /*9fd0*/  LDL R18, [R1+0x2dc] ;  /* 0x0002dc0001127983 */ /* 0x000f220000100800 */
[----:B--2---:R-:W-:-:S03]  /*9fe0*/  IADD3 R4, P0, R0, UR5, RZ ;  /* 0x0000000500047c10 */ /* 0x004fc6000ff1e0ff */
[----:B------:R-:W2:Y:S01]  /*9ff0*/  LDL R0, [R1+0x2b0] ;  /* 0x0002b00001007983 */ /* 0x000ea20000100800 */
[----:B------:R-:W-:-:S03]  /*a000*/  IADD3.X R9, R13, UR36, RZ, P1, !PT ;  /* 0x000000240d097c10 */ /* 0x000fc60008ffe4ff */
[----:B------:R-:W2:Y:S01]  /*a010*/  LDL R13, [R1+0x2b8] ;  /* 0x0002b800010d7983 */ /* 0x000ea20000100800 */
[----:B------:R-:W-:-:S03]  /*a020*/  IADD3.X R5, R11, UR36, RZ, P0, !PT ;  /* 0x000000240b057c10 */ /* 0x000fc600087fe4ff */
[----:B------:R-:W2:Y:S01]  /*a030*/  LDG.E.U8 R222, desc[UR6][R8.64] ;  /* 0x0000000608de7981 */ /* 0x000ea2000c1e1100 */
[----:B-1----:R-:W-:-:S03]  /*a040*/  IADD3 R6, P1, R12, UR5, RZ ;  /* 0x000000050c067c10 */ /* 0x002fc6000ff3e0ff */
[----:B------:R-:W2:Y:S04]  /*a050*/  LDL R12, [R1+0x2cc] ;  /* 0x0002cc00010c7983 */ /* 0x000ea80000100800 */
[----:B------:R5:W2:Y:S01]  /*a060*/  LDG.E.U8 R221, desc[UR6][R4.64] ;  /* 0x0000000604dd7981 */ /* 0x000aa2000c1e1100 */
[----:B------:R-:W-:Y:S02]  /*a070*/  IADD3 R10, P0, R10, UR5, RZ ;  /* 0x000000050a0a7c10 */ /* 0x000fe4000ff1e0ff */
[----:B------:R-:W-:Y:S02]  /*a080*/  IADD3.X R7, R17, UR36, RZ, P1, !PT ;  /* 0x0000002411077c10 */ /* 0x000fe40008ffe4ff */
[----:B------:R-:W2:Y:S04]  /*a090*/  LDL R17, [R1+0x2e4] ;  /* 0x0002e40001117983 */ /* 0x000ea80000100800 */
[----:B------:R-:W2:Y:S01]  /*a0a0*/  LDG.E.U8 R220, desc[UR6][R6.64] ;  /* 0x0000000606dc7981 */ /* 0x000ea2000c1e1100 */
[----:B-----5:R-:W-:-:S03]  /*a0b0*/  IADD3 R4, P1, R16, UR5, RZ ;  /* 0x0000000510047c10 */ /* 0x020fc6000ff3e0ff */
[----:B------:R-:W5:Y:S01]  /*a0c0*/  LDL R16, [R1+0x2d0] ;  /* 0x0002d00001107983 */ /* 0x000f620000100800 */
[----:B---3--:R-:W-:Y:S02]  /*a0d0*/  IADD3.X R11, R15, UR36, RZ, P0, !PT ;  /* 0x000000240f0b7c10 */ /* 0x008fe400087fe4ff */
[----:B------:R-:W-:Y:S01]  /*a0e0*/  IADD3 R8, P0, R14, UR5, RZ ;  /* 0x000000050e087c10 */ /* 0x000fe2000ff1e0ff */
[----:B------:R-:W3:Y:S04]  /*a0f0*/  LDL R15, [R1+0x2ec] ;  /* 0x0002ec00010f7983 */ /* 0x000ee80000100800 */
[----:B------:R-:W3:Y:S04]  /*a100*/  LDL R14, [R1+0x2d8] ;  /* 0x0002d800010e7983 */ /* 0x000ee80000100800 */
[----:B------:R0:W3:Y:S01]  /*a110*/  LDG.E.U8 R219, desc[UR6][R10.64] ;  /* 0x000000060adb7981 */ /* 0x0000e2000c1e1100 */
[----:B----4-:R-:W-:-:S03]  /*a120*/  IADD3.X R5, R3, UR36, RZ, P1, !PT ;  /* 0x0000002403057c10 */ /* 0x010fc60008ffe4ff */
[----:B------:R-:W4:Y:S01]  /*a130*/  LDL R3, [R1+0x2e0] ;  /* 0x0002e00001037983 */ /* 0x000f220000100800 */
[----:B0-----:R-:W-:-:S03]  /*a140*/  IADD3 R10, P1, R149, UR5, RZ ;  /* 0x00000005950a7c10 */ /* 0x001fc6000ff3e0ff */
[----:B------:R0:W4:Y:S01]  /*a150*/  LDG.E.U8 R218, desc[UR6][R4.64] ;  /* 0x0000000604da7981 */ /* 0x000122000c1e1100 */
[----:B------:R-:W-:-:S03]  /*a160*/  IADD3.X R9, R148, UR36, RZ, P0, !PT ;  /* 0x0000002494097c10 */ /* 0x000fc600087fe4ff */
[----:B------:R-:W4:Y:S01]  /*a170*/  LDL R149, [R1+0x324] ;  /* 0x0003240001957983 */ /* 0x000f220000100800 */
[----:B--2---:R-:W-:-:S03]  /*a180*/  IADD3.X R11, R0, UR36, RZ, P1, !PT ;  /* 0x00000024000b7c10 */ /* 0x004fc60008ffe4ff */
[----:B------:R-:W2:Y:S04]  /*a190*/  LDG.E.U8 R217, desc[UR6][R8.64] ;  /* 0x0000000608d97981 */ /* 0x000ea8000c1e1100 */
[----:B------:R-:W2:Y:S01]  /*a1a0*/  LDL R0, [R1+0x2e8] ;  /* 0x0002e80001007983 */ /* 0x000ea20000100800 */
[----:B------:R-:W-:Y:S02]  /*a1b0*/  IADD3 R6, P0, R23, UR5, RZ ;  /* 0x0000000517067c10 */ /* 0x000fe4000ff1e0ff */
[----:B0-----:R-:W-:Y:S01]  /*a1c0*/  IADD3 R4, P1, R22, UR5, RZ ;  /* 0x0000000516047c10 */ /* 0x001fe2000ff3e0ff */
[----:B------:R0:W2:Y:S01]  /*a1d0*/  LDG.E.U8 R216, desc[UR6][R10.64] ;  /* 0x000000060ad87981 */ /* 0x0000a2000c1e1100 */
[----:B------:R-:W-:Y:S02]  /*a1e0*/  IADD3.X R7, R13, UR36, RZ, P0, !PT ;  /* 0x000000240d077c10 */ /* 0x000fe400087fe4ff */
[----:B------:R-:W-:Y:S01]  /*a1f0*/  IADD3.X R5, R21, UR36, RZ, P1, !PT ;  /* 0x0000002415057c10 */ /* 0x000fe20008ffe4ff */
[----:B------:R-:W2:Y:S01]  /*a200*/  LDL R148, [R1+0x2f8] ;  /* 0x0002f80001947983 */ /* 0x000ea20000100800 */
[----:B------:R-:W-:-:S03]  /*a210*/  IADD3 R12, P0, R12, UR5, RZ ;  /* 0x000000050c0c7c10 */ /* 0x000fc6000ff1e0ff */
[----:B------:R1:W2:Y:S01]  /*a220*/  LDG.E.U8 R215, desc[UR6][R6.64] ;  /* 0x0000000606d77981 */ /* 0x0002a2000c1e1100 */
[----:B0-----:R-:W-:Y:S02]  /*a230*/  IADD3 R10, P1, R20, UR5, RZ ;  /* 0x00000005140a7c10 */ /* 0x001fe4000ff3e0ff */
[----:B------:R-:W-:Y:S01]  /*a240*/  IADD3.X R13, R19, UR36, RZ, P0, !PT ;  /* 0x00000024130d7c10 */ /* 0x000fe200087fe4ff */
[----:B------:R3:W2:Y:S01]  /*a250*/  LDG.E.U8 R214, desc[UR6][R4.64] ;  /* 0x0000000604d67981 */ /* 0x0006a2000c1e1100 */
[----:B------:R-:W-:-:S03]  /*a260*/  IADD3 R8, P0, R18, UR5, RZ ;  /* 0x0000000512087c10 */ /* 0x000fc6000ff1e0ff */
[----:B------:R0:W2:Y:S04]  /*a270*/  LDG.E.U8 R213, desc[UR6][R12.64] ;  /* 0x000000060cd57981 */ /* 0x0000a8000c1e1100 */
[----:B------:R-:W2:Y:S01]  /*a280*/  LDL R23, [R1+0x32c] ;  /* 0x00032c0001177983 */ /* 0x000ea20000100800 */
[----:B-1----:R-:W-:-:S03]  /*a290*/  IADD3 R6, P2, R17, UR5, RZ ;  /* 0x0000000511067c10 */ /* 0x002fc6000ff5e0ff */
[----:B------:R-:W2:Y:S04]  /*a2a0*/  LDL R17, [R1+0x31c] ;  /* 0x00031c0001117983 */ /* 0x000ea80000100800 */
[----:B------:R-:W2:Y:S01]  /*a2b0*/  LDL R13, [R1+0x320] ;  /* 0x00032000010d7983 */ /* 0x000ea20000100800 */
[----:B-----5:R-:W-:-:S03]  /*a2c0*/  IADD3.X R11, R16, UR36, RZ, P1, !PT ;  /* 0x00000024100b7c10 */ /* 0x020fc60008ffe4ff */
[----:B------:R-:W5:Y:S04]  /*a2d0*/  LDL R22, [R1+0x300] ;  /* 0x0003000001167983 */ /* 0x000f680000100800 */
[----:B------:R-:W5:Y:S01]  /*a2e0*/  LDL R21, [R1+0x334] ;  /* 0x0003340001157983 */ /* 0x000f620000100800 */
[----:B---3--:R-:W-:-:S03]  /*a2f0*/  IADD3 R4, P1, R15, UR5, RZ ;  /* 0x000000050f047c10 */ /* 0x008fc6000ff3e0ff */
[----:B------:R1:W3:Y:S01]  /*a300*/  LDG.E.U8 R212, desc[UR6][R10.64] ;  /* 0x000000060ad47981 */ /* 0x0002e2000c1e1100 */
[----:B------:R-:W-:-:S03]  /*a310*/  IADD3.X R9, R14, UR36, RZ, P0, !PT ;  /* 0x000000240e097c10 */ /* 0x000fc600087fe4ff */
[----:B------:R-:W3:Y:S04]  /*a320*/  LDL R15, [R1+0x318] ;  /* 0x00031800010f7983 */ /* 0x000ee80000100800 */
[----:B------:R-:W3:Y:S04]  /*a330*/  LDL R14, [R1+0x34c] ;  /* 0x00034c00010e7983 */ /* 0x000ee80000100800 */
[----:B------:R-:W3:Y:S04]  /*a340*/  LDL R12, [R1+0x354] ;  /* 0x00035400010c7983 */ /* 0x000ee80000100800 */
[----:B------:R-:W3:Y:S01]  /*a350*/  LDL R11, [R1+0x328] ;  /* 0x00032800010b7983 */ /* 0x000ee20000100800 */
[----:B----4-:R-:W-:-:S03]  /*a360*/  IADD3.X R7, R3, UR36, RZ, P2, !PT ;  /* 0x0000002403077c10 */ /* 0x010fc600097fe4ff */
[----:B------:R4:W4:Y:S04]  /*a370*/  LDG.E.U8 R211, desc[UR6][R8.64] ;  /* 0x0000000608d37981 */ /* 0x000928000c1e1100 */
[----:B------:R-:W4:Y:S04]  /*a380*/  LDL R10, [R1+0x35c] ;  /* 0x00035c00010a7983 */ /* 0x000f280000100800 */
[----:B------:R-:W4:Y:S04]  /*a390*/  LDL R20, [R1+0x308] ;  /* 0x0003080001147983 */ /* 0x000f280000100800 */
[----:B------:R-:W4:Y:S04]  /*a3a0*/  LDL R9, [R1+0x330] ;  /* 0x0003300001097983 */ /* 0x000f280000100800 */
[----:B------:R-:W4:Y:S04]  /*a3b0*/  LDL R19, [R1+0x33c] ;  /* 0x00033c0001137983 */ /* 0x000f280000100800 */
[----:B------:R-:W4:Y:S04]  /*a3c0*/  LDL R18, [R1+0x310] ;  /* 0x0003100001127983 */ /* 0x000f280000100800 */
[----:B------:R-:W4:Y:S04]  /*a3d0*/  LDL R16, [R1+0x344] ;  /* 0x0003440001107983 */ /* 0x000f280000100800 */
[----:B------:R1:W4:Y:S04]  /*a3e0*/  LDG.E.U8 R3, desc[UR6][R6.64] ;  /* 0x0000000606037981 */ /* 0x000328000c1e1100 */
[----:B------:R-:W4:Y:S04]  /*a3f0*/  LDL R8, [R1+0x338] ;  /* 0x0003380001087983 */ /* 0x000f280000100800 */
[----:B------:R-:W4:Y:S04]  /*a400*/  LDL R7, [R1+0x36c] ;  /* 0x00036c0001077983 */ /* 0x000f280000100800 */
[----:B------:R-:W4:Y:S01]  /*a410*/  LDL R6, [R1+0x340] ;  /* 0x0003400001067983 */ /* 0x000f220000100800 */
[----:B--2---:R-:W-:-:S05]  /*a420*/  IADD3.X R5, R0, UR36, RZ, P1, !PT ;  /* 0x0000002400057c10 */ /* 0x004fca0008ffe4ff */
[----:B------:R2:W2:Y:S04]  /*a430*/  LDG.E.U8 R0, desc[UR6][R4.64] ;  /* 0x0000000604007981 */ /* 0x0004a8000c1e1100 */
[----:B------:R-:W2:Y:S04]  /*a440*/  LDL R5, [R1+0x374] ;  /* 0x0003740001057983 */ /* 0x000ea80000100800 */
[----:B------:R-:W2:Y:S01]  /*a450*/  LDL R4, [R1+0x348] ;  /* 0x0003480001047983 */ /* 0x000ea20000100800 */
[----:B------:R-:W-:Y:S02]  /*a460*/  IADD3 R208, P0, R157, UR5, RZ ;  /* 0x000000059dd07c10 */ /* 0x000fe4000ff1e0ff */
[----:B------:R-:W-:-:S02]  /*a470*/  IADD3 R206, P3, R156, UR5, RZ ;  /* 0x000000059cce7c10 */ /* 0x000fc4000ff7e0ff */
[----:B------:R-:W-:Y:S02]  /*a480*/  IADD3.X R209, R152, UR36, RZ, P0, !PT ;  /* 0x0000002498d17c10 */ /* 0x000fe400087fe4ff */
[----:B------:R-:W-:Y:S02]  /*a490*/  IADD3 R196, P0, R149, UR5, RZ ;  /* 0x0000000595c47c10 */ /* 0x000fe4000ff1e0ff */
[----:B------:R-:W-:Y:S01]  /*a4a0*/  IADD3 R198, P4, R17, UR5, RZ ;  /* 0x0000000511c67c10 */ /* 0x000fe2000ff9e0ff */
[----:B------:R-:W2:Y:S01]  /*a4b0*/  LDL R149, [R1+0x418] ;  /* 0x0004180001957983 */ /* 0x000ea20000100800 */
[----:B------:R-:W-:Y:S02]  /*a4c0*/  IADD3 R204, P2, R155, UR5, RZ ;  /* 0x000000059bcc7c10 */ /* 0x000fe4000ff5e0ff */
[----:B------:R-:W-:Y:S01]  /*a4d0*/  IADD3.X R197, R13, UR36, RZ, P0, !PT ;  /* 0x000000240dc57c10 */ /* 0x000fe200087fe4ff */
[----:B------:R-:W2:Y:S01]  /*a4e0*/  LDL R17, [R1+0x364] ;  /* 0x0003640001117983 */ /* 0x000ea20000100800 */
[----:B------:R-:W-:-:S02]  /*a4f0*/  IADD3.X R207, R148, UR36, RZ, P3, !PT ;  /* 0x0000002494cf7c10 */ /* 0x000fc40009ffe4ff */
[----:B------:R-:W-:Y:S01]  /*a500*/  IADD3 R194, P3, R23, UR5, RZ ;  /* 0x0000000517c27c10 */ /* 0x000fe2000ff7e0ff */
[----:B------:R-:W2:Y:S01]  /*a510*/  LDL R13, [R1+0x358] ;  /* 0x00035800010d7983 */ /* 0x000ea20000100800 */
[----:B-----5:R-:W-:Y:S02]  /*a520*/  IADD3.X R205, R22, UR36, RZ, P2, !PT ;  /* 0x0000002416cd7c10 */ /* 0x020fe400097fe4ff */
[----:B------:R-:W-:Y:S01]  /*a530*/  IADD3 R192, P2, R21, UR5, RZ ;  /* 0x0000000515c07c10 */ /* 0x000fe2000ff5e0ff */
[----:B------:R-:W5:Y:S01]  /*a540*/  LDL R22, [R1+0x39c] ;  /* 0x00039c0001167983 */ /* 0x000f620000100800 */
[----:B------:R-:W-:Y:S02]  /*a550*/  IADD3 R202, P1, R154, UR5, RZ ;  /* 0x000000059aca7c10 */ /* 0x000fe4000ff3e0ff */
[----:B------:R-:W-:Y:S01]  /*a560*/  IADD3 R200, P5, R153, UR5, RZ ;  /* 0x0000000599c87c10 */ /* 0x000fe2000ffbe0ff */
[----:B------:R-:W5:Y:S01]  /*a570*/  LDL R21, [R1+0x378] ;  /* 0x0003780001157983 */ /* 0x000f620000100800 */
[----:B---3--:R-:W-:-:S03]  /*a580*/  IADD3.X R199, R15, UR36, RZ, P4, !PT ;  /* 0x000000240fc77c10 */ /* 0x008fc6000a7fe4ff */
[----:B------:R-:W3:Y:S01]  /*a590*/  LDL R148, [R1+0x420] ;  /* 0x0004200001947983 */ /* 0x000ee20000100800 */
[----:B------:R-:W-:-:S03]  /*a5a0*/  IADD3 R186, P4, R14, UR5, RZ ;  /* 0x000000050eba7c10 */ /* 0x000fc6000ff9e0ff */
[----:B------:R-:W5:Y:S04]  /*a5b0*/  LDL R15, [R1+0x350] ;  /* 0x00035000010f7983 */ /* 0x000f680000100800 */
[----:B------:R-:W3:Y:S01]  /*a5c0*/  LDL R14, [R1+0x384] ;  /* 0x00038400010e7983 */ /* 0x000ee20000100800 */
[----:B------:R-:W-:Y:S02]  /*a5d0*/  IADD3 R184, P0, R12, UR5, RZ ;  /* 0x000000050cb87c10 */ /* 0x000fe4000ff1e0ff */
[----:B------:R-:W-:Y:S01]  /*a5e0*/  IADD3.X R195, R11, UR36, RZ, P3, !PT ;  /* 0x000000240bc37c10 */ /* 0x000fe20009ffe4ff */
[----:B------:R-:W3:Y:S04]  /*a5f0*/  LDL R12, [R1+0x38c] ;  /* 0x00038c00010c7983 */ /* 0x000ee80000100800 */
[----:B------:R-:W3:Y:S01]  /*a600*/  LDL R11, [R1+0x360] ;  /* 0x00036000010b7983 */ /* 0x000ee20000100800 */
[----:B----4-:R-:W-:-:S03]  /*a610*/  IADD3 R182, P3, R10, UR5, RZ ;  /* 0x000000050ab67c10 */ /* 0x010fc6000ff7e0ff */
[----:B------:R-:W4:Y:S01]  /*a620*/  LDG.E.U8 R194, desc[UR6][R194.64] ;  /* 0x00000006c2c27981 */ /* 0x000f22000c1e1100 */
[----:B------:R-:W-:-:S03]  /*a630*/  IADD3.X R203, R20, UR36, RZ, P1, !PT ;  /* 0x0000002414cb7c10 */ /* 0x000fc60008ffe4ff */
[----:B------:R-:W4:Y:S01]  /*a640*/  LDL R10, [R1+0x394] ;  /* 0x00039400010a7983 */ /* 0x000f220000100800 */
[----:B------:R-:W-:-:S03]  /*a650*/  IADD3.X R193, R9, UR36, RZ, P2, !PT ;  /* 0x0000002409c17c10 */ /* 0x000fc600097fe4ff */
[----:B------:R-:W4:Y:S01]  /*a660*/  LDL R20, [R1+0x3ac] ;  /* 0x0003ac0001147983 */ /* 0x000f220000100800 */
[----:B------:R-:W-:-:S03]  /*a670*/  IADD3 R190, P1, R19, UR5, RZ ;  /* 0x0000000513be7c10 */ /* 0x000fc6000ff3e0ff */
[----:B------:R-:W4:Y:S01]  /*a680*/  LDL R9, [R1+0x368] ;  /* 0x0003680001097983 */ /* 0x000f220000100800 */
[----:B------:R-:W-:-:S03]  /*a690*/  IADD3.X R201, R18, UR36, RZ, P5, !PT ;  /* 0x0000002412c97c10 */ /* 0x000fc6000affe4ff */
[----:B------:R-:W4:Y:S01]  /*a6a0*/  LDL R19, [R1+0x388] ;  /* 0x0003880001137983 */ /* 0x000f220000100800 */
[----:B------:R-:W-:-:S03]  /*a6b0*/  IADD3 R188, P5, R16, UR5, RZ ;  /* 0x0000000510bc7c10 */ /* 0x000fc6000ffbe0ff */
[----:B------:R-:W4:Y:S04]  /*a6c0*/  LDL R18, [R1+0x3bc] ;  /* 0x0003bc0001127983 */ /* 0x000f280000100800 */
[----:B------:R-:W4:Y:S01]  /*a6d0*/  LDL R16, [R1+0x37c] ;  /* 0x00037c0001107983 */ /* 0x000f220000100800 */
[----:B------:R-:W-:-:S03]  /*a6e0*/  IADD3.X R191, R8, UR36, RZ, P1, !PT ;  /* 0x0000002408bf7c10 */ /* 0x000fc60008ffe4ff */
[----:B------:R-:W4:Y:S04]  /*a6f0*/  LDG.E.U8 R192, desc[UR6][R192.64] ;  /* 0x00000006c0c07981 */ /* 0x000f28000c1e1100 */
[----:B------:R-:W4:Y:S01]  /*a700*/  LDL R8, [R1+0x370] ;  /* 0x0003700001087983 */ /* 0x000f220000100800 */
[----:B------:R-:W-:-:S03]  /*a710*/  IADD3 R178, P1, R7, UR5, RZ ;  /* 0x0000000507b27c10 */ /* 0x000fc6000ff3e0ff */
[----:B------:R-:W4:Y:S01]  /*a720*/  LDL R7, [R1+0x3a4] ;  /* 0x0003a40001077983 */ /* 0x000f220000100800 */
[----:B------:R-:W-:-:S03]  /*a730*/  IADD3.X R189, R6, UR36, RZ, P5, !PT ;  /* 0x0000002406bd7c10 */ /* 0x000fc6000affe4ff */
[----:B------:R-:W4:Y:S04]  /*a740*/  LDL R6, [R1+0x380] ;  /* 0x0003800001067983 */ /* 0x000f280000100800 */
[----:B------:R-:W4:Y:S04]  /*a750*/  LDG.E.U8 R190, desc[UR6][R190.64] ;  /* 0x00000006bebe7981 */ /* 0x000f28000c1e1100 */
[----:B------:R-:W4:Y:S04]  /*a760*/  LDG.E.U8 R188, desc[UR6][R188.64] ;  /* 0x00000006bcbc7981 */ /* 0x000f28000c1e1100 */
[----:B------:R-:W4:Y:S04]  /*a770*/  LDG.E.U8 R208, desc[UR6][R208.64] ;  /* 0x00000006d0d07981 */ /* 0x000f28000c1e1100 */
[----:B------:R-:W4:Y:S04]  /*a780*/  LDG.E.U8 R206, desc[UR6][R206.64] ;  /* 0x00000006cece7981 */ /* 0x000f28000c1e1100 */
[----:B------:R-:W4:Y:S04]  /*a790*/  LDG.E.U8 R204, desc[UR6][R204.64] ;  /* 0x00000006cccc7981 */ /* 0x000f28000c1e1100 */
[----:B------:R-:W4:Y:S04]  /*a7a0*/  LDG.E.U8 R202, desc[UR6][R202.64] ;  /* 0x00000006caca7981 */ /* 0x000f28000c1e1100 */
[----:B------:R-:W4:Y:S04]  /*a7b0*/  LDG.E.U8 R200, desc[UR6][R200.64] ;  /* 0x00000006c8c87981 */ /* 0x000f28000c1e1100 */
[----:B------:R-:W4:Y:S04]  /*a7c0*/  LDG.E.U8 R198, desc[UR6][R198.64] ;  /* 0x00000006c6c67981 */ /* 0x000f28000c1e1100 */
[----:B------:R-:W4:Y:S01]  /*a7d0*/  LDG.E.U8 R196, desc[UR6][R196.64] ;  /* 0x00000006c4c47981 */ /* 0x000f22000c1e1100 */
[----:B--2---:R-:W-:-:S03]  /*a7e0*/  IADD3 R176, P5, R5, UR5, RZ ;  /* 0x0000000505b07c10 */ /* 0x004fc6000ffbe0ff */
[----:B------:R-:W2:Y:S01]  /*a7f0*/  LDL R5, [R1+0x3b4] ;  /* 0x0003b40001057983 */ /* 0x000ea20000100800 */
[----:B------:R-:W-:-:S03]  /*a800*/  IADD3.X R187, R4, UR36, RZ, P4, !PT ;  /* 0x0000002404bb7c10 */ /* 0x000fc6000a7fe4ff */
[----:B------:R-:W2:Y:S04]  /*a810*/  LDL R4, [R1+0x390] ;  /* 0x0003900001047983 */ /* 0x000ea80000100800 */
[----:B------:R-:W2:Y:S01]  /*a820*/  LDG.E.U8 R186, desc[UR6][R186.64] ;  /* 0x00000006baba7981 */ /* 0x000ea2000c1e1100 */
[----:B------:R-:W-:-:S03]  /*a830*/  IADD3 R180, P2, R17, UR5, RZ ;  /* 0x0000000511b47c10 */ /* 0x000fc6000ff5e0ff */
[----:B------:R-:W2:Y:S01]  /*a840*/  LDL R17, [R1+0x3c4] ;  /* 0x0003c40001117983 */ /* 0x000ea20000100800 */
[----:B------:R-:W-:-:S03]  /*a850*/  IADD3.X R183, R13, UR36, RZ, P3, !PT ;  /* 0x000000240db77c10 */ /* 0x000fc60009ffe4ff */
[----:B------:R-:W2:Y:S04]  /*a860*/  LDL R13, [R1+0x3d4] ;  /* 0x0003d400010d7983 */ /* 0x000ea80000100800 */
[----:B------:R-:W2:Y:S01]  /*a870*/  LDG.E.U8 R182, desc[UR6][R182.64] ;  /* 0x00000006b6b67981 */ /* 0x000ea2000c1e1100 */
[----:B-----5:R-:W-:-:S03]  /*a880*/  IADD3.X R185, R15, UR36, RZ, P0, !PT ;  /* 0x000000240fb97c10 */ /* 0x020fc600087fe4ff */
[----:B------:R-:W5:Y:S01]  /*a890*/  LDL R15, [R1+0x3cc] ;  /* 0x0003cc00010f7983 */ /* 0x000f620000100800 */
[----:B---3--:R-:W-:-:S03]  /*a8a0*/  IADD3 R172, P0, R14, UR5, RZ ;  /* 0x000000050eac7c10 */ /* 0x008fc6000ff1e0ff */
[----:B------:R-:W3:Y:S01]  /*a8b0*/  LDL R14, [R1+0x3a0] ;  /* 0x0003a000010e7983 */ /* 0x000ee20000100800 */
[----:B------:R-:W-:-:S03]  /*a8c0*/  IADD3 R170, P3, R12, UR5, RZ ;  /* 0x000000050caa7c10 */ /* 0x000fc6000ff7e0ff */
[----:B------:R-:W5:Y:S01]  /*a8d0*/  LDL R12, [R1+0x3a8] ;  /* 0x0003a800010c7983 */ /* 0x000f620000100800 */
[----:B------:R-:W-:-:S03]  /*a8e0*/  IADD3.X R181, R11, UR36, RZ, P2, !PT ;  /* 0x000000240bb57c10 */ /* 0x000fc600097fe4ff */
[----:B------:R-:W5:Y:S04]  /*a8f0*/  LDL R11, [R1+0x3dc] ;  /* 0x0003dc00010b7983 */ /* 0x000f680000100800 */
[----:B------:R-:W5:Y:S01]  /*a900*/  LDG.E.U8 R184, desc[UR6][R184.64] ;  /* 0x00000006b8b87981 */ /* 0x000f62000c1e1100 */
[----:B----4-:R-:W-:-:S03]  /*a910*/  IADD3 R168, P2, R10, UR5, RZ ;  /* 0x000000050aa87c10 */ /* 0x010fc6000ff5e0ff */
[----:B------:R-:W4:Y:S04]  /*a920*/  LDL R10, [R1+0x3b0] ;  /* 0x0003b000010a7983 */ /* 0x000f280000100800 */
[----:B------:R-:W4:Y:S01]  /*a930*/  LDG.E.U8 R180, desc[UR6][R180.64] ;  /* 0x00000006b4b47981 */ /* 0x000f22000c1e1100 */
[----:B------:R-:W-:-:S03]  /*a940*/  IADD3.X R179, R9, UR36, RZ, P1, !PT ;  /* 0x0000002409b37c10 */ /* 0x000fc60008ffe4ff */
[----:B------:R-:W4:Y:S01]  /*a950*/  LDL R9, [R1+0x3e4] ;  /* 0x0003e40001097983 */ /* 0x000f220000100800 */
[----:B------:R-:W-:-:S03]  /*a960*/  IADD3 R174, P4, R16, UR5, RZ ;  /* 0x0000000510ae7c10 */ /* 0x000fc6000ff9e0ff */
[----:B------:R-:W4:Y:S04]  /*a970*/  LDG.E.U8 R178, desc[UR6][R178.64] ;  /* 0x00000006b2b27981 */ /* 0x000f28000c1e1100 */
[----:B------:R-:W4:Y:S01]  /*a980*/  LDL R16, [R1+0x398] ;  /* 0x0003980001107983 */ /* 0x000f220000100800 */
[----:B------:R-:W-:-:S03]  /*a990*/  IADD3.X R177, R8, UR36, RZ, P5, !PT ;  /* 0x0000002408b17c10 */ /* 0x000fc6000affe4ff */
[----:B------:R-:W4:Y:S01]  /*a9a0*/  LDL R8, [R1+0x3b8] ;  /* 0x0003b80001087983 */ /* 0x000f220000100800 */
[----:B------:R-:W-:-:S03]  /*a9b0*/  IADD3 R164, P5, R7, UR5, RZ ;  /* 0x0000000507a47c10 */ /* 0x000fc6000ffbe0ff */
[----:B------:R-:W4:Y:S01]  /*a9c0*/  LDL R7, [R1+0x3ec] ;  /* 0x0003ec0001077983 */ /* 0x000f220000100800 */
[----:B------:R-:W-:-:S03]  /*a9d0*/  IADD3.X R173, R6, UR36, RZ, P0, !PT ;  /* 0x0000002406ad7c10 */ /* 0x000fc600087fe4ff */
[----:B------:R-:W4:Y:S01]  /*a9e0*/  LDL R6, [R1+0x3c0] ;  /* 0x0003c00001067983 */ /* 0x000f220000100800 */
[----:B--2---:R-:W-:-:S03]  /*a9f0*/  IADD3.X R169, R4, UR36, RZ, P2, !PT ;  /* 0x0000002404a97c10 */ /* 0x004fc600097fe4ff */
[----:B------:R-:W2:Y:S01]  /*aa00*/  LDG.E.U8 R176, desc[UR6][R176.64] ;  /* 0x00000006b0b07981 */ /* 0x000ea2000c1e1100 */
[----:B------:R-:W-:-:S03]  /*aa10*/  IADD3 R160, P0, R5, UR5, RZ ;  /* 0x0000000505a07c10 */ /* 0x000fc6000ff1e0ff */
[----:B------:R-:W2:Y:S04]  /*aa20*/  LDL R5, [R1+0x3f4] ;  /* 0x0003f40001057983 */ /* 0x000ea80000100800 */
[----:B------:R-:W2:Y:S01]  /*aa30*/  LDL R4, [R1+0x3c8] ;  /* 0x0003c80001047983 */ /* 0x000ea20000100800 */
[----:B------:R-:W-:Y:S02]  /*aa40*/  IADD3.X R175, R21, UR36, RZ, P4, !PT ;  /* 0x0000002415af7c10 */ /* 0x000fe4000a7fe4ff */
[----:B------:R-:W-:Y:S01]  /*aa50*/  IADD3 R162, P4, R20, UR5, RZ ;  /* 0x0000000514a27c10 */ /* 0x000fe2000ff9e0ff */
[----:B------:R-:W2:Y:S01]  /*aa60*/  LDG.E.U8 R172, desc[UR6][R172.64] ;  /* 0x00000006acac7981 */ /* 0x000ea2000c1e1100 */
[----:B------:R-:W-:Y:S02]  /*aa70*/  IADD3 R166, P1, R22, UR5, RZ ;  /* 0x0000000516a67c10 */ /* 0x000fe4000ff3e0ff */
[----:B------:R-:W-:Y:S01]  /*aa80*/  IADD3.X R171, R19, UR36, RZ, P3, !PT ;  /* 0x0000002413ab7c10 */ /* 0x000fe20009ffe4ff */
[----:B------:R-:W2:Y:S01]  /*aa90*/  LDG.E.U8 R174, desc[UR6][R174.64] ;  /* 0x00000006aeae7981 */ /* 0x000ea2000c1e1100 */
[----:B------:R-:W-:-:S02]  /*aaa0*/  IADD3 R158, P3, R18, UR5, RZ ;  /* 0x00000005129e7c10 */ /* 0x000fc4000ff7e0ff */
[----:B------:R-:W-:Y:S01]  /*aab0*/  IADD3 R156, P2, R17, UR5, RZ ;  /* 0x00000005119c7c10 */ /* 0x000fe2000ff5e0ff */
[----:B------:R-:W2:Y:S04]  /*aac0*/  LDG.E.U8 R170, desc[UR6][R170.64] ;  /* 0x00000006aaaa7981 */ /* 0x000ea8000c1e1100 */
[----:B------:R-:W2:Y:S01]  /*aad0*/  LDG.E.U8 R168, desc[UR6][R168.64] ;  /* 0x00000006a8a87981 */ /* 0x000ea2000c1e1100 */
[----:B---3--:R-:W-:Y:S02]  /*aae0*/  IADD3.X R165, R14, UR36, RZ, P5, !PT ;  /* 0x000000240ea57c10 */ /* 0x008fe4000affe4ff */
[----:B------:R-:W-:Y:S01]  /*aaf0*/  IADD3 R152, P5, R13, UR5, RZ ;  /* 0x000000050d987c10 */ /* 0x000fe2000ffbe0ff */
[----:B------:R-:W3:Y:S04]  /*ab00*/  LDL R14, [R1+0x3fc] ;  /* 0x0003fc00010e7983 */ /* 0x000ee80000100800 */
[----:B------:R-:W3:Y:S01]  /*ab10*/  LDL R13, [R1+0x3d0] ;  /* 0x0003d000010d7983 */ /* 0x000ee20000100800 */
[----:B-----5:R-:W-:-:S02]  /*ab20*/  IADD3.X R163, R12, UR36, RZ, P4, !PT ;  /* 0x000000240ca37c10 */ /* 0x020fc4000a7fe4ff */
[----:B------:R-:W-:Y:S01]  /*ab30*/  IADD3 R22, P4, R11, UR5, RZ ;  /* 0x000000050b167c10 */ /* 0x000fe2000ff9e0ff */
[----:B------:R-:W0:Y:S04]  /*ab40*/  LDL R12, [R1+0x404] ;  /* 0x00040400010c7983 */ /* 0x000e280000100800 */
[----:B------:R-:W5:Y:S01]  /*ab50*/  LDL R11, [R1+0x3d8] ;  /* 0x0003d800010b7983 */ /* 0x000f620000100800 */
[----:B----4-:R-:W-:-:S03]  /*ab60*/  IADD3.X R161, R10, UR36, RZ, P0, !PT ;  /* 0x000000240aa17c10 */ /* 0x010fc600087fe4ff */
[----:B------:R-:W1:Y:S04]  /*ab70*/  LDL R10, [R1+0x40c] ;  /* 0x00040c00010a7983 */ /* 0x000e680000100800 */
[----:B------:R-:W4:Y:S01]  /*ab80*/  LDG.E.U8 R162, desc[UR6][R162.64] ;  /* 0x00000006a2a27981 */ /* 0x000f22000c1e1100 */
[----:B------:R-:W-:-:S03]  /*ab90*/  IADD3 R20, P0, R9, UR5, RZ ;  /* 0x0000000509147c10 */ /* 0x000fc6000ff1e0ff */
[----:B------:R-:W4:Y:S04]  /*aba0*/  LDL R9, [R1+0x3e0] ;  /* 0x0003e00001097983 */ /* 0x000f280000100800 */
[----:B------:R-:W4:Y:S04]  /*abb0*/  LDG.E.U8 R160, desc[UR6][R160.64] ;  /* 0x00000006a0a07981 */ /* 0x000f28000c1e1100 */
[----:B------:R-:W4:Y:S01]  /*abc0*/  LDG.E.U8 R164, desc[UR6][R164.64] ;  /* 0x00000006a4a47981 */ /* 0x000f22000c1e1100 */
[----:B------:R-:W-:Y:S02]  /*abd0*/  IADD3.X R167, R16, UR36, RZ, P1, !PT ;  /* 0x0000002410a77c10 */ /* 0x000fe40008ffe4ff */
[----:B------:R-:W-:-:S03]  /*abe0*/  IADD3.X R159, R8, UR36, RZ, P3, !PT ;  /* 0x00000024089f7c10 */ /* 0x000fc60009ffe4ff */
[----:B------:R-:W4:Y:S01]  /*abf0*/  LDG.E.U8 R166, desc[UR6][R166.64] ;  /* 0x00000006a6a67981 */ /* 0x000f22000c1e1100 */
[----:B------:R-:W-:-:S03]  /*ac00*/  IADD3 R18, P3, R7, UR5, RZ ;  /* 0x0000000507127c10 */ /* 0x000fc6000ff7e0ff */
[----:B------:R-:W4:Y:S01]  /*ac10*/  LDL R8, [R1+0x414] ;  /* 0x0004140001087983 */ /* 0x000f220000100800 */
[----:B------:R-:W-:-:S03]  /*ac20*/  IADD3.X R157, R6, UR36, RZ, P2, !PT ;  /* 0x00000024069d7c10 */ /* 0x000fc600097fe4ff */
[----:B------:R-:W4:Y:S01]  /*ac30*/  LDL R7, [R1+0x3e8] ;  /* 0x0003e80001077983 */ /* 0x000f220000100800 */
[----:B------:R-:W-:-:S03]  /*ac40*/  IADD3 R154, P1, R15, UR5, RZ ;  /* 0x000000050f9a7c10 */ /* 0x000fc6000ff3e0ff */
[----:B------:R-:W4:Y:S04]  /*ac50*/  LDL R6, [R1+0x41c] ;  /* 0x00041c0001067983 */ /* 0x000f280000100800 */
[----:B------:R-:W4:Y:S04]  /*ac60*/  LDG.E.U8 R158, desc[UR6][R158.64] ;  /* 0x000000069e9e7981 */ /* 0x000f28000c1e1100 */
[----:B------:R-:W4:Y:S01]  /*ac70*/  LDG.E.U8 R156, desc[UR6][R156.64] ;  /* 0x000000069c9c7981 */ /* 0x000f22000c1e1100 */
[----:B--2---:R-:W-:-:S03]  /*ac80*/  IADD3 R16, P2, R5, UR5, RZ ;  /* 0x0000000505107c10 */ /* 0x004fc6000ff5e0ff */
[----:B------:R-:W2:Y:S01]  /*ac90*/  LDL R5, [R1+0x3f0] ;  /* 0x0003f00001057983 */ /* 0x000ea20000100800 */
[----:B------:R-:W-:-:S03]  /*aca0*/  IADD3.X R155, R4, UR36, RZ, P1, !PT ;  /* 0x00000024049b7c10 */ /* 0x000fc60008ffe4ff */
[----:B------:R-:W2:Y:S04]  /*acb0*/  LDL R4, [R1+0x424] ;  /* 0x0004240001047983 */ /* 0x000ea80000100800 */
[----:B------:R-:W2:Y:S01]  /*acc0*/  LDG.E.U8 R154, desc[UR6][R154.64] ;  /* 0x000000069a9a7981 */ /* 0x000ea2000c1e1100 */
[----:B---3--:R-:W-:-:S05]  /*acd0*/  IADD3.X R153, R13, UR36, RZ, P5, !PT ;  /* 0x000000240d997c10 */ /* 0x008fca000affe4ff */
[----:B------:R-:W3:Y:S01]  /*ace0*/  LDG.E.U8 R152, desc[UR6][R152.64] ;  /* 0x0000000698987981 */ /* 0x000ee2000c1e1100 */
[----:B-----5:R-:W-:-:S05]  /*acf0*/  IADD3.X R23, R11, UR36, RZ, P4, !PT ;  /* 0x000000240b177c10 */ /* 0x020fca000a7fe4ff */
[----:B------:R-:W5:Y:S01]  /*ad00*/  LDG.E.U8 R22, desc[UR6][R22.64] ;  /* 0x0000000616167981 */ /* 0x000f62000c1e1100 */
[----:B----4-:R-:W-:-:S05]  /*ad10*/  IADD3.X R21, R9, UR36, RZ, P0, !PT ;  /* 0x0000002409157c10 */ /* 0x010fca00087fe4ff */
[----:B------:R-:W4:Y:S01]  /*ad20*/  LDG.E.U8 R20, desc[UR6][R20.64] ;  /* 0x0000000614147981 */ /* 0x000f22000c1e1100 */
[----:B------:R-:W-:Y:S02]  /*ad30*/  IADD3 R14, P1, R14, UR5, RZ ;  /* 0x000000050e0e7c10 */ /* 0x000fe4000ff3e0ff */
[----:B0-----:R-:W-:Y:S02]  /*ad40*/  IADD3 R12, P5, R12, UR5, RZ ;  /* 0x000000050c0c7c10 */ /* 0x001fe4000ffbe0ff */
[----:B------:R-:W-:Y:S02]  /*ad50*/  IADD3.X R15, R249, UR36, RZ, P1, !PT ;  /* 0x00000024f90f7c10 */ /* 0x000fe40008ffe4ff */
[----:B------:R-:W-:Y:S02]  /*ad60*/  IADD3.X R13, R248, UR36, RZ, P5, !PT ;  /* 0x00000024f80d7c10 */ /* 0x000fe4000affe4ff */
[----:B-1----:R-:W-:Y:S01]  /*ad70*/  IADD3 R10, P4, R10, UR5, RZ ;  /* 0x000000050a0a7c10 */ /* 0x002fe2000ff9e0ff */
[----:B------:R-:W4:Y:S04]  /*ad80*/  LDG.E.U8 R14, desc[UR6][R14.64] ;  /* 0x000000060e0e7981 */ /* 0x000f28000c1e1100 */
[----:B------:R-:W4:Y:S01]  /*ad90*/  LDG.E.U8 R12, desc[UR6][R12.64] ;  /* 0x000000060c0c7981 */ /* 0x000f22000c1e1100 */
[----:B------:R-:W-:-:S05]  /*ada0*/  IADD3.X R19, R7, UR36, RZ, P3, !PT ;  /* 0x0000002407137c10 */ /* 0x000fca0009ffe4ff */
[----:B------:R-:W4:Y:S01]  /*adb0*/  LDG.E.U8 R18, desc[UR6][R18.64] ;  /* 0x0000000612127981 */ /* 0x000f22000c1e1100 */
[----:B------:R-:W-:Y:S02]  /*adc0*/  IADD3 R8, P0, R8, UR5, RZ ;  /* 0x0000000508087c10 */ /* 0x000fe4000ff1e0ff */
[----:B------:R-:W-:Y:S02]  /*add0*/  IADD3.X R11, R247, UR36, RZ, P4, !PT ;  /* 0x00000024f70b7c10 */ /* 0x000fe4000a7fe4ff */
[----:B------:R-:W-:Y:S02]  /*ade0*/  IADD3.X R9, R246, UR36, RZ, P0, !PT ;  /* 0x00000024f6097c10 */ /* 0x000fe400087fe4ff */
[----:B------:R-:W-:Y:S01]  /*adf0*/  IADD3 R6, P3, R6, UR5, RZ ;  /* 0x0000000506067c10 */ /* 0x000fe2000ff7e0ff */
[----:B------:R0:W4:Y:S04]  /*ae00*/  LDG.E.U8 R10, desc[UR6][R10.64] ;  /* 0x000000060a0a7981 */ /* 0x000128000c1e1100 */
[----:B------:R1:W4:Y:S01]  /*ae10*/  LDG.E.U8 R8, desc[UR6][R8.64] ;  /* 0x0000000608087981 */ /* 0x000322000c1e1100 */
[----:B------:R-:W-:-:S05]  /*ae20*/  IADD3.X R7, R149, UR36, RZ, P3, !PT ;  /* 0x0000002495077c10 */ /* 0x000fca0009ffe4ff */
[----:B------:R-:W4:Y:S01]  /*ae30*/  LDG.E.U8 R6, desc[UR6][R6.64] ;  /* 0x0000000606067981 */ /* 0x000f22000c1e1100 */
[----:B--2---:R-:W-:-:S05]  /*ae40*/  IADD3.X R17, R5, UR36, RZ, P2, !PT ;  /* 0x0000002405117c10 */ /* 0x004fca00097fe4ff */
[----:B------:R-:W2:Y:S01]  /*ae50*/  LDG.E.U8 R16, desc[UR6][R16.64] ;  /* 0x0000000610107981 */ /* 0x000ea2000c1e1100 */
[----:B------:R-:W-:-:S04]  /*ae60*/  IADD3 R4, P2, R4, UR5, RZ ;  /* 0x0000000504047c10 */ /* 0x000fc8000ff5e0ff */
[----:B------:R-:W-:-:S05]  /*ae70*/  IADD3.X R5, R148, UR36, RZ, P2, !PT ;  /* 0x0000002494057c10 */ /* 0x000fca00097fe4ff */
[----:B------:R1:W2:Y:S01]  /*ae80*/  LDG.E.U8 R4, desc[UR6][R4.64] ;  /* 0x0000000604047981 */ /* 0x0002a2000c1e1100 */
[----:B------:R-:W0:Y:S01]  /*ae90*/  S2R R246, SR_TID.X ;  /* 0x0000000000f67919 */ /* 0x000e220000002100 */
[----:B------:R-:W1:Y:S01]  /*aea0*/  S2R R247, SR_TID.X ;  /* 0x0000000000f77919 */ /* 0x000e620000002100 */
[----:B0-----:R-:W-:Y:S01]  /*aeb0*/  LOP3.LUT R149, R246, 0x7f, RZ, 0xc0, !PT ;  /* 0x0000007ff6957812 */ /* 0x001fe200078ec0ff */
[----:B------:R-:W-:Y:S01]  /*aec0*/  BAR.SYNC.DEFER_BLOCKING 0x0 ;  /* 0x0000000000007b1d */ /* 0x000fe20000010000 */
[----:B-1----:R-:W-:-:S04]  /*aed0*/  LOP3.LUT R248, R247, 0x7f, RZ, 0xc0, !PT ;  /* 0x0000007ff7f87812 */ /* 0x002fc800078ec0ff */
[C---:B------:R-:W-:Y:S02]  /*aee0*/  LOP3.LUT R247, R248.reuse, 0x20, RZ, 0x3c, !PT ;  /* 0x00000020f8f77812 */ /* 0x040fe400078e3cff */
[----:B------:R-:W-:Y:S01]  /*aef0*/  LOP3.LUT R148, R248, 0x30, RZ, 0x3c, !PT ;  /* 0x00000030f8947812 */ /* 0x000fe200078e3cff */
[----:B------:R-:W-:Y:S04]  /*af00*/  STS.U8 [R149+UR60+0x8000], R235 ;  /* 0x008000eb95007988 */ /* 0x000fe8000800003c */
        /* <DEDUP_REMOVED lines=18> */
[----:B------:R-:W-:Y:S01]  /*b030*/  STS.U8 [R247+UR60+0x9500], R212 ;  /* 0x009500d4f7007988 */ /* 0x000fe2000800003c */
[----:B------:R-:W-:-:S03]  /*b040*/  LOP3.LUT R246, R246, 0x7f, RZ, 0xc0, !PT ;  /* 0x0000007ff6f67812 */ /* 0x000fc600078ec0ff */
[----:B------:R-:W-:Y:S04]  /*b050*/  STS.U8 [R247+UR60+0x8900], R186 ;  /* 0x008900baf7007988 */ /* 0x000fe8000800003c */
[----:B------:R-:W-:Y:S04]  /*b060*/  STS.U8 [R247+UR60+0x9900], R184 ;  /* 0x009900b8f7007988 */ /* 0x000fe8000800003c */
[----:B------:R-:W-:Y:S04]  /*b070*/  STS.U8 [R247+UR60+0x8d00], R154 ;  /* 0x008d009af7007988 */ /* 0x000fe8000800003c */
[----:B---3--:R-:W-:Y:S01]  /*b080*/  STS.U8 [R247+UR60+0x9d00], R152 ;  /* 0x009d0098f7007988 */ /* 0x008fe2000800003c */
[----:B------:R-:W-:-:S03]  /*b090*/  LOP3.LUT R11, R246, 0x40, RZ, 0x3c, !PT ;  /* 0x00000040f60b7812 */ /* 0x000fc600078e3cff */
[----:B------:R-:W-:Y:S04]  /*b0a0*/  STS.U8 [R148+UR60+0x8180], R227 ;  /* 0x008180e394007988 */ /* 0x000fe8000800003c */
[----:B------:R-:W-:Y:S04]  /*b0b0*/  STS.U8 [R148+UR60+0x9180], R226 ;  /* 0x009180e294007988 */ /* 0x000fe8000800003c */
[----:B------:R-:W-:Y:S04]  /*b0c0*/  STS.U8 [R148+UR60+0x8580], R211 ;  /* 0x008580d394007988 */ /* 0x000fe8000800003c */
[----:B------:R-:W-:Y:S04]  /*b0d0*/  STS.U8 [R148+UR60+0x9580], R3 ;  /* 0x0095800394007988 */ /* 0x000fe8000800003c */
[----:B------:R-:W-:Y:S04]  /*b0e0*/  STS.U8 [R148+UR60+0x8980], R182 ;  /* 0x008980b694007988 */ /* 0x000fe8000800003c */
[----:B------:R-:W-:Y:S04]  /*b0f0*/  STS.U8 [R148+UR60+0x9980], R180 ;  /* 0x009980b494007988 */ /* 0x000fe8000800003c */
[----:B-----5:R-:W-:Y:S04]  /*b100*/  STS.U8 [R148+UR60+0x8d80], R22 ;  /* 0x008d801694007988 */ /* 0x020fe8000800003c */
[----:B----4-:R0:W-:Y:S01]  /*b110*/  STS.U8 [R148+UR60+0x9d80], R20 ;  /* 0x009d801494007988 */ /* 0x0101e2000800003c */
[----:B------:R-:W-:-:S03]  /*b120*/  LOP3.LUT R9, R246, 0x50, RZ, 0x3c, !PT ;  /* 0x00000050f6097812 */ /* 0x000fc600078e3cff */
[----:B------:R-:W-:Y:S04]  /*b130*/  STS.U8 [R11+UR60+0x8200], R225 ;  /* 0x008200e10b007988 */ /* 0x000fe8000800003c */
[----:B------:R-:W-:Y:S04]  /*b140*/  STS.U8 [R11+UR60+0x9200], R224 ;  /* 0x009200e00b007988 */ /* 0x000fe8000800003c */
[----:B------:R-:W-:Y:S04]  /*b150*/  STS.U8 [R11+UR60+0x8600], R0 ;  /* 0x008600000b007988 */ /* 0x000fe8000800003c */
[----:B------:R-:W-:Y:S04]  /*b160*/  STS.U8 [R11+UR60+0x9600], R208 ;  /* 0x009600d00b007988 */ /* 0x000fe8000800003c */
[----:B------:R-:W-:Y:S04]  /*b170*/  STS.U8 [R11+UR60+0x8a00], R178 ;  /* 0x008a00b20b007988 */ /* 0x000fe8000800003c */
[----:B------:R-:W-:Y:S04]  /*b180*/  STS.U8 [R11+UR60+0x9a00], R176 ;  /* 0x009a00b00b007988 */ /* 0x000fe8000800003c */
[----:B------:R-:W-:Y:S01]  /*b190*/  STS.U8 [R11+UR60+0x8e00], R18 ;  /* 0x008e00120b007988 */ /* 0x000fe2000800003c */
[----:B0-----:R-:W-:-:S02]  /*b1a0*/  LOP3.LUT R148, R149, 0x60, RZ, 0x3c, !PT ;  /* 0x0000006095947812 */ /* 0x001fc400078e3cff */
[----:B------:R-:W-:Y:S01]  /*b1b0*/  LOP3.LUT R5, R149, 0x70, RZ, 0x3c, !PT ;  /* 0x0000007095057812 */ /* 0x000fe200078e3cff */
[----:B--2---:R-:W-:Y:S04]  /*b1c0*/  STS.U8 [R11+UR60+0x9e00], R16 ;  /* 0x009e00100b007988 */ /* 0x004fe8000800003c */
        /* <DEDUP_REMOVED lines=15> */
[----:B------:R0:W-:Y:S04]  /*b2c0*/  STS.U8 [R148+UR60+0x9f00], R8 ;  /* 0x009f000894007988 */ /* 0x0001e8000800003c */
[----:B------:R-:W-:Y:S04]  /*b2d0*/  STS.U8 [R5+UR60+0x8380], R219 ;  /* 0x008380db05007988 */ /* 0x000fe8000800003c */
[----:B------:R-:W-:Y:S04]  /*b2e0*/  STS.U8 [R5+UR60+0x9380], R218 ;  /* 0x009380da05007988 */ /* 0x000fe8000800003c */
[----:B------:R-:W-:Y:S04]  /*b2f0*/  STS.U8 [R5+UR60+0x8780], R198 ;  /* 0x008780c605007988 */ /* 0x000fe8000800003c */
[----:B------:R-:W-:Y:S04]  /*b300*/  STS.U8 [R5+UR60+0x9780], R196 ;  /* 0x009780c405007988 */ /* 0x000fe8000800003c */
[----:B------:R-:W-:Y:S04]  /*b310*/  STS.U8 [R5+UR60+0x8b80], R166 ;  /* 0x008b80a605007988 */ /* 0x000fe8000800003c */
[----:B------:R-:W-:Y:S04]  /*b320*/  STS.U8 [R5+UR60+0x9b80], R164 ;  /* 0x009b80a405007988 */ /* 0x000fe8000800003c */
[----:B------:R1:W-:Y:S04]  /*b330*/  STS.U8 [R5+UR60+0x8f80], R6 ;  /* 0x008f800605007988 */ /* 0x0003e8000800003c */
[----:B------:R2:W-:Y:S01]  /*b340*/  STS.U8 [R5+UR60+0x9f80], R4 ;  /* 0x009f800405007988 */ /* 0x0005e2000800003c */
[----:B------:R3:W-:Y:S06]  /*b350*/  MEMBAR.ALL.CTA ;  /* 0x0000000000007992 */ /* 0x0007ec0000008000 */
[----:B---3--:R-:W3:Y:S01]  /*b360*/  FENCE.VIEW.ASYNC.S ;  /* 0x00000000000073c6 */ /* 0x008ee20000000000 */
[----:B------:R-:W-:-:S03]  /*b370*/  UMOV UR36, UR37 ;  /* 0x0000002500247c82 */ /* 0x000fc60008000000 */
[----:B0-----:R-:W4:Y:S01]  /*b380*/  LDL.64 R8, [R1+0x228] ;  /* 0x0002280001087983 */ /* 0x001f220000100a00 */
[----:B------:R-:W-:Y:S02]  /*b390*/  MOV R148, UR9 ;  /* 0x0000000900947c02 */ /* 0x000fe40008000f00 */
[----:B------:R-:W-:Y:S01]  /*b3a0*/  MOV R149, UR8 ;  /* 0x0000000800957c02 */ /* 0x000fe20008000f00 */
[----:B-1----:R-:W5:Y:S01]  /*b3b0*/  LDL.64 R6, [R1+0x220] ;  /* 0x0002200001067983 */ /* 0x002f620000100a00 */
[----:B---3--:R-:W-:Y:S06]  /*b3c0*/  BAR.SYNC.DEFER_BLOCKING 0x0 ;  /* 0x0000000000007b1d */ /* 0x008fec0000010000 */
[----:B------:R-:W-:Y:S01]  /*b3d0*/  UMOV UR37, 0x40000040 ;  /* 0x4000004000257882 */ /* 0x000fe20000000000 */
[----:B------:R-:W-:-:S06]  /*b3e0*/  WARPGROUP.ARRIVE ;  /* 0x00000000000079c5 */ /* 0x000fcc0000000000 */
[----:B------:R-:W-:Y:S01]  /*b3f0*/  QGMMA.64x32x32.F32.E4M3.E4M3 R168, gdesc[UR36], RZ, !UPT, gsb0 ;  /* 0x0060000024a879f3 */ /* 0x000fe2000c0008ff */
[----:B------:R-:W-:Y:S01]  /*b400*/  STL.64 [R1+0x860], R150 ;  /* 0x0008609601007387 */ /* 0x000fe20000100a00 */
[----:B------:R-:W-:Y:S02]  /*b410*/  MOV R240, UR53 ;  /* 0x0000003500f07c02 */ /* 0x000fe40008000f00 */
[----:B------:R-:W-:Y:S01]  /*b420*/  MOV R239, UR52 ;  /* 0x0000003400ef7c02 */ /* 0x000fe20008000f00 */
[----:B------:R-:W-:Y:S01]  /*b430*/  UMOV UR54, UR38 ;  /* 0x0000002600367c82 */ /* 0x000fe20008000000 */
[----:B------:R-:W-:Y:S01]  /*b440*/  UMOV UR55, UR39 ;  /* 0x0000002700377c82 */ /* 0x000fe20008000000 */
[----:B------:R-:W-:Y:S01]  /*b450*/  UMOV UR58, UR10 ;  /* 0x0000000a003a7c82 */ /* 0x000fe20008000000 */
[----:B------:R-:W-:Y:S01]  /*b460*/  UMOV UR59, UR11 ;  /* 0x0000000b003b7c82 */ /* 0x000fe20008000000 */
[----:B------:R-:W-:Y:S01]  /*b470*/  MOV R185, UR11 ;  /* 0x0000000b00b97c02 */ /* 0x000fe20008000f00 */
[----:B------:R-:W-:Y:S01]  /*b480*/  UMOV UR42, UR18 ;  /* 0x00000012002a7c82 */ /* 0x000fe20008000000 */
[----:B------:R-:W-:Y:S01]  /*b490*/  MOV R184, UR10 ;  /* 0x0000000a00b87c02 */ /* 0x000fe20008000f00 */
[----:B------:R-:W-:Y:S01]  /*b4a0*/  UMOV UR43, UR19 ;  /* 0x00000013002b7c82 */ /* 0x000fe20008000000 */
[----:B------:R-:W-:Y:S01]  /*b4b0*/  UMOV UR46, UR22 ;  /* 0x00000016002e7c82 */ /* 0x000fe20008000000 */
[----:B------:R-:W-:Y:S01]  /*b4c0*/  UMOV UR47, UR23 ;  /* 0x00000017002f7c82 */ /* 0x000fe20008000000 */
[----:B------:R-:W-:Y:S01]  /*b4d0*/  UMOV UR50, UR26 ;  /* 0x0000001a00327c82 */ /* 0x000fe20008000000 */
[----:B------:R-:W-:Y:S01]  /*b4e0*/  UMOV UR51, UR27 ;  /* 0x0000001b00337c82 */ /* 0x000fe20008000000 */
[----:B------:R-:W-:Y:S01]  /*b4f0*/  ULDC UR36, c[0x0][0x238] ;  /* 0x00008e0000247ab9 */ /* 0x000fe20000000800 */
[----:B------:R-:W-:-:S02]  /*b500*/  WARPGROUP.DEPBAR.LE gsb0, 0x0 ;  /* 0x00008000000079c5 */ /* 0x000fc40000010000 */
[----:B------:R-:W-:-:S06]  /*b510*/  WARPGROUP.ARRIVE ;  /* 0x00000000000079c5 */ /* 0x000fcc0000000000 */
[----:B------:R-:W-:Y:S03]  /*b520*/  QGMMA.64x32x32.F32.E4M3.E4M3 R168, gdesc[UR8], R168, gsb0 ;  /* 0x0060000008a879f3 */ /* 0x000fe600080008a8 */
[----:B------:R-:W-:Y:S02]  /*b530*/  WARPGROUP.DEPBAR.LE gsb0, 0x0 ;  /* 0x00008000000079c5 */ /* 0x000fe40000010000 */
        /* <DEDUP_REMOVED lines=13> */
[----:B------:R-:W-:Y:S01]  /*b610*/  QGMMA.64x32x32.F32.E4M3.E4M3 R168, gdesc[UR28], R168, gsb0 ;  /* 0x006000001ca879f3 */ /* 0x000fe200080008a8 */
[----:B------:R-:W-:Y:S04]  /*b620*/  STL.64 [R1+0x858], R148 ;  /* 0x0008589401007387 */ /* 0x000fe80000100a00 */
        /* <DEDUP_REMOVED lines=9> */
[----:B------:R-:W-:Y:S01]  /*b6c0*/  STL.64 [R1+0x808], R128 ;  /* 0x0008088001007387 */ /* 0x000fe20000100a00 */
[----:B------:R-:W-:-:S02]  /*b6d0*/  WARPGROUP.DEPBAR.LE gsb0, 0x0 ;  /* 0x00008000000079c5 */ /* 0x000fc40000010000 */
        /* <DEDUP_REMOVED lines=44> */
[----:B------:R-:W-:-:S03]  /*b9a0*/  UIADD3.64 UR52, UR8, 0x1fe, URZ ;  /* 0x000001fe08347897 */ /* 0x000fc6000fffe03f */
[----:B------:R-:W-:Y:S04]  /*b9b0*/  STL.64 [R1+0x6b0], R42 ;  /* 0x0006b02a01007387 */ /* 0x000fe80000100a00 */
[----:B------:R-:W-:Y:S01]  /*b9c0*/  STL.64 [R1+0x6a8], R40 ;  /* 0x0006a82801007387 */ /* 0x000fe20000100a00 */
[----:B------:R-:W-:-:S03]  /*b9d0*/  WARPGROUP.DEPBAR.LE gsb0, 0x0 ;  /* 0x00008000000079c5 */ /* 0x000fc60000010000 */
[----:B------:R-:W-:Y:S01]  /*b9e0*/  STL.64 [R1+0x6a0], R38 ;  /* 0x0006a02601007387 */ /* 0x000fe20000100a00 */
[----:B------:R-:W-:-:S03]  /*b9f0*/  WARPGROUP.ARRIVE ;  /* 0x00000000000079c5 */ /* 0x000fc60000000000 */
[----:B------:R-:W-:Y:S03]  /*ba00*/  STL.64 [R1+0x698], R36 ;  /* 0x0006982401007387 */ /* 0x000fe60000100a00 */
[----:B------:R-:W-:Y:S01]  /*ba10*/  QGMMA.64x32x32.F32.E4M3.E4M3 R152, gdesc[UR52], RZ, !UPT, gsb0 ;  /* 0x00600000349879f3 */ /* 0x000fe2000c0008ff */
[----:B------:R-:W-:Y:S04]  /*ba20*/  STL.64 [R1+0x690], R34 ;  /* 0x0006902201007387 */ /* 0x000fe80000100a00 */
[----:B------:R-:W-:Y:S04]  /*ba30*/  STL.64 [R1+0x688], R32 ;  /* 0x0006882001007387 */ /* 0x000fe80000100a00 */
[----:B------:R-:W-:Y:S04]  /*ba40*/  STL.64 [R1+0x680], R30 ;  /* 0x0006801e01007387 */ /* 0x000fe80000100a00 */
[----:B------:R-:W-:Y:S04]  /*ba50*/  STL.64 [R1+0x678], R28 ;  /* 0x0006781c01007387 */ /* 0x000fe80000100a00 */
[----:B------:R-:W-:Y:S04]  /*ba60*/  STL.64 [R1+0x670], R26 ;  /* 0x0006701a01007387 */ /* 0x000fe80000100a00 */
[----:B------:R0:W-:Y:S04]  /*ba70*/  STL.64 [R1+0x668], R24 ;  /* 0x0006681801007387 */ /* 0x0001e80000100a00 */
[----:B------:R-:W3:Y:S01]  /*ba80*/  LDL R0, [R1+0x434] ;  /* 0x0004340001007983 */ /* 0x000ee20000100800 */
[----:B----4-:R-:W-:-:S02]  /*ba90*/  R2UR UR8, R8 ;  /* 0x00000000080872ca */ /* 0x010fc400000e0000 */
[----:B------:R-:W-:Y:S01]  /*baa0*/  R2UR UR9, R9 ;  /* 0x00000000090972ca */ /* 0x000fe200000e0000 */
[----:B------:R-:W-:Y:S01]  /*bab0*/  UMOV UR10, UR14 ;  /* 0x0000000e000a7c82 */ /* 0x000fe20008000000 */
[----:B------:R-:W-:Y:S01]  /*bac0*/  UMOV UR11, UR15 ;  /* 0x0000000f000b7c82 */ /* 0x000fe20008000000 */
[----:B--2---:R-:W2:Y:S04]  /*bad0*/  LDL R4, [R1+0x42c] ;  /* 0x00042c0001047983 */ /* 0x004ea80000100800 */
[----:B------:R-:W4:Y:S04]  /*bae0*/  LDL R9, [R1+0x428] ;  /* 0x0004280001097983 */ /* 0x000f280000100800 */
[----:B------:R-:W4:Y:S04]  /*baf0*/  LDL R14, [R1+0x430] ;  /* 0x00043000010e7983 */ /* 0x000f280000100800 */
[----:B------:R-:W4:Y:S04]  /*bb00*/  LDL R13, [R1+0x444] ;  /* 0x00044400010d7983 */ /* 0x000f280000100800 */
[----:B------:R-:W4:Y:S04]  /*bb10*/  LDL R8, [R1+0x43c] ;  /* 0x00043c0001087983 */ /* 0x000f280000100800 */
[----:B------:R-:W4:Y:S04]  /*bb20*/  LDL R11, [R1+0x438] ;  /* 0x00043800010b7983 */ /* 0x000f280000100800 */
[----:B0-----:R-:W4:Y:S04]  /*bb30*/  LDL R25, [R1+0x44c] ;  /* 0x00044c0001197983 */ /* 0x001f280000100800 */
[----:B------:R-:W4:Y:S01]  /*bb40*/  LDL R10, [R1+0x440] ;  /* 0x00044000010a7983 */ /* 0x000f220000100800 */
[----:B------:R-:W-:-:S02]  /*bb50*/  WARPGROUP.DEPBAR.LE gsb0, 0x0 ;  /* 0x00008000000079c5 */ /* 0x000fc40000010000 */
[----:B------:R-:W-:Y:S01]  /*bb60*/  WARPGROUP.ARRIVE ;  /* 0x00000000000079c5 */ /* 0x000fe20000000000 */
[----:B------:R-:W4:Y:S04]  /*bb70*/  LDL R12, [R1+0x448] ;  /* 0x00044800010c7983 */ /* 0x000f280000100800 */
[----:B------:R-:W4:Y:S01]  /*bb80*/  LDL R24, [R1+0x454] ;  /* 0x0004540001187983 */ /* 0x000f220000100800 */
[----:B------:R-:W-:Y:S03]  /*bb90*/  QGMMA.64x32x32.F32.E4M3.E4M3 R152, gdesc[UR56], R152, gsb0 ;  /* 0x00600000389879f3 */ /* 0x000fe60008000898 */
[----:B------:R-:W4:Y:S04]  /*bba0*/  LDL R3, [R1+0x450] ;  /* 0x0004500001037983 */ /* 0x000f280000100800 */
[----:B------:R-:W4:Y:S01]  /*bbb0*/  LDL R17, [R1+0x45c] ;  /* 0x00045c0001117983 */ /* 0x000f220000100800 */
[----:B------:R-:W-:-:S02]  /*bbc0*/  R2UR UR53, R240 ;  /* 0x00000000f03572ca */ /* 0x000fc400000e0000 */
[----:B------:R-:W-:Y:S01]  /*bbd0*/  R2UR UR52, R239 ;  /* 0x00000000ef3472ca */ /* 0x000fe200000e0000 */
[----:B------:R-:W-:Y:S01]  /*bbe0*/  UMOV UR54, UR30 ;  /* 0x0000001e00367c82 */ /* 0x000fe20008000000 */
[----:B------:R-:W-:Y:S01]  /*bbf0*/  UMOV UR55, UR31 ;  /* 0x0000001f00377c82 */ /* 0x000fe20008000000 */
[----:B------:R-:W-:Y:S01]  /*bc00*/  FMUL R22, R172, UR36 ;  /* 0x00000024ac167c20 */ /* 0x000fe20008400000 */
        /* <DEDUP_REMOVED lines=15> */
[----:B------:R-:W4:Y:S04]  /*bd00*/  LDL R27, [R1+0x464] ;  /* 0x00046400011b7983 */ /* 0x000f280000100800 */
[----:B------:R-:W4:Y:S04]  /*bd10*/  LDL R16, [R1+0x46c] ;  /* 0x00046c0001107983 */ /* 0x000f280000100800 */
[----:B------:R-:W4:Y:S04]  /*bd20*/  LDL R15, [R1+0x460] ;  /* 0x00046000010f7983 */ /* 0x000f280000100800 */
[----:B------:R-:W4:Y:S04]  /*bd30*/  LDL R26, [R1+0x470] ;  /* 0x00047000011a7983 */ /* 0x000f280000100800 */
[----:B------:R-:W4:Y:S04]  /*bd40*/  LDL R36, [R1+0x4a8] ;  /* 0x0004a80001247983 */ /* 0x000f280000100800 */
[----:B------:R-:W4:Y:S04]  /*bd50*/  LDL R35, [R1+0x4bc] ;  /* 0x0004bc0001237983 */ /* 0x000f280000100800 */
[----:B------:R-:W4:Y:S04]  /*bd60*/  LDL R34, [R1+0x4b8] ;  /* 0x0004b80001227983 */ /* 0x000f280000100800 */
[----:B------:R-:W4:Y:S01]  /*bd70*/  LDL R39, [R1+0x4d4] ;  /* 0x0004d40001277983 */ /* 0x000f220000100800 */
[----:B------:R-:W-:-:S02]  /*bd80*/  WARPGROUP.DEPBAR.LE gsb0, 0x0 ;  /* 0x00008000000079c5 */ /* 0x000fc40000010000 */
[----:B------:R-:W-:Y:S01]  /*bd90*/  WARPGROUP.ARRIVE ;  /* 0x00000000000079c5 */ /* 0x000fe20000000000 */
[----:B------:R-:W4:Y:S04]  /*bda0*/  LDL R38, [R1+0x4dc] ;  /* 0x0004dc0001267983 */ /* 0x000f280000100800 */
[----:B------:R-:W4:Y:S01]  /*bdb0*/  LDL R37, [R1+0x4ec] ;  /* 0x0004ec0001257983 */ /* 0x000f220000100800 */
[----:B------:R-:W-:Y:S03]  /*bdc0*/  QGMMA.64x32x32.F32.E4M3.E4M3 R152, gdesc[UR8], R152, gsb0 ;  /* 0x00600000089879f3 */ /* 0x000fe60008000898 */
[----:B------:R-:W4:Y:S04]  /*bdd0*/  LDL R43, [R1+0x5cc] ;  /* 0x0005cc00012b7983 */ /* 0x000f280000100800 */
[----:B------:R-:W4:Y:S04]  /*bde0*/  LDL R42, [R1+0x5c8] ;  /* 0x0005c800012a7983 */ /* 0x000f280000100800 */
[----:B------:R-:W4:Y:S04]  /*bdf0*/  LDL R41, [R1+0x5d4] ;  /* 0x0005d40001297983 */ /* 0x000f280000100800 */
[----:B------:R-:W4:Y:S01]  /*be00*/  LDL R40, [R1+0x5d0] ;  /* 0x0005d00001287983 */ /* 0x000f220000100800 */
[----:B------:R-:W-:-:S02]  /*be10*/  WARPGROUP.DEPBAR.LE gsb0, 0x0 ;  /* 0x00008000000079c5 */ /* 0x000fc40000010000 */
[----:B------:R-:W-:-:S06]  /*be20*/  WARPGROUP.ARRIVE ;  /* 0x00000000000079c5 */ /* 0x000fcc0000000000 */
[----:B------:R-:W-:Y:S01]  /*be30*/  QGMMA.64x32x32.F32.E4M3.E4M3 R152, gdesc[UR40], R152, gsb0 ;  /* 0x00600000289879f3 */ /* 0x000fe20008000898 */
[----:B-----5:R-:W-:Y:S02]  /*be40*/  R2UR UR10, R6 ;  /* 0x00000000060a72ca */ /* 0x020fe400000e0000 */
[----:B------:R-:W-:Y:S02]  /*be50*/  WARPGROUP.DEPBAR.LE gsb0, 0x0 ;  /* 0x00008000000079c5 */ /* 0x000fe40000010000 */
[----:B------:R-:W-:-:S06]  /*be60*/  WARPGROUP.ARRIVE ;  /* 0x00000000000079c5 */ /* 0x000fcc0000000000 */
[----:B------:R-:W-:Y:S01]  /*be70*/  QGMMA.64x32x32.F32.E4M3.E4M3 R152, gdesc[UR44], R152, gsb0 ;  /* 0x006000002c9879f3 */ /* 0x000fe20008000898 */
[----:B---3--:R-:W-:Y:S02]  /*be80*/  IADD3 R6, P1, R0, UR4, RZ ;  /* 0x0000000400067c10 */ /* 0x008fe4000ff3e0ff */
[----:B------:R-:W3:Y:S01]  /*be90*/  LDL R0, [R1+0x458] ;  /* 0x0004580001007983 */ /* 0x000ee20000100800 */
[----:B------:R-:W-:Y:S02]  /*bea0*/  WARPGROUP.DEPBAR.LE gsb0, 0x0 ;  /* 0x00008000000079c5 */ /* 0x000fe40000010000 */
[----:B------:R-:W-:-:S06]  /*beb0*/  WARPGROUP.ARRIVE ;  /* 0x00000000000079c5 */ /* 0x000fcc0000000000 */
[----:B------:R-:W-:Y:S03]  /*bec0*/  QGMMA.64x32x32.F32.E4M3.E4M3 R152, gdesc[UR48], R152, gsb0 ;  /* 0x00600000309879f3 */ /* 0x000fe60008000898 */
[----:B------:R-:W-:Y:S02]  /*bed0*/  WARPGROUP.DEPBAR.LE gsb0, 0x0 ;  /* 0x00008000000079c5 */ /* 0x000fe40000010000 */
[----:B------:R-:W-:-:S06]  /*bee0*/  WARPGROUP.ARRIVE ;  /* 0x00000000000079c5 */ /* 0x000fcc0000000000 */
[----:B------:R-:W-:Y:S01]  /*bef0*/  QGMMA.64x32x32.F32.E4M3.E4M3 R152, gdesc[UR52], R152, gsb0 ;  /* 0x00600000349879f3 */ /* 0x000fe20008000898 */
[----:B------:R-:W-:Y:S02]  /*bf00*/  R2UR UR57, R238 ;  /* 0x00000000ee3972ca */ /* 0x000fe400000e0000 */
[----:B------:R-:W-:Y:S01]  /*bf10*/  R2UR UR56, R237 ;  /* 0x00000000ed3872ca */ /* 0x000fe200000e0000 */
[----:B------:R-:W-:Y:S01]  /*bf20*/  UMOV UR58, UR34 ;  /* 0x00000022003a7c82 */ /* 0x000fe20008000000 */
[----:B------:R-:W-:Y:S01]  /*bf30*/  UMOV UR59, UR35 ;  /* 0x00000023003b7c82 */ /* 0x000fe20008000000 */
[----:B------:R-:W-:Y:S02]  /*bf40*/  WARPGROUP.DEPBAR.LE gsb0, 0x0 ;  /* 0x00008000000079c5 */ /* 0x000fe40000010000 */
[----:B------:R-:W-:-:S08]  /*bf50*/  WARPGROUP.ARRIVE ;  /* 0x00000000000079c5 */ /* 0x000fd00000000000 */
[----:B------:R-:W-:Y:S01]  /*bf60*/  QGMMA.64x32x32.F32.E4M3.E4M3 R152, gdesc[UR56], R152, gsb0 ;  /* 0x00600000389879f3 */ /* 0x000fe20008000898 */
[----:B--2---:R-:W-:Y:S02]  /*bf70*/  IADD3 R4, P0, R4, UR4, RZ ;  /* 0x0000000404047c10 */ /* 0x004fe4000ff1e0ff */
[----:B------:R-:W-:Y:S01]  /*bf80*/  R2UR UR11, R7 ;  /* 0x00000000070b72ca */ /* 0x000fe200000e0000 */
[----:B------:R-:W-:Y:S02]  /*bf90*/  WARPGROUP.DEPBAR.LE gsb0, 0x0 ;  /* 0x00008000000079c5 */ /* 0x000fe40000010000 */
        /* <DEDUP_REMOVED lines=16> */
[----:B------:R-:W-:-:S06]  /*c0a0*/  USHF.R.S32.HI UR36, URZ, 0x1f, UR4 ;  /* 0x0000001f3f247899 */ /* 0x000fcc0008011404 */
[----:B----4-:R-:W-:Y:S02]  /*c0b0*/  IADD3.X R5, R9, UR36, RZ, P0, !PT ;  /* 0x0000002409057c10 */ /* 0x010fe400087fe4ff */
[----:B------:R-:W-:Y:S02]  /*c0c0*/  IADD3.X R7, R14, UR36, RZ, P1, !PT ;  /* 0x000000240e077c10 */ /* 0x000fe40008ffe4ff */
[----:B------:R-:W2:Y:S04]  /*c0d0*/  LDL R14, [R1+0x474] ;  /* 0x00047400010e7983 */ /* 0x000ea80000100800 */
[----:B------:R0:W4:Y:S01]  /*c0e0*/  LDG.E.U8 R247, desc[UR6][R4.64] ;  /* 0x0000000604f77981 */ /* 0x000122000c1e1100 */
[----:B------:R-:W-:-:S03]  /*c0f0*/  IADD3 R8, P0, R8, UR4, RZ ;  /* 0x0000000408087c10 */ /* 0x000fc6000ff1e0ff */
[----:B------:R1:W5:Y:S01]  /*c100*/  LDG.E.U8 R30, desc[UR6][R6.64] ;  /* 0x00000006061e7981 */ /* 0x000362000c1e1100 */
[----:B0-----:R-:W-:-:S03]  /*c110*/  IADD3 R4, P1, R13, UR4, RZ ;  /* 0x000000040d047c10 */ /* 0x001fc6000ff3e0ff */
[----:B------:R-:W4:Y:S01]  /*c120*/  LDL R13, [R1+0x468] ;  /* 0x00046800010d7983 */ /* 0x000f220000100800 */
[----:B------:R-:W-:Y:S02]  /*c130*/  IADD3.X R9, R11, UR36, RZ, P0, !PT ;  /* 0x000000240b097c10 */ /* 0x000fe400087fe4ff */
[----:B-1----:R-:W-:Y:S01]  /*c140*/  IADD3 R6, P0, R25, UR4, RZ ;  /* 0x0000000419067c10 */ /* 0x002fe2000ff1e0ff */
[----:B------:R-:W5:Y:S01]  /*c150*/  LDL R11, [R1+0x47c] ;  /* 0x00047c00010b7983 */ /* 0x000f620000100800 */
[----:B------:R-:W-:-:S03]  /*c160*/  IADD3.X R5, R10, UR36, RZ, P1, !PT ;  /* 0x000000240a057c10 */ /* 0x000fc60008ffe4ff */
[----:B------:R-:W5:Y:S01]  /*c170*/  LDL R10, [R1+0x484] ;  /* 0x00048400010a7983 */ /* 0x000f620000100800 */
[----:B------:R-:W-:-:S03]  /*c180*/  IADD3.X R7, R12, UR36, RZ, P0, !PT ;  /* 0x000000240c077c10 */ /* 0x000fc600087fe4ff */
[----:B------:R-:W5:Y:S04]  /*c190*/  LDL R12, [R1+0x480] ;  /* 0x00048000010c7983 */ /* 0x000f680000100800 */
[----:B------:R0:W5:Y:S04]  /*c1a0*/  LDG.E.U8 R246, desc[UR6][R8.64] ;  /* 0x0000000608f67981 */ /* 0x000168000c1e1100 */
[----:B------:R-:W5:Y:S04]  /*c1b0*/  LDL R25, [R1+0x478] ;  /* 0x0004780001197983 */ /* 0x000f680000100800 */
[----:B------:R1:W5:Y:S01]  /*c1c0*/  LDG.E.U8 R29, desc[UR6][R4.64] ;  /* 0x00000006041d7981 */ /* 0x000362000c1e1100 */
[----:B0-----:R-:W-:-:S03]  /*c1d0*/  IADD3 R8, P1, R24, UR4, RZ ;  /* 0x0000000418087c10 */ /* 0x001fc6000ff3e0ff */
[----:B------:R-:W5:Y:S01]  /*c1e0*/  LDL R24, [R1+0x48c] ;  /* 0x00048c0001187983 */ /* 0x000f620000100800 */
[----:B------:R-:W-:-:S03]  /*c1f0*/  IADD3.X R9, R3, UR36, RZ, P1, !PT ;  /* 0x0000002403097c10 */ /* 0x000fc60008ffe4ff */
[----:B------:R-:W5:Y:S01]  /*c200*/  LDL R3, [R1+0x494] ;  /* 0x0004940001037983 */ /* 0x000f620000100800 */
[----:B-1----:R-:W-:-:S03]  /*c210*/  IADD3 R4, P0, R17, UR4, RZ ;  /* 0x0000000411047c10 */ /* 0x002fc6000ff1e0ff */
[----:B------:R-:W5:Y:S04]  /*c220*/  LDL R17, [R1+0x488] ;  /* 0x0004880001117983 */ /* 0x000f680000100800 */
[----:B------:R0:W5:Y:S04]  /*c230*/  LDG.E.U8 R33, desc[UR6][R6.64] ;  /* 0x0000000606217981 */ /* 0x000168000c1e1100 */
[----:B------:R1:W5:Y:S01]  /*c240*/  LDG.E.U8 R28, desc[UR6][R8.64] ;  /* 0x00000006081c7981 */ /* 0x000362000c1e1100 */
[----:B---3--:R-:W-:-:S03]  /*c250*/  IADD3.X R5, R0, UR36, RZ, P0, !PT ;  /* 0x0000002400057c10 */ /* 0x008fc600087fe4ff */
[----:B------:R-:W3:Y:S01]  /*c260*/  LDL R0, [R1+0x49c] ;  /* 0x00049c0001007983 */ /* 0x000ee20000100800 */
[----:B0-----:R-:W-:-:S03]  /*c270*/  IADD3 R6, P1, R27, UR4, RZ ;  /* 0x000000041b067c10 */ /* 0x001fc6000ff3e0ff */
[----:B------:R2:W3:Y:S01]  /*c280*/  LDG.E.U8 R32, desc[UR6][R4.64] ;  /* 0x0000000604207981 */ /* 0x0004e2000c1e1100 */
[----:B-1----:R-:W-:-:S03]  /*c290*/  IADD3 R8, P0, R16, UR4, RZ ;  /* 0x0000000410087c10 */ /* 0x002fc6000ff1e0ff */
[----:B------:R-:W3:Y:S01]  /*c2a0*/  LDL R16, [R1+0x490] ;  /* 0x0004900001107983 */ /* 0x000ee20000100800 */
[----:B------:R-:W-:-:S03]  /*c2b0*/  IADD3.X R7, R15, UR36, RZ, P1, !PT ;  /* 0x000000240f077c10 */ /* 0x000fc60008ffe4ff */
[----:B------:R-:W3:Y:S04]  /*c2c0*/  LDL R15, [R1+0x4a4] ;  /* 0x0004a400010f7983 */ /* 0x000ee80000100800 */
[----:B------:R5:W3:Y:S01]  /*c2d0*/  LDG.E.U8 R27, desc[UR6][R6.64] ;  /* 0x00000006061b7981 */ /* 0x000ae2000c1e1100 */
[----:B--2---:R-:W-:-:S03]  /*c2e0*/  IADD3 R4, P1, R14, UR4, RZ ;  /* 0x000000040e047c10 */ /* 0x004fc6000ff3e0ff */
[----:B------:R-:W2:Y:S01]  /*c2f0*/  LDL R14, [R1+0x498] ;  /* 0x00049800010e7983 */ /* 0x000ea20000100800 */
[----:B------:R-:W-:-:S05]  /*c300*/  IADD3.X R5, R26, UR36, RZ, P1, !PT ;  /* 0x000000241a057c10 */ /* 0x000fca0008ffe4ff */
[----:B------:R-:W2:Y:S01]  /*c310*/  LDG.E.U8 R26, desc[UR6][R4.64] ;  /* 0x00000006041a7981 */ /* 0x000ea2000c1e1100 */
[----:B----4-:R-:W-:-:S03]  /*c320*/  IADD3.X R9, R13, UR36, RZ, P0, !PT ;  /* 0x000000240d097c10 */ /* 0x010fc600087fe4ff */
[----:B------:R-:W4:Y:S01]  /*c330*/  LDL R13, [R1+0x4ac] ;  /* 0x0004ac00010d7983 */ /* 0x000f220000100800 */
[----:B-----5:R-:W-:-:S03]  /*c340*/  IADD3 R6, P0, R11, UR4, RZ ;  /* 0x000000040b067c10 */ /* 0x020fc6000ff1e0ff */
[----:B------:R0:W5:Y:S04]  /*c350*/  LDG.E.U8 R249, desc[UR6][R8.64] ;  /* 0x0000000608f97981 */ /* 0x000168000c1e1100 */
[----:B------:R-:W5:Y:S01]  /*c360*/  LDL R11, [R1+0x4a0] ;  /* 0x0004a000010b7983 */ /* 0x000f620000100800 */
[----:B0-----:R-:W-:-:S03]  /*c370*/  IADD3 R8, P1, R10, UR4, RZ ;  /* 0x000000040a087c10 */ /* 0x001fc6000ff3e0ff */
[----:B------:R-:W5:Y:S01]  /*c380*/  LDL R10, [R1+0x4b4] ;  /* 0x0004b400010a7983 */ /* 0x000f620000100800 */
[----:B------:R-:W-:-:S03]  /*c390*/  IADD3.X R9, R12, UR36, RZ, P1, !PT ;  /* 0x000000240c097c10 */ /* 0x000fc60008ffe4ff */
[----:B------:R-:W5:Y:S01]  /*c3a0*/  LDL R12, [R1+0x4b0] ;  /* 0x0004b000010c7983 */ /* 0x000f620000100800 */
[----:B------:R-:W-:-:S03]  /*c3b0*/  IADD3.X R7, R25, UR36, RZ, P0, !PT ;  /* 0x0000002419077c10 */ /* 0x000fc600087fe4ff */
[----:B------:R-:W5:Y:S04]  /*c3c0*/  LDG.E.U8 R25, desc[UR6][R8.64] ;  /* 0x0000000608197981 */ /* 0x000f68000c1e1100 */
[----:B------:R0:W5:Y:S02]  /*c3d0*/  LDG.E.U8 R240, desc[UR6][R6.64] ;  /* 0x0000000606f07981 */ /* 0x000164000c1e1100 */
[----:B0-----:R-:W-:Y:S02]  /*c3e0*/  IADD3 R6, P1, R3, UR4, RZ ;  /* 0x0000000403067c10 */ /* 0x001fe4000ff3e0ff */
[----:B------:R-:W5:Y:S01]  /*c3f0*/  LDL R3, [R1+0x4c4] ;  /* 0x0004c40001037983 */ /* 0x000f620000100800 */
[----:B------:R-:W-:-:S04]  /*c400*/  IADD3 R4, P0, R24, UR4, RZ ;  /* 0x0000000418047c10 */ /* 0x000fc8000ff1e0ff */
[----:B------:R-:W-:Y:S02]  /*c410*/  IADD3.X R5, R17, UR36, RZ, P0, !PT ;  /* 0x0000002411057c10 */ /* 0x000fe400087fe4ff */
[----:B---3--:R-:W-:Y:S01]  /*c420*/  IADD3 R8, P0, R0, UR4, RZ ;  /* 0x0000000400087c10 */ /* 0x008fe2000ff1e0ff */
[----:B------:R-:W3:Y:S04]  /*c430*/  LDL R17, [R1+0x4cc] ;  /* 0x0004cc0001117983 */ /* 0x000ee80000100800 */
[----:B------:R-:W3:Y:S01]  /*c440*/  LDL R0, [R1+0x4c0] ;  /* 0x0004c00001007983 */ /* 0x000ee20000100800 */
[----:B------:R-:W-:-:S03]  /*c450*/  IADD3.X R7, R16, UR36, RZ, P1, !PT ;  /* 0x0000002410077c10 */ /* 0x000fc60008ffe4ff */
[----:B------:R0:W3:Y:S04]  /*c460*/  LDG.E.U8 R31, desc[UR6][R4.64] ;  /* 0x00000006041f7981 */ /* 0x0000e8000c1e1100 */
[----:B------:R-:W3:Y:S04]  /*c470*/  LDL R16, [R1+0x4c8] ;  /* 0x0004c80001107983 */ /* 0x000ee80000100800 */
[----:B------:R4:W3:Y:S01]  /*c480*/  LDG.E.U8 R24, desc[UR6][R6.64] ;  /* 0x0000000606187981 */ /* 0x0008e2000c1e1100 */
[----:B0-----:R-:W-:-:S03]  /*c490*/  IADD3 R4, P1, R15, UR4, RZ ;  /* 0x000000040f047c10 */ /* 0x001fc6000ff3e0ff */
[----:B------:R-:W3:Y:S01]  /*c4a0*/  LDL R15, [R1+0x4d0] ;  /* 0x0004d000010f7983 */ /* 0x000ee20000100800 */
[----:B------:R-:W-:Y:S02]  /*c4b0*/  R2UR UR47, R241 ;  /* 0x00000000f12f72ca */ /* 0x000fe400000e0000 */
[----:B--2---:R-:W-:Y:S02]  /*c4c0*/  IADD3.X R9, R14, UR36, RZ, P0, !PT ;  /* 0x000000240e097c10 */ /* 0x004fe400087fe4ff */
[----:B------:R-:W2:Y:S04]  /*c4d0*/  LDL R14, [R1+0x4e4] ;  /* 0x0004e400010e7983 */ /* 0x000ea80000100800 */
[----:B------:R-:W2:Y:S01]  /*c4e0*/  LDG.E.U8 R248, desc[UR6][R8.64] ;  /* 0x0000000608f87981 */ /* 0x000ea2000c1e1100 */
[----:B----4-:R-:W-:-:S03]  /*c4f0*/  IADD3 R6, P0, R13, UR4, RZ ;  /* 0x000000040d067c10 */ /* 0x010fc6000ff1e0ff */
[----:B------:R-:W4:Y:S01]  /*c500*/  LDL R13, [R1+0x4d8] ;  /* 0x0004d800010d7983 */ /* 0x000f220000100800 */
[----:B-----5:R-:W-:Y:S02]  /*c510*/  IADD3.X R5, R11, UR36, RZ, P1, !PT ;  /* 0x000000240b057c10 */ /* 0x020fe40008ffe4ff */
[----:B------:R-:W-:Y:S02]  /*c520*/  IADD3.X R7, R36, UR36, RZ, P0, !PT ;  /* 0x0000002424077c10 */ /* 0x000fe400087fe4ff */
[----:B------:R-:W5:Y:S01]  /*c530*/  LDL R36, [R1+0x4e0] ;  /* 0x0004e00001247983 */ /* 0x000f620000100800 */
[----:B------:R-:W-:-:S03]  /*c540*/  IADD3 R10, P1, R10, UR4, RZ ;  /* 0x000000040a0a7c10 */ /* 0x000fc6000ff3e0ff */
[----:B------:R0:W5:Y:S01]  /*c550*/  LDG.E.U8 R241, desc[UR6][R4.64] ;  /* 0x0000000604f17981 */ /* 0x000162000c1e1100 */
[----:B------:R-:W-:-:S03]  /*c560*/  IADD3.X R11, R12, UR36, RZ, P1, !PT ;  /* 0x000000240c0b7c10 */ /* 0x000fc60008ffe4ff */
[----:B------:R-:W5:Y:S04]  /*c570*/  LDG.E.U8 R239, desc[UR6][R6.64] ;  /* 0x0000000606ef7981 */ /* 0x000f68000c1e1100 */
[----:B------:R-:W5:Y:S01]  /*c580*/  LDL R12, [R1+0x4e8] ;  /* 0x0004e800010c7983 */ /* 0x000f620000100800 */
[----:B0-----:R-:W-:-:S03]  /*c590*/  IADD3 R4, P0, R35, UR4, RZ ;  /* 0x0000000423047c10 */ /* 0x001fc6000ff1e0ff */
[----:B------:R-:W5:Y:S01]  /*c5a0*/  LDL R35, [R1+0x4f4] ;  /* 0x0004f40001237983 */ /* 0x000f620000100800 */
[----:B------:R-:W-:-:S03]  /*c5b0*/  IADD3 R8, P1, R3, UR4, RZ ;  /* 0x0000000403087c10 */ /* 0x000fc6000ff3e0ff */
[----:B------:R0:W5:Y:S04]  /*c5c0*/  LDG.E.U8 R238, desc[UR6][R10.64] ;  /* 0x000000060aee7981 */ /* 0x000168000c1e1100 */
[----:B------:R-:W5:Y:S01]  /*c5d0*/  LDL R3, [R1+0x4fc] ;  /* 0x0004fc0001037983 */ /* 0x000f620000100800 */
[----:B---3--:R-:W-:-:S03]  /*c5e0*/  IADD3.X R9, R0, UR36, RZ, P1, !PT ;  /* 0x0000002400097c10 */ /* 0x008fc60008ffe4ff */
[----:B------:R-:W3:Y:S01]  /*c5f0*/  LDL R0, [R1+0x4f8] ;  /* 0x0004f80001007983 */ /* 0x000ee20000100800 */
[----:B------:R-:W-:-:S03]  /*c600*/  IADD3.X R5, R34, UR36, RZ, P0, !PT ;  /* 0x0000002422057c10 */ /* 0x000fc600087fe4ff */
[----:B------:R-:W3:Y:S01]  /*c610*/  LDL R34, [R1+0x4f0] ;  /* 0x0004f00001227983 */ /* 0x000ee20000100800 */
[----:B0-----:R-:W-:-:S03]  /*c620*/  IADD3 R10, P0, R17, UR4, RZ ;  /* 0x00000004110a7c10 */ /* 0x001fc6000ff1e0ff */
[----:B------:R-:W3:Y:S01]  /*c630*/  LDL R17, [R1+0x504] ;  /* 0x0005040001117983 */ /* 0x000ee20000100800 */
[----:B------:R-:W-:Y:S02]  /*c640*/  IADD3 R6, P1, R39, UR4, RZ ;  /* 0x0000000427067c10 */ /* 0x000fe4000ff3e0ff */
[----:B------:R-:W-:Y:S01]  /*c650*/  IADD3.X R11, R16, UR36, RZ, P0, !PT ;  /* 0x00000024100b7c10 */ /* 0x000fe200087fe4ff */
[----:B------:R0:W3:Y:S04]  /*c660*/  LDG.E.U8 R237, desc[UR6][R4.64] ;  /* 0x0000000604ed7981 */ /* 0x0000e8000c1e1100 */
[----:B------:R-:W3:Y:S01]  /*c670*/  LDL R16, [R1+0x500] ;  /* 0x0005000001107983 */ /* 0x000ee20000100800 */
[----:B------:R-:W-:-:S03]  /*c680*/  IADD3.X R7, R15, UR36, RZ, P1, !PT ;  /* 0x000000240f077c10 */ /* 0x000fc60008ffe4ff */
[----:B------:R-:W3:Y:S01]  /*c690*/  LDL R15, [R1+0x50c] ;  /* 0x00050c00010f7983 */ /* 0x000ee20000100800 */
[----:B0-----:R-:W-:-:S03]  /*c6a0*/  IADD3 R4, P0, R38, UR4, RZ ;  /* 0x0000000426047c10 */ /* 0x001fc6000ff1e0ff */
[----:B------:R2:W3:Y:S04]  /*c6b0*/  LDG.E.U8 R232, desc[UR6][R10.64] ;  /* 0x000000060ae87981 */ /* 0x0004e8000c1e1100 */
[----:B------:R-:W3:Y:S04]  /*c6c0*/  LDL R38, [R1+0x510] ;  /* 0x0005100001267983 */ /* 0x000ee80000100800 */
[----:B------:R0:W3:Y:S04]  /*c6d0*/  LDG.E.U8 R235, desc[UR6][R8.64] ;  /* 0x0000000608eb7981 */ /* 0x0000e8000c1e1100 */
[----:B------:R1:W3:Y:S04]  /*c6e0*/  LDG.E.U8 R231, desc[UR6][R6.64] ;  /* 0x0000000606e77981 */ /* 0x0002e8000c1e1100 */
[----:B------:R-:W3:Y:S01]  /*c6f0*/  LDL R39, [R1+0x5dc] ;  /* 0x0005dc0001277983 */ /* 0x000ee20000100800 */
[----:B--2---:R-:W-:-:S03]  /*c700*/  IADD3 R10, P1, R14, UR4, RZ ;  /* 0x000000040e0a7c10 */ /* 0x004fc6000ff3e0ff */
[----:B------:R-:W2:Y:S01]  /*c710*/  LDL R14, [R1+0x514] ;  /* 0x00051400010e7983 */ /* 0x000ea20000100800 */
[----:B----4-:R-:W-:-:S03]  /*c720*/  IADD3.X R5, R13, UR36, RZ, P0, !PT ;  /* 0x000000240d057c10 */ /* 0x010fc600087fe4ff */
[----:B------:R-:W4:Y:S01]  /*c730*/  LDL R13, [R1+0x508] ;  /* 0x00050800010d7983 */ /* 0x000f220000100800 */
[----:B0-----:R-:W-:-:S03]  /*c740*/  IADD3 R8, P0, R37, UR4, RZ ;  /* 0x0000000425087c10 */ /* 0x001fc6000ff1e0ff */
[----:B------:R-:W4:Y:S01]  /*c750*/  LDL R37, [R1+0x51c] ;  /* 0x00051c0001257983 */ /* 0x000f220000100800 */
[----:B-----5:R-:W-:-:S03]  /*c760*/  IADD3.X R11, R36, UR36, RZ, P1, !PT ;  /* 0x00000024240b7c10 */ /* 0x020fc60008ffe4ff */
[----:B------:R0:W5:Y:S04]  /*c770*/  LDG.E.U8 R230, desc[UR6][R4.64] ;  /* 0x0000000604e67981 */ /* 0x000168000c1e1100 */
[----:B------:R-:W5:Y:S04]  /*c780*/  LDL R36, [R1+0x524] ;  /* 0x0005240001247983 */ /* 0x000f680000100800 */
[----:B------:R-:W5:Y:S01]  /*c790*/  LDG.E.U8 R229, desc[UR6][R10.64] ;  /* 0x000000060ae57981 */ /* 0x000f62000c1e1100 */
[----:B------:R-:W-:-:S03]  /*c7a0*/  IADD3.X R9, R12, UR36, RZ, P0, !PT ;  /* 0x000000240c097c10 */ /* 0x000fc600087fe4ff */
[----:B------:R-:W5:Y:S04]  /*c7b0*/  LDL R12, [R1+0x518] ;  /* 0x00051800010c7983 */ /* 0x000f680000100800 */
[----:B------:R-:W5:Y:S01]  /*c7c0*/  LDL R11, [R1+0x52c] ;  /* 0x00052c00010b7983 */ /* 0x000f620000100800 */
[----:B-1----:R-:W-:-:S03]  /*c7d0*/  IADD3 R6, P1, R35, UR4, RZ ;  /* 0x0000000423067c10 */ /* 0x002fc6000ff3e0ff */
[----:B------:R-:W5:Y:S04]  /*c7e0*/  LDL R35, [R1+0x528] ;  /* 0x0005280001237983 */ /* 0x000f680000100800 */
[----:B------:R-:W5:Y:S04]  /*c7f0*/  LDL R10, [R1+0x534] ;  /* 0x00053400010a7983 */ /* 0x000f680000100800 */
[----:B------:R1:W5:Y:S01]  /*c800*/  LDG.E.U8 R228, desc[UR6][R8.64] ;  /* 0x0000000608e47981 */ /* 0x000362000c1e1100 */
[----:B0-----:R-:W-:-:S03]  /*c810*/  IADD3 R4, P0, R3, UR4, RZ ;  /* 0x0000000403047c10 */ /* 0x001fc6000ff1e0ff */
[----:B------:R-:W5:Y:S01]  /*c820*/  LDL R3, [R1+0x520] ;  /* 0x0005200001037983 */ /* 0x000f620000100800 */
[----:B---3--:R-:W-:-:S03]  /*c830*/  IADD3.X R5, R0, UR36, RZ, P0, !PT ;  /* 0x0000002400057c10 */ /* 0x008fc600087fe4ff */
[----:B------:R-:W3:Y:S01]  /*c840*/  LDL R0, [R1+0x530] ;  /* 0x0005300001007983 */ /* 0x000ee20000100800 */
[----:B------:R-:W-:-:S03]  /*c850*/  IADD3.X R7, R34, UR36, RZ, P1, !PT ;  /* 0x0000002422077c10 */ /* 0x000fc60008ffe4ff */
[----:B------:R-:W3:Y:S01]  /*c860*/  LDL R34, [R1+0x53c] ;  /* 0x00053c0001227983 */ /* 0x000ee20000100800 */
[----:B-1----:R-:W-:-:S03]  /*c870*/  IADD3 R8, P1, R17, UR4, RZ ;  /* 0x0000000411087c10 */ /* 0x002fc6000ff3e0ff */
[----:B------:R-:W3:Y:S04]  /*c880*/  LDL R17, [R1+0x538] ;  /* 0x0005380001117983 */ /* 0x000ee80000100800 */
[----:B------:R0:W3:Y:S01]  /*c890*/  LDG.E.U8 R227, desc[UR6][R6.64] ;  /* 0x0000000606e37981 */ /* 0x0000e2000c1e1100 */
[----:B------:R-:W-:-:S03]  /*c8a0*/  IADD3.X R9, R16, UR36, RZ, P1, !PT ;  /* 0x0000002410097c10 */ /* 0x000fc60008ffe4ff */
[----:B------:R-:W3:Y:S04]  /*c8b0*/  LDL R16, [R1+0x544] ;  /* 0x0005440001107983 */ /* 0x000ee80000100800 */
[----:B------:R2:W3:Y:S01]  /*c8c0*/  LDG.E.U8 R226, desc[UR6][R4.64] ;  /* 0x0000000604e27981 */ /* 0x0004e2000c1e1100 */
[----:B0-----:R-:W-:-:S03]  /*c8d0*/  IADD3 R6, P0, R15, UR4, RZ ;  /* 0x000000040f067c10 */ /* 0x001fc6000ff1e0ff */
[----:B------:R-:W3:Y:S04]  /*c8e0*/  LDL R15, [R1+0x540] ;  /* 0x00054000010f7983 */ /* 0x000ee80000100800 */
[----:B------:R-:W3:Y:S04]  /*c8f0*/  LDG.E.U8 R225, desc[UR6][R8.64] ;  /* 0x0000000608e17981 */ /* 0x000ee8000c1e1100 */
[----:B------:R-:W3:Y:S04]  /*c900*/  LDL R9, [R1+0x56c] ;  /* 0x00056c0001097983 */ /* 0x000ee80000100800 */
[----:B------:R-:W3:Y:S01]  /*c910*/  LDL R8, [R1+0x568] ;  /* 0x0005680001087983 */ /* 0x000ee20000100800 */
[----:B--2---:R-:W-:-:S03]  /*c920*/  IADD3 R4, P1, R14, UR4, RZ ;  /* 0x000000040e047c10 */ /* 0x004fc6000ff3e0ff */
[----:B------:R-:W2:Y:S01]  /*c930*/  LDL R14, [R1+0x54c] ;  /* 0x00054c00010e7983 */ /* 0x000ea20000100800 */
[----:B------:R-:W-:-:S03]  /*c940*/  IADD3.X R5, R38, UR36, RZ, P1, !PT ;  /* 0x0000002426057c10 */ /* 0x000fc60008ffe4ff */
[----:B------:R-:W2:Y:S04]  /*c950*/  LDL R38, [R1+0x5d8] ;  /* 0x0005d80001267983 */ /* 0x000ea80000100800 */
[----:B------:R0:W2:Y:S01]  /*c960*/  LDG.E.U8 R223, desc[UR6][R4.64] ;  /* 0x0000000604df7981 */ /* 0x0000a2000c1e1100 */
[----:B----4-:R-:W-:-:S03]  /*c970*/  IADD3.X R7, R13, UR36, RZ, P0, !PT ;  /* 0x000000240d077c10 */ /* 0x010fc600087fe4ff */
[----:B------:R-:W4:Y:S04]  /*c980*/  LDL R13, [R1+0x548] ;  /* 0x00054800010d7983 */ /* 0x000f280000100800 */
[----:B------:R-:W4:Y:S01]  /*c990*/  LDG.E.U8 R224, desc[UR6][R6.64] ;  /* 0x0000000606e07981 */ /* 0x000f22000c1e1100 */
[----:B0-----:R-:W-:-:S03]  /*c9a0*/  IADD3 R4, P0, R37, UR4, RZ ;  /* 0x0000000425047c10 */ /* 0x001fc6000ff1e0ff */
[----:B------:R-:W4:Y:S04]  /*c9b0*/  LDL R37, [R1+0x574] ;  /* 0x0005740001257983 */ /* 0x000f280000100800 */
[----:B------:R-:W4:Y:S04]  /*c9c0*/  LDL R6, [R1+0x554] ;  /* 0x0005540001067983 */ /* 0x000f280000100800 */
[----:B------:R-:W4:Y:S01]  /*c9d0*/  LDL R7, [R1+0x57c] ;  /* 0x00057c0001077983 */ /* 0x000f220000100800 */
[----:B-----5:R-:W-:-:S03]  /*c9e0*/  IADD3.X R5, R12, UR36, RZ, P0, !PT ;  /* 0x000000240c057c10 */ /* 0x020fc600087fe4ff */
[----:B------:R-:W5:Y:S04]  /*c9f0*/  LDL R12, [R1+0x550] ;  /* 0x00055000010c7983 */ /* 0x000f680000100800 */
[----:B------:R0:W5:Y:S02]  /*ca00*/  LDG.E.U8 R222, desc[UR6][R4.64] ;  /* 0x0000000604de7981 */ /* 0x000164000c1e1100 */
[----:B0-----:R-:W-:Y:S02]  /*ca10*/  IADD3 R4, P0, R36, UR4, RZ ;  /* 0x0000000424047c10 */ /* 0x001fe4000ff1e0ff */
[----:B------:R-:W5:Y:S02]  /*ca20*/  LDL R36, [R1+0x570] ;  /* 0x0005700001247983 */ /* 0x000f640000100800 */
[----:B------:R-:W-:-:S02]  /*ca30*/  IADD3.X R5, R3, UR36, RZ, P0, !PT ;  /* 0x0000002403057c10 */ /* 0x000fc400087fe4ff */
        /* <DEDUP_REMOVED lines=9> */
[----:B---3--:R-:W-:-:S02]  /*cad0*/  IADD3.X R5, R0, UR36, RZ, P0, !PT ;  /* 0x0000002400057c10 */ /* 0x008fc400087fe4ff */
[----:B------:R-:W3:Y:S04]  /*cae0*/  LDL R0, [R1+0x560] ;  /* 0x0005600001007983 */ /* 0x000ee80000100800 */
[----:B------:R0:W3:Y:S02]  /*caf0*/  LDG.E.U8 R219, desc[UR6][R4.64] ;  /* 0x0000000604db7981 */ /* 0x0000e4000c1e1100 */
[----:B0-----:R-:W-:Y:S02]  /*cb00*/  IADD3 R4, P0, R34, UR4, RZ ;  /* 0x0000000422047c10 */ /* 0x001fe4000ff1e0ff */
[----:B------:R-:W3:Y:S02]  /*cb10*/  LDL R34, [R1+0x580] ;  /* 0x0005800001227983 */ /* 0x000ee40000100800 */
[----:B------:R-:W-:-:S02]  /*cb20*/  IADD3.X R5, R17, UR36, RZ, P0, !PT ;  /* 0x0000002411057c10 */ /* 0x000fc400087fe4ff */
[----:B------:R-:W3:Y:S04]  /*cb30*/  LDL R17, [R1+0x58c] ;  /* 0x00058c0001117983 */ /* 0x000ee80000100800 */
[----:B------:R0:W3:Y:S02]  /*cb40*/  LDG.E.U8 R218, desc[UR6][R4.64] ;  /* 0x0000000604da7981 */ /* 0x0000e4000c1e1100 */
[----:B0-----:R-:W-:Y:S02]  /*cb50*/  IADD3 R4, P0, R16, UR4, RZ ;  /* 0x0000000410047c10 */ /* 0x001fe4000ff1e0ff */
[----:B------:R-:W3:Y:S02]  /*cb60*/  LDL R16, [R1+0x594] ;  /* 0x0005940001107983 */ /* 0x000ee40000100800 */
[----:B------:R-:W-:-:S02]  /*cb70*/  IADD3.X R5, R15, UR36, RZ, P0, !PT ;  /* 0x000000240f057c10 */ /* 0x000fc400087fe4ff */
[----:B------:R-:W3:Y:S04]  /*cb80*/  LDL R15, [R1+0x590] ;  /* 0x00059000010f7983 */ /* 0x000ee80000100800 */
[----:B------:R2:W3:Y:S02]  /*cb90*/  LDG.E.U8 R217, desc[UR6][R4.64] ;  /* 0x0000000604d97981 */ /* 0x0004e4000c1e1100 */
[----:B--2---:R-:W-:Y:S02]  /*cba0*/  IADD3 R4, P0, R14, UR4, RZ ;  /* 0x000000040e047c10 */ /* 0x004fe4000ff1e0ff */
[----:B------:R-:W2:Y:S02]  /*cbb0*/  LDL R14, [R1+0x59c] ;  /* 0x00059c00010e7983 */ /* 0x000ea40000100800 */
[----:B----4-:R-:W-:-:S02]  /*cbc0*/  IADD3.X R5, R13, UR36, RZ, P0, !PT ;  /* 0x000000240d057c10 */ /* 0x010fc400087fe4ff */
[----:B------:R-:W4:Y:S04]  /*cbd0*/  LDL R13, [R1+0x598] ;  /* 0x00059800010d7983 */ /* 0x000f280000100800 */
[----:B------:R0:W4:Y:S02]  /*cbe0*/  LDG.E.U8 R216, desc[UR6][R4.64] ;  /* 0x0000000604d87981 */ /* 0x000124000c1e1100 */
[----:B0-----:R-:W-:Y:S02]  /*cbf0*/  IADD3 R4, P0, R6, UR4, RZ ;  /* 0x0000000406047c10 */ /* 0x001fe4000ff1e0ff */
[----:B------:R-:W2:Y:S02]  /*cc00*/  LDL R6, [R1+0x578] ;  /* 0x0005780001067983 */ /* 0x000ea40000100800 */
[----:B-----5:R-:W-:-:S02]  /*cc10*/  IADD3.X R5, R12, UR36, RZ, P0, !PT ;  /* 0x000000240c057c10 */ /* 0x020fc400087fe4ff */
[----:B------:R-:W5:Y:S04]  /*cc20*/  LDL R12, [R1+0x5a4] ;  /* 0x0005a400010c7983 */ /* 0x000f680000100800 */
[----:B------:R0:W5:Y:S02]  /*cc30*/  LDG.E.U8 R215, desc[UR6][R4.64] ;  /* 0x0000000604d77981 */ /* 0x000164000c1e1100 */
[----:B0-----:R-:W-:Y:S02]  /*cc40*/  IADD3 R4, P0, R3, UR4, RZ ;  /* 0x0000000403047c10 */ /* 0x001fe4000ff1e0ff */
[----:B------:R-:W4:Y:S02]  /*cc50*/  LDL R3, [R1+0x588] ;  /* 0x0005880001037983 */ /* 0x000f240000100800 */
        /* <DEDUP_REMOVED lines=20> */
[----:B--2---:R-:W-:-:S02]  /*cda0*/  IADD3.X R5, R6, UR36, RZ, P0, !PT ;  /* 0x0000002406057c10 */ /* 0x004fc400087fe4ff */
[----:B------:R-:W2:Y:S04]  /*cdb0*/  LDL R6, [R1+0x5b8] ;  /* 0x0005b80001067983 */ /* 0x000ea80000100800 */
[----:B------:R0:W2:Y:S02]  /*cdc0*/  LDG.E.U8 R207, desc[UR6][R4.64] ;  /* 0x0000000604cf7981 */ /* 0x0000a4000c1e1100 */
[----:B0-----:R-:W-:Y:S02]  /*cdd0*/  IADD3 R4, P0, R35, UR4, RZ ;  /* 0x0000000423047c10 */ /* 0x001fe4000ff1e0ff */
[----:B------:R-:W2:Y:S02]  /*cde0*/  LDL R35, [R1+0x608] ;  /* 0x0006080001237983 */ /* 0x000ea40000100800 */
[----:B------:R-:W-:-:S02]  /*cdf0*/  IADD3.X R5, R34, UR36, RZ, P0, !PT ;  /* 0x0000002422057c10 */ /* 0x000fc400087fe4ff */
[----:B------:R-:W2:Y:S04]  /*ce00*/  LDL R34, [R1+0x610] ;  /* 0x0006100001227983 */ /* 0x000ea80000100800 */
[----:B------:R0:W2:Y:S02]  /*ce10*/  LDG.E.U8 R211, desc[UR6][R4.64] ;  /* 0x0000000604d37981 */ /* 0x0000a4000c1e1100 */
[----:B0-----:R-:W-:Y:S02]  /*ce20*/  IADD3 R4, P0, R17, UR4, RZ ;  /* 0x0000000411047c10 */ /* 0x001fe4000ff1e0ff */
[----:B------:R-:W2:Y:S02]  /*ce30*/  LDL R17, [R1+0x5e4] ;  /* 0x0005e40001117983 */ /* 0x000ea40000100800 */
[----:B----4-:R-:W-:-:S02]  /*ce40*/  IADD3.X R5, R3, UR36, RZ, P0, !PT ;  /* 0x0000002403057c10 */ /* 0x010fc400087fe4ff */
[----:B------:R-:W4:Y:S04]  /*ce50*/  LDL R3, [R1+0x5c4] ;  /* 0x0005c40001037983 */ /* 0x000f280000100800 */
[----:B------:R0:W4:Y:S02]  /*ce60*/  LDG.E.U8 R205, desc[UR6][R4.64] ;  /* 0x0000000604cd7981 */ /* 0x000124000c1e1100 */
[----:B0-----:R-:W-:Y:S02]  /*ce70*/  IADD3 R4, P0, R16, UR4, RZ ;  /* 0x0000000410047c10 */ /* 0x001fe4000ff1e0ff */
[----:B------:R-:W4:Y:S02]  /*ce80*/  LDL R16, [R1+0x5e0] ;  /* 0x0005e00001107983 */ /* 0x000f240000100800 */
[----:B------:R-:W-:-:S02]  /*ce90*/  IADD3.X R5, R15, UR36, RZ, P0, !PT ;  /* 0x000000240f057c10 */ /* 0x000fc400087fe4ff */
[----:B------:R-:W4:Y:S04]  /*cea0*/  LDL R15, [R1+0x5f0] ;  /* 0x0005f000010f7983 */ /* 0x000f280000100800 */
[----:B------:R0:W4:Y:S02]  /*ceb0*/  LDG.E.U8 R208, desc[UR6][R4.64] ;  /* 0x0000000604d07981 */ /* 0x000124000c1e1100 */
[----:B0-----:R-:W-:Y:S02]  /*cec0*/  IADD3 R4, P0, R14, UR4, RZ ;  /* 0x000000040e047c10 */ /* 0x001fe4000ff1e0ff */
[----:B------:R-:W4:Y:S02]  /*ced0*/  LDL R14, [R1+0x624] ;  /* 0x00062400010e7983 */ /* 0x000f240000100800 */
[----:B------:R-:W-:-:S02]  /*cee0*/  IADD3.X R5, R13, UR36, RZ, P0, !PT ;  /* 0x000000240d057c10 */ /* 0x000fc400087fe4ff */
[----:B------:R-:W4:Y:S04]  /*cef0*/  LDL R13, [R1+0x5ec] ;  /* 0x0005ec00010d7983 */ /* 0x000f280000100800 */
[----:B------:R5:W4:Y:S02]  /*cf00*/  LDG.E.U8 R203, desc[UR6][R4.64] ;  /* 0x0000000604cb7981 */ /* 0x000b24000c1e1100 */
[----:B-----5:R-:W-:Y:S02]  /*cf10*/  IADD3 R4, P0, R12, UR4, RZ ;  /* 0x000000040c047c10 */ /* 0x020fe4000ff1e0ff */
[----:B------:R-:W5:Y:S02]  /*cf20*/  LDL R12, [R1+0x5fc] ;  /* 0x0005fc00010c7983 */ /* 0x000f640000100800 */
[----:B---3--:R-:W-:-:S02]  /*cf30*/  IADD3.X R5, R0, UR36, RZ, P0, !PT ;  /* 0x0000002400057c10 */ /* 0x008fc400087fe4ff */
[----:B------:R-:W3:Y:S04]  /*cf40*/  LDL R0, [R1+0x5c0] ;  /* 0x0005c00001007983 */ /* 0x000ee80000100800 */
        /* <DEDUP_REMOVED lines=13> */
[----:B--2---:R-:W-:-:S02]  /*d020*/  IADD3.X R5, R6, UR36, RZ, P0, !PT ;  /* 0x0000002406057c10 */ /* 0x004fc400087fe4ff */
[----:B------:R-:W2:Y:S04]  /*d030*/  LDL R6, [R1+0x5f4] ;  /* 0x0005f40001067983 */ /* 0x000ea80000100800 */
[----:B------:R4:W2:Y:S02]  /*d040*/  LDG.E.U8 R195, desc[UR6][R4.64] ;  /* 0x0000000604c37981 */ /* 0x0008a4000c1e1100 */
[----:B----4-:R-:W-:Y:S02]  /*d050*/  IADD3 R4, P0, R3, UR4, RZ ;  /* 0x0000000403047c10 */ /* 0x010fe4000ff1e0ff */
[----:B------:R-:W4:Y:S02]  /*d060*/  LDL R3, [R1+0x620] ;  /* 0x0006200001037983 */ /* 0x000f240000100800 */
[----:B---3--:R-:W-:-:S02]  /*d070*/  IADD3.X R5, R0, UR36, RZ, P0, !PT ;  /* 0x0000002400057c10 */ /* 0x008fc400087fe4ff */
[----:B------:R-:W3:Y:S04]  /*d080*/  LDL R0, [R1+0x618] ;  /* 0x0006180001007983 */ /* 0x000ee80000100800 */
[----:B------:R0:W4:Y:S02]  /*d090*/  LDG.E.U8 R202, desc[UR6][R4.64] ;  /* 0x0000000604ca7981 */ /* 0x000124000c1e1100 */
[----:B0-----:R-:W-:-:S04]  /*d0a0*/  IADD3 R4, P0, R43, UR4, RZ ;  /* 0x000000042b047c10 */ /* 0x001fc8000ff1e0ff */
[----:B------:R-:W-:-:S05]  /*d0b0*/  IADD3.X R5, R42, UR36, RZ, P0, !PT ;  /* 0x000000242a057c10 */ /* 0x000fca00087fe4ff */
[----:B------:R0:W4:Y:S02]  /*d0c0*/  LDG.E.U8 R193, desc[UR6][R4.64] ;  /* 0x0000000604c17981 */ /* 0x000124000c1e1100 */
[----:B0-----:R-:W-:-:S04]  /*d0d0*/  IADD3 R4, P0, R41, UR4, RZ ;  /* 0x0000000429047c10 */ /* 0x001fc8000ff1e0ff */
[----:B------:R-:W-:-:S05]  /*d0e0*/  IADD3.X R5, R40, UR36, RZ, P0, !PT ;  /* 0x0000002428057c10 */ /* 0x000fca00087fe4ff */
[----:B------:R0:W4:Y:S01]  /*d0f0*/  LDG.E.U8 R197, desc[UR6][R4.64] ;  /* 0x0000000604c57981 */ /* 0x000122000c1e1100 */
[----:B------:R-:W1:Y:S01]  /*d100*/  S2R R189, SR_TID.X ;  /* 0x0000000000bd7919 */ /* 0x000e620000002100 */
[----:B0-----:R-:W-:-:S04]  /*d110*/  IADD3 R4, P0, R39, UR4, RZ ;  /* 0x0000000427047c10 */ /* 0x001fc8000ff1e0ff */
[----:B------:R-:W-:-:S05]  /*d120*/  IADD3.X R5, R38, UR36, RZ, P0, !PT ;  /* 0x0000002426057c10 */ /* 0x000fca00087fe4ff */
[----:B------:R0:W4:Y:S02]  /*d130*/  LDG.E.U8 R191, desc[UR6][R4.64] ;  /* 0x0000000604bf7981 */ /* 0x000124000c1e1100 */
[----:B0-----:R-:W-:-:S04]  /*d140*/  IADD3 R4, P0, R17, UR4, RZ ;  /* 0x0000000411047c10 */ /* 0x001fc8000ff1e0ff */
[----:B------:R-:W-:-:S05]  /*d150*/  IADD3.X R5, R16, UR36, RZ, P0, !PT ;  /* 0x0000002410057c10 */ /* 0x000fca00087fe4ff */
[----:B------:R0:W4:Y:S02]  /*d160*/  LDG.E.U8 R194, desc[UR6][R4.64] ;  /* 0x0000000604c27981 */ /* 0x000124000c1e1100 */
[----:B0-----:R-:W-:-:S04]  /*d170*/  IADD3 R4, P0, R13, UR4, RZ ;  /* 0x000000040d047c10 */ /* 0x001fc8000ff1e0ff */
[----:B-----5:R-:W-:Y:S02]  /*d180*/  IADD3.X R5, R7, UR36, RZ, P0, !PT ;  /* 0x0000002407057c10 */ /* 0x020fe400087fe4ff */
[----:B------:R-:W-:-:S03]  /*d190*/  IADD3 R10, P2, R10, UR4, RZ ;  /* 0x000000040a0a7c10 */ /* 0x000fc6000ff5e0ff */
[----:B------:R0:W5:Y:S01]  /*d1a0*/  LDG.E.U8 R190, desc[UR6][R4.64] ;  /* 0x0000000604be7981 */ /* 0x000162000c1e1100 */
[----:B------:R-:W-:Y:S02]  /*d1b0*/  IADD3 R8, P0, R8, UR4, RZ ;  /* 0x0000000408087c10 */ /* 0x000fe4000ff1e0ff */
[----:B------:R-:W-:Y:S02]  /*d1c0*/  IADD3 R16, P1, R9, UR4, RZ ;  /* 0x0000000409107c10 */ /* 0x000fe4000ff3e0ff */
[----:B0-----:R-:W-:Y:S02]  /*d1d0*/  IADD3 R4, P4, R12, UR4, RZ ;  /* 0x000000040c047c10 */ /* 0x001fe4000ff9e0ff */
[----:B------:R-:W-:Y:S02]  /*d1e0*/  IADD3 R12, P3, R11, UR4, RZ ;  /* 0x000000040b0c7c10 */ /* 0x000fe4000ff7e0ff */
[----:B------:R-:W-:Y:S02]  /*d1f0*/  IADD3.X R5, R37, UR36, RZ, P4, !PT ;  /* 0x0000002425057c10 */ /* 0x000fe4000a7fe4ff */
[----:B------:R-:W-:-:S05]  /*d200*/  IADD3.X R11, R35, UR36, RZ, P2, !PT ;  /* 0x00000024230b7c10 */ /* 0x000fca00097fe4ff */
[----:B------:R-:W5:Y:S01]  /*d210*/  LDG.E.U8 R188, desc[UR6][R10.64] ;  /* 0x000000060abc7981 */ /* 0x000f62000c1e1100 */
[----:B------:R-:W-:Y:S02]  /*d220*/  IADD3.X R17, R34, UR36, RZ, P1, !PT ;  /* 0x0000002422117c10 */ /* 0x000fe40008ffe4ff */
[----:B------:R-:W-:Y:S02]  /*d230*/  IADD3.X R13, R36, UR36, RZ, P3, !PT ;  /* 0x00000024240d7c10 */ /* 0x000fe40009ffe4ff */
[C---:B------:R-:W-:Y:S02]  /*d240*/  LOP3.LUT R34, R2.reuse, 0x40, RZ, 0xfc, !PT ;  /* 0x0000004002227812 */ /* 0x040fe400078efcff */
[C---:B------:R-:W-:Y:S01]  /*d250*/  LOP3.LUT R36, R2.reuse, 0x8, RZ, 0xfc, !PT ;  /* 0x0000000802247812 */ /* 0x040fe200078efcff */
[----:B------:R-:W0:Y:S01]  /*d260*/  S2R R149, SR_TID.X ;  /* 0x0000000000957919 */ /* 0x000e220000002100 */
[----:B------:R-:W-:Y:S01]  /*d270*/  LOP3.LUT R35, R2, 0x48, RZ, 0xfc, !PT ;  /* 0x0000004802237812 */ /* 0x000fe200078efcff */
[----:B------:R-:W-:-:S02]  /*d280*/  IMAD.MOV.U32 R151, RZ, RZ, R185 ;  /* 0x000000ffff977224 */ /* 0x000fc400078e00b9 */
[----:B------:R-:W-:Y:S01]  /*d290*/  IMAD.MOV.U32 R150, RZ, RZ, R184 ;  /* 0x000000ffff967224 */ /* 0x000fe200078e00b8 */
[----:B------:R-:W5:Y:S04]  /*d2a0*/  LDG.E.U8 R186, desc[UR6][R12.64] ;  /* 0x000000060cba7981 */ /* 0x000f68000c1e1100 */
[----:B------:R-:W5:Y:S01]  /*d2b0*/  LDG.E.U8 R185, desc[UR6][R16.64] ;  /* 0x0000000610b97981 */ /* 0x000f62000c1e1100 */
[----:B---3--:R-:W-:Y:S01]  /*d2c0*/  IADD3.X R9, R0, UR36, RZ, P0, !PT ;  /* 0x0000002400097c10 */ /* 0x008fe200087fe4ff */
[----:B-1----:R-:W-:Y:S02]  /*d2d0*/  IMAD.SHL.U32 R0, R189, 0x2, RZ ;  /* 0x00000002bd007824 */ /* 0x002fe400078e00ff */
[----:B------:R1:W3:Y:S04]  /*d2e0*/  LDG.E.U8 R189, desc[UR6][R4.64] ;  /* 0x0000000604bd7981 */ /* 0x0002e8000c1e1100 */
[----:B------:R0:W3:Y:S01]  /*d2f0*/  LDG.E.U8 R187, desc[UR6][R8.64] ;  /* 0x0000000608bb7981 */ /* 0x0000e2000c1e1100 */
[----:B--2---:R-:W-:-:S02]  /*d300*/  IADD3 R6, P5, R6, UR4, RZ ;  /* 0x0000000406067c10 */ /* 0x004fc4000ffbe0ff */
[----:B------:R-:W-:Y:S02]  /*d310*/  LOP3.LUT R0, R0, 0x6, RZ, 0xc0, !PT ;  /* 0x0000000600007812 */ /* 0x000fe400078ec0ff */
[----:B------:R-:W-:Y:S02]  /*d320*/  IADD3.X R7, R15, UR36, RZ, P5, !PT ;  /* 0x000000240f077c10 */ /* 0x000fe4000affe4ff */
[----:B------:R-:W-:Y:S02]  /*d330*/  IADD3 R14, P5, R14, UR4, RZ ;  /* 0x000000040e0e7c10 */ /* 0x000fe4000ffbe0ff */
[----:B------:R-:W-:Y:S01]  /*d340*/  IADD3 R0, P1, R0, UR47, RZ ;  /* 0x0000002f00007c10 */ /* 0x000fe2000ff3e0ff */
[----:B------:R2:W3:Y:S01]  /*d350*/  LDG.E.U8 R192, desc[UR6][R6.64] ;  /* 0x0000000606c07981 */ /* 0x0004e2000c1e1100 */
[----:B----4-:R-:W-:Y:S02]  /*d360*/  IADD3.X R15, R3, UR36, RZ, P5, !PT ;  /* 0x00000024030f7c10 */ /* 0x010fe4000affe4ff */
[----:B------:R-:W-:Y:S01]  /*d370*/  IADD3 R3, P5, R0, 0x9, RZ ;  /* 0x0000000900037810 */ /* 0x000fe20007fbe0ff */
[----:B-1----:R-:W-:-:S02]  /*d380*/  IMAD.X R4, RZ, RZ, UR61, P1 ;  /* 0x0000003dff047e24 */ /* 0x002fc400088e06ff */
[----:B------:R1:W4:Y:S01]  /*d390*/  LDG.E.U8 R184, desc[UR6][R14.64] ;  /* 0x000000060eb87981 */ /* 0x000322000c1e1100 */
[C---:B------:R-:W-:Y:S01]  /*d3a0*/  ISETP.GT.U32.AND P3, PT, R3.reuse, R2, PT ;  /* 0x000000020300720c */ /* 0x040fe20003f64070 */
[----:B------:R-:W-:Y:S01]  /*d3b0*/  BAR.SYNC.DEFER_BLOCKING 0x0 ;  /* 0x0000000000007b1d */ /* 0x000fe20000010000 */
[C---:B------:R-:W-:Y:S02]  /*d3c0*/  ISETP.GT.U32.AND P0, PT, R3.reuse, R36, PT ;  /* 0x000000240300720c */ /* 0x040fe40003f04070 */
[C---:B------:R-:W-:Y:S02]  /*d3d0*/  ISETP.GT.U32.AND P2, PT, R3.reuse, R34, PT ;  /* 0x000000220300720c */ /* 0x040fe40003f44070 */
[----:B------:R-:W-:Y:S01]  /*d3e0*/  ISETP.GT.U32.AND P4, PT, R3, R35, PT ;  /* 0x000000230300720c */ /* 0x000fe20003f84070 */
[----:B------:R-:W-:-:S05]  /*d3f0*/  IMAD.X R3, RZ, RZ, R4, P5 ;  /* 0x000000ffff037224 */ /* 0x000fca00028e0604 */
[C---:B------:R-:W-:Y:S02]  /*d400*/  ISETP.GT.U32.AND.EX P3, PT, R3.reuse, RZ, PT, P3 ;  /* 0x000000ff0300720c */ /* 0x040fe40003f64130 */
[C---:B------:R-:W-:Y:S02]  /*d410*/  ISETP.GT.U32.AND.EX P0, PT, R3.reuse, RZ, PT, P0 ;  /* 0x000000ff0300720c */ /* 0x040fe40003f04100 */
[C---:B------:R-:W-:Y:S02]  /*d420*/  ISETP.GT.U32.AND.EX P2, PT, R3.reuse, RZ, PT, P2 ;  /* 0x000000ff0300720c */ /* 0x040fe40003f44120 */
[----:B------:R-:W-:Y:S02]  /*d430*/  ISETP.GT.U32.AND.EX P4, PT, R3, RZ, PT, P4 ;  /* 0x000000ff0300720c */ /* 0x000fe40003f84140 */
[----:B------:R-:W-:Y:S02]  /*d440*/  IADD3 R3, P1, R0, 0x10, RZ ;  /* 0x0000001000037810 */ /* 0x000fe40007f3e0ff */
[----:B------:R-:W-:-:S02]  /*d450*/  FSEL R159, R173, -INF , !P3 ;  /* 0xff800000ad9f7808 */ /* 0x000fc40005800000 */
[C---:B------:R-:W-:Y:S01]  /*d460*/  ISETP.GT.U32.AND P5, PT, R3.reuse, R2, PT ;  /* 0x000000020300720c */ /* 0x040fe20003fa4070 */
[----:B------:R-:W-:Y:S01]  /*d470*/  IMAD.X R5, RZ, RZ, R4, P1 ;  /* 0x000000ffff057224 */ /* 0x000fe200008e0604 */
[----:B------:R-:W-:Y:S02]  /*d480*/  FSEL R20, R20, -INF , !P0 ;  /* 0xff80000014147808 */ /* 0x000fe40004000000 */
[C---:B------:R-:W-:Y:S02]  /*d490*/  ISETP.GT.U32.AND P3, PT, R3.reuse, R36, PT ;  /* 0x000000240300720c */ /* 0x040fe40003f64070 */
[C---:B------:R-:W-:Y:S02]  /*d4a0*/  ISETP.GT.U32.AND P1, PT, R3.reuse, R34, PT ;  /* 0x000000220300720c */ /* 0x040fe40003f24070 */
[----:B------:R-:W-:Y:S02]  /*d4b0*/  ISETP.GT.U32.AND P0, PT, R3, R35, PT ;  /* 0x000000230300720c */ /* 0x000fe40003f04070 */
[----:B------:R-:W-:-:S02]  /*d4c0*/  FSEL R163, R18, -INF , !P4 ;  /* 0xff80000012a37808 */ /* 0x000fc40006000000 */
[----:B------:R-:W-:Y:S02]  /*d4d0*/  IADD3 R3, P4, R0, 0x11, RZ ;  /* 0x0000001100037810 */ /* 0x000fe40007f9e0ff */
[C---:B------:R-:W-:Y:S02]  /*d4e0*/  ISETP.GT.U32.AND.EX P5, PT, R5.reuse, RZ, PT, P5 ;  /* 0x000000ff0500720c */ /* 0x040fe40003fa4150 */
[C---:B------:R-:W-:Y:S02]  /*d4f0*/  ISETP.GT.U32.AND.EX P3, PT, R5.reuse, RZ, PT, P3 ;  /* 0x000000ff0500720c */ /* 0x040fe40003f64130 */
[C---:B------:R-:W-:Y:S02]  /*d500*/  ISETP.GT.U32.AND.EX P1, PT, R5.reuse, RZ, PT, P1 ;  /* 0x000000ff0500720c */ /* 0x040fe40003f24110 */
[----:B------:R-:W-:Y:S01]  /*d510*/  ISETP.GT.U32.AND.EX P0, PT, R5, RZ, PT, P0 ;  /* 0x000000ff0500720c */ /* 0x000fe20003f04100 */
[----:B------:R-:W-:Y:S01]  /*d520*/  IMAD.X R5, RZ, RZ, R4, P4 ;  /* 0x000000ffff057224 */ /* 0x000fe200020e0604 */
[----:B------:R-:W-:-:S02]  /*d530*/  FSEL R158, R176, -INF , !P5 ;  /* 0xff800000b09e7808 */ /* 0x000fc40006800000 */
[----:B------:R-:W-:Y:S02]  /*d540*/  ISETP.GT.U32.AND P5, PT, R3, R2, PT ;  /* 0x000000020300720c */ /* 0x000fe40003fa4070 */
[----:B------:R-:W-:Y:S02]  /*d550*/  FSEL R19, R19, -INF , !P3 ;  /* 0xff80000013137808 */ /* 0x000fe40005800000 */
[----:B------:R-:W-:Y:S02]  /*d560*/  ISETP.GT.U32.AND.EX P5, PT, R5, RZ, PT, P5 ;  /* 0x000000ff0500720c */ /* 0x000fe40003fa4150 */
[C---:B------:R-:W-:Y:S02]  /*d570*/  ISETP.GT.U32.AND P3, PT, R3.reuse, R36, PT ;  /* 0x000000240300720c */ /* 0x040fe40003f64070 */
[----:B------:R-:W-:Y:S02]  /*d580*/  FSEL R162, R162, -INF , !P0 ;  /* 0xff800000a2a27808 */ /* 0x000fe40004000000 */
[----:B------:R-:W-:-:S02]  /*d590*/  ISETP.GT.U32.AND P0, PT, R3, R34, PT ;  /* 0x000000220300720c */ /* 0x000fc40003f04070 */
[----:B------:R-:W-:Y:S02]  /*d5a0*/  ISETP.GT.U32.AND P4, PT, R3, R35, PT ;  /* 0x000000230300720c */ /* 0x000fe40003f84070 */
[----:B------:R-:W-:Y:S02]  /*d5b0*/  FSEL R157, R177, -INF , !P5 ;  /* 0xff800000b19d7808 */ /* 0x000fe40006800000 */
[----:B------:R-:W-:Y:S02]  /*d5c0*/  IADD3 R3, P5, R0, 0x18, RZ ;  /* 0x0000001800037810 */ /* 0x000fe40007fbe0ff */
[C---:B------:R-:W-:Y:S02]  /*d5d0*/  ISETP.GT.U32.AND.EX P3, PT, R5.reuse, RZ, PT, P3 ;  /* 0x000000ff0500720c */ /* 0x040fe40003f64130 */
[C---:B------:R-:W-:Y:S02]  /*d5e0*/  ISETP.GT.U32.AND.EX P0, PT, R5.reuse, RZ, PT, P0 ;  /* 0x000000ff0500720c */ /* 0x040fe40003f04100 */
[----:B------:R-:W-:Y:S01]  /*d5f0*/  ISETP.GT.U32.AND.EX P4, PT, R5, RZ, PT, P4 ;  /* 0x000000ff0500720c */ /* 0x000fe20003f84140 */
[----:B------:R-:W-:Y:S01]  /*d600*/  IMAD.X R5, RZ, RZ, R4, P5 ;  /* 0x000000ffff057224 */ /* 0x000fe200028e0604 */
[----:B------:R-:W-:-:S02]  /*d610*/  ISETP.GT.U32.AND P5, PT, R3, R2, PT ;  /* 0x000000020300720c */ /* 0x000fc40003fa4070 */
[----:B------:R-:W-:Y:S02]  /*d620*/  FSEL R18, R179, -INF , !P3 ;  /* 0xff800000b3127808 */ /* 0x000fe40005800000 */
[----:B------:R-:W-:Y:S02]  /*d630*/  ISETP.GT.U32.AND P3, PT, R3, R36, PT ;  /* 0x000000240300720c */ /* 0x000fe40003f64070 */
[C---:B------:R-:W-:Y:S02]  /*d640*/  ISETP.GT.U32.AND.EX P5, PT, R5.reuse, RZ, PT, P5 ;  /* 0x000000ff0500720c */ /* 0x040fe40003fa4150 */
[----:B------:R-:W-:Y:S02]  /*d650*/  ISETP.GT.U32.AND.EX P3, PT, R5, RZ, PT, P3 ;  /* 0x000000ff0500720c */ /* 0x000fe40003f64130 */
[----:B------:R-:W-:Y:S02]  /*d660*/  FSEL R161, R161, -INF , !P4 ;  /* 0xff800000a1a17808 */ /* 0x000fe40006000000 */
[----:B------:R-:W-:-:S02]  /*d670*/  FSEL R156, R180, -INF , !P5 ;  /* 0xff800000b49c7808 */ /* 0x000fc40006800000 */
[C---:B------:R-:W-:Y:S02]  /*d680*/  ISETP.GT.U32.AND P4, PT, R3.reuse, R34, PT ;  /* 0x000000220300720c */ /* 0x040fe40003f84070 */
[----:B------:R-:W-:Y:S02]  /*d690*/  ISETP.GT.U32.AND P5, PT, R3, R35, PT ;  /* 0x000000230300720c */ /* 0x000fe40003fa4070 */
[----:B------:R-:W-:Y:S02]  /*d6a0*/  FSEL R10, R182, -INF , !P3 ;  /* 0xff800000b60a7808 */ /* 0x000fe40005800000 */
[----:B------:R-:W-:Y:S02]  /*d6b0*/  IADD3 R3, P3, R0, 0x8, RZ ;  /* 0x0000000800037810 */ /* 0x000fe40007f7e0ff */
[C---:B------:R-:W-:Y:S02]  /*d6c0*/  ISETP.GT.U32.AND.EX P4, PT, R5.reuse, RZ, PT, P4 ;  /* 0x000000ff0500720c */ /* 0x040fe40003f84140 */
[----:B------:R-:W-:Y:S01]  /*d6d0*/  ISETP.GT.U32.AND.EX P5, PT, R5, RZ, PT, P5 ;  /* 0x000000ff0500720c */ /* 0x000fe20003fa4150 */
[----:B------:R-:W-:Y:S01]  /*d6e0*/  IMAD.X R5, RZ, RZ, R4, P3 ;  /* 0x000000ffff057224 */ /* 0x000fe200018e0604 */
[----:B------:R-:W-:-:S02]  /*d6f0*/  ISETP.GT.U32.AND P3, PT, R3, R2, PT ;  /* 0x000000020300720c */ /* 0x000fc40003f64070 */
[----:B------:R-:W-:Y:S02]  /*d700*/  FSEL R160, R160, -INF , !P5 ;  /* 0xff800000a0a07808 */ /* 0x000fe40006800000 */
[----:B------:R-:W-:Y:S02]  /*d710*/  ISETP.GT.U32.AND.EX P3, PT, R5, RZ, PT, P3 ;  /* 0x000000ff0500720c */ /* 0x000fe40003f64130 */
[C---:B------:R-:W-:Y:S02]  /*d720*/  ISETP.GT.U32.AND P5, PT, R3.reuse, R34, PT ;  /* 0x000000220300720c */ /* 0x040fe40003fa4070 */
[----:B------:R-:W-:Y:S02]  /*d730*/  FSEL R22, R22, -INF , !P3 ;  /* 0xff80000016167808 */ /* 0x000fe40005800000 */
[----:B------:R-:W-:Y:S02]  /*d740*/  ISETP.GT.U32.AND P3, PT, R3, R35, PT ;  /* 0x000000230300720c */ /* 0x000fe40003f64070 */
[----:B------:R-:W-:-:S02]  /*d750*/  ISETP.GT.U32.AND.EX P5, PT, R5, RZ, PT, P5 ;  /* 0x000000ff0500720c */ /* 0x000fc40003fa4150 */
[----:B------:R-:W-:Y:S02]  /*d760*/  ISETP.GT.U32.AND.EX P3, PT, R5, RZ, PT, P3 ;  /* 0x000000ff0500720c */ /* 0x000fe40003f64130 */
[----:B------:R-:W-:Y:S02]  /*d770*/  FSEL R166, R21, -INF , !P5 ;  /* 0xff80000015a67808 */ /* 0x000fe40006800000 */
[CC--:B------:R-:W-:Y:S02]  /*d780*/  ISETP.GT.U32.AND P5, PT, R0.reuse, R2.reuse, PT ;  /* 0x000000020000720c */ /* 0x0c0fe40003fa4070 */
[----:B------:R-:W-:Y:S02]  /*d790*/  FSEL R155, R155, -INF , !P3 ;  /* 0xff8000009b9b7808 */ /* 0x000fe40005800000 */
[----:B------:R-:W-:Y:S02]  /*d7a0*/  ISETP.GE.U32.AND P3, PT, R0, R2, PT ;  /* 0x000000020000720c */ /* 0x000fe40003f66070 */
[----:B------:R-:W-:-:S02]  /*d7b0*/  ISETP.GT.U32.AND.EX P5, PT, R4, RZ, PT, P5 ;  /* 0x000000ff0400720c */ /* 0x000fc40003fa4150 */
[----:B------:R-:W-:Y:S02]  /*d7c0*/  ISETP.GE.U32.AND.EX P3, PT, R4, RZ, PT, P3 ;  /* 0x000000ff0400720c */ /* 0x000fe40003f66130 */
[----:B------:R-:W-:Y:S02]  /*d7d0*/  FSEL R11, R168, -INF , !P5 ;  /* 0xff800000a80b7808 */ /* 0x000fe40006800000 */
[----:B------:R-:W-:Y:S02]  /*d7e0*/  FSEL R5, R174, -INF , !P5 ;  /* 0xff800000ae057808 */ /* 0x000fe40006800000 */
[CC--:B------:R-:W-:Y:S02]  /*d7f0*/  ISETP.GT.U32.AND P5, PT, R0.reuse, R36.reuse, PT ;  /* 0x000000240000720c */ /* 0x0c0fe40003fa4070 */
[----:B------:R-:W-:Y:S02]  /*d800*/  FSEL R21, R169, -INF , !P3 ;  /* 0xff800000a9157808 */ /* 0x000fe40005800000 */
[----:B------:R-:W-:-:S02]  /*d810*/  ISETP.GE.U32.AND P3, PT, R0, R36, PT ;  /* 0x000000240000720c */ /* 0x000fc40003f66070 */
[C---:B------:R-:W-:Y:S02]  /*d820*/  ISETP.GT.U32.AND.EX P5, PT, R4.reuse, RZ, PT, P5 ;  /* 0x000000ff0400720c */ /* 0x040fe40003fa4150 */
[----:B------:R-:W-:Y:S02]  /*d830*/  ISETP.GE.U32.AND.EX P3, PT, R4, RZ, PT, P3 ;  /* 0x000000ff0400720c */ /* 0x000fe40003f66130 */
[----:B0-----:R-:W-:Y:S02]  /*d840*/  FSEL R8, R170, -INF , !P5 ;  /* 0xff800000aa087808 */ /* 0x001fe40006800000 */
[C---:B------:R-:W-:Y:S02]  /*d850*/  ISETP.GT.U32.AND P5, PT, R0.reuse, R34, PT ;  /* 0x000000220000720c */ /* 0x040fe40003fa4070 */
[----:B--2---:R-:W-:Y:S02]  /*d860*/  FSEL R6, R171, -INF , !P3 ;  /* 0xff800000ab067808 */ /* 0x004fe40005800000 */
[----:B------:R-:W-:-:S02]  /*d870*/  IADD3 R3, P3, R0, 0x19, RZ ;  /* 0x0000001900037810 */ /* 0x000fc40007f7e0ff */
[----:B------:R-:W-:-:S03]  /*d880*/  ISETP.GT.U32.AND.EX P5, PT, R4, RZ, PT, P5 ;  /* 0x000000ff0400720c */ /* 0x000fc60003fa4150 */
[----:B------:R-:W-:Y:S01]  /*d890*/  IMAD.X R7, RZ, RZ, R4, P3 ;  /* 0x000000ffff077224 */ /* 0x000fe200018e0604 */
[----:B------:R-:W-:Y:S02]  /*d8a0*/  FSEL R164, R152, -INF , !P5 ;  /* 0xff80000098a47808 */ /* 0x000fe40006800000 */
[----:B------:R-:W-:Y:S02]  /*d8b0*/  ISETP.GT.U32.AND P5, PT, R0, R35, PT ;  /* 0x000000230000720c */ /* 0x000fe40003fa4070 */
[----:B------:R-:W-:Y:S02]  /*d8c0*/  ISETP.GT.U32.AND P3, PT, R3, R36, PT ;  /* 0x000000240300720c */ /* 0x000fe40003f64070 */
[----:B------:R-:W-:Y:S02]  /*d8d0*/  ISETP.GT.U32.AND.EX P5, PT, R4, RZ, PT, P5 ;  /* 0x000000ff0400720c */ /* 0x000fe40003fa4150 */
[----:B------:R-:W-:Y:S02]  /*d8e0*/  ISETP.GT.U32.AND.EX P3, PT, R7, RZ, PT, P3 ;  /* 0x000000ff0700720c */ /* 0x000fe40003f64130 */
[----:B------:R-:W-:-:S02]  /*d8f0*/  FSEL R154, R154, -INF , !P5 ;  /* 0xff8000009a9a7808 */ /* 0x000fc40006800000 */
[----:B------:R-:W-:Y:S02]  /*d900*/  FSEL R9, R183, -INF , !P3 ;  /* 0xff800000b7097808 */ /* 0x000fe40005800000 */
[C---:B------:R-:W-:Y:S02]  /*d910*/  ISETP.GE.U32.AND P5, PT, R0.reuse, R34, PT ;  /* 0x000000220000720c */ /* 0x040fe40003fa6070 */
[----:B------:R-:W-:Y:S02]  /*d920*/  ISETP.GE.U32.AND P3, PT, R0, R35, PT ;  /* 0x000000230000720c */ /* 0x000fe40003f66070 */
[----:B------:R-:W-:-:S04]  /*d930*/  FMNMX R0, R8, R6, !PT ;  /* 0x0000000608007209 */ /* 0x000fc80007800000 */
[----:B------:R-:W-:-:S04]  /*d940*/  FMNMX R0, R5, R0, !PT ;  /* 0x0000000005007209 */ /* 0x000fc80007800000 */
[----:B------:R-:W-:-:S04]  /*d950*/  FMNMX R0, R20, R0, !PT ;  /* 0x0000000014007209 */ /* 0x000fc80007800000 */
[----:B------:R-:W-:Y:S02]  /*d960*/  FMNMX R0, R19, R0, !PT ;  /* 0x0000000013007209 */ /* 0x000fe40007800000 */
[----:B------:R-:W-:Y:S02]  /*d970*/  ISETP.GE.U32.AND.EX P3, PT, R4, RZ, PT, P3 ;  /* 0x000000ff0400720c */ /* 0x000fe40003f66130 */
[----:B------:R-:W-:Y:S02]  /*d980*/  FMNMX R0, R18, R0, !PT ;  /* 0x0000000012007209 */ /* 0x000fe40007800000 */
[----:B------:R-:W-:Y:S02]  /*d990*/  FSEL R152, R23, -INF , !P3 ;  /* 0xff80000017987808 */ /* 0x000fe40005800000 */
[----:B------:R-:W-:Y:S02]  /*d9a0*/  FMNMX R0, R10, R0, !PT ;  /* 0x000000000a007209 */ /* 0x000fe40007800000 */
[----:B------:R-:W-:-:S02]  /*d9b0*/  ISETP.GT.U32.AND P3, PT, R3, R2, PT ;  /* 0x000000020300720c */ /* 0x000fc40003f64070 */
[----:B------:R-:W-:Y:S02]  /*d9c0*/  FMNMX R0, R9, R0, !PT ;  /* 0x0000000009007209 */ /* 0x000fe40007800000 */
[----:B------:R-:W-:Y:S02]  /*d9d0*/  ISETP.GT.U32.AND.EX P3, PT, R7, RZ, PT, P3 ;  /* 0x000000ff0700720c */ /* 0x000fe40003f64130 */
[----:B------:R-:W-:Y:S02]  /*d9e0*/  ISETP.GE.U32.AND.EX P5, PT, R4, RZ, PT, P5 ;  /* 0x000000ff0400720c */ /* 0x000fe40003fa6150 */
[----:B------:R-:W-:Y:S01]  /*d9f0*/  FSEL R23, R181, -INF , !P3 ;  /* 0xff800000b5177808 */ /* 0x000fe20005800000 */
[----:B------:R-:W0:Y:S01]  /*da00*/  SHFL.BFLY PT, R4, R0, 0x2, 0x1f ;  /* 0x0c401f0000047f89 */ /* 0x000e2200000e0000 */
[----:B------:R-:W-:Y:S02]  /*da10*/  ISETP.GT.U32.AND P3, PT, R3, R35, PT ;  /* 0x000000230300720c */ /* 0x000fe40003f64070 */
[----:B------:R-:W-:-:S02]  /*da20*/  LOP3.LUT R149, R149, 0x7f, RZ, 0xc0, !PT ;  /* 0x0000007f95957812 */ /* 0x000fc400078ec0ff */
[----:B------:R-:W-:-:S03]  /*da30*/  ISETP.GT.U32.AND.EX P3, PT, R7, RZ, PT, P3 ;  /* 0x000000ff0700720c */ /* 0x000fc60003f64130 */
[----:B------:R-:W-:Y:S01]  /*da40*/  STS.U8 [R149+UR60+0x8000], R247 ;  /* 0x008000f795007988 */ /* 0x000fe2000800003c */
[----:B------:R-:W-:Y:S02]  /*da50*/  FSEL R153, R153, -INF , !P3 ;  /* 0xff80000099997808 */ /* 0x000fe40005800000 */
[----:B------:R-:W-:Y:S01]  /*da60*/  ISETP.GT.U32.AND P3, PT, R3, R34, PT ;  /* 0x000000220300720c */ /* 0x000fe20003f64070 */
[----:B------:R-:W-:Y:S01]  /*da70*/  STS.U8 [R149+UR60+0x8100], R246 ;  /* 0x008100f695007988 */ /* 0x000fe2000800003c */
[----:B------:R-:W-:-:S03]  /*da80*/  FMNMX R3, R11, R21, !PT ;  /* 0x000000150b037209 */ /* 0x000fc60007800000 */
[----:B------:R-:W-:Y:S01]  /*da90*/  STS.U8 [R149+UR60+0x8200], R33 ;  /* 0x0082002195007988 */ /* 0x000fe2000800003c */
[----:B------:R-:W-:-:S03]  /*daa0*/  FMNMX R3, R22, R3, !PT ;  /* 0x0000000316037209 */ /* 0x000fc60007800000 */
[----:B------:R-:W-:Y:S04]  /*dab0*/  STS.U8 [R149+UR60+0x8300], R32 ;  /* 0x0083002095007988 */ /* 0x000fe8000800003c */
[----:B------:R-:W-:Y:S04]  /*dac0*/  STS.U8 [R149+UR60+0x8400], R249 ;  /* 0x008400f995007988 */ /* 0x000fe8000800003c */
[----:B------:R-:W-:Y:S04]  /*dad0*/  STS.U8 [R149+UR60+0x8500], R240 ;  /* 0x008500f095007988 */ /* 0x000fe8000800003c */
        /* <DEDUP_REMOVED lines=8> */
[----:B------:R-:W-:Y:S01]  /*db60*/  STS.U8 [R149+UR60+0x8c00], R228 ;  /* 0x008c00e495007988 */ /* 0x000fe2000800003c */
[----:B0-----:R-:W-:-:S03]  /*db70*/  FMNMX R0, R0, R4, !PT ;  /* 0x0000000400007209 */ /* 0x001fc60007800000 */
        /* <DEDUP_REMOVED lines=10> */
[----:B------:R-:W0:Y:S04]  /*dc20*/  SHFL.BFLY PT, R4, R0, 0x1, 0x1f ;  /* 0x0c201f0000047f89 */ /* 0x000e2800000e0000 */
[----:B------:R-:W-:Y:S04]  /*dc30*/  STS.U8 [R149+UR60+0x9500], R207 ;  /* 0x009500cf95007988 */ /* 0x000fe8000800003c */
[----:B------:R-:W-:Y:S01]  /*dc40*/  STS.U8 [R149+UR60+0x9600], R205 ;  /* 0x009600cd95007988 */ /* 0x000fe2000800003c */
[----:B------:R-:W-:-:S03]  /*dc50*/  FMNMX R3, R23, R3, !PT ;  /* 0x0000000317037209 */ /* 0x000fc60007800000 */
[----:B------:R-:W-:Y:S04]  /*dc60*/  STS.U8 [R149+UR60+0x9700], R203 ;  /* 0x009700cb95007988 */ /* 0x000fe8000800003c */
[----:B------:R-:W-:Y:S04]  /*dc70*/  STS.U8 [R149+UR60+0x9800], R200 ;  /* 0x009800c895007988 */ /* 0x000fe8000800003c */
[----:B------:R-:W-:Y:S04]  /*dc80*/  STS.U8 [R149+UR60+0x9900], R195 ;  /* 0x009900c395007988 */ /* 0x000fe8000800003c */
[----:B------:R-:W-:Y:S04]  /*dc90*/  STS.U8 [R149+UR60+0x9a00], R193 ;  /* 0x009a00c195007988 */ /* 0x000fe8000800003c */
[----:B------:R-:W-:Y:S04]  /*dca0*/  STS.U8 [R149+UR60+0x9b00], R191 ;  /* 0x009b00bf95007988 */ /* 0x000fe8000800003c */
[----:B-----5:R-:W-:Y:S04]  /*dcb0*/  STS.U8 [R149+UR60+0x9c00], R190 ;  /* 0x009c00be95007988 */ /* 0x020fe8000800003c */
[----:B---3--:R-:W-:Y:S04]  /*dcc0*/  STS.U8 [R149+UR60+0x9d00], R189 ;  /* 0x009d00bd95007988 */ /* 0x008fe8000800003c */
[----:B------:R-:W-:Y:S04]  /*dcd0*/  STS.U8 [R149+UR60+0x9e00], R188 ;  /* 0x009e00bc95007988 */ /* 0x000fe8000800003c */
[----:B------:R-:W2:Y:S04]  /*dce0*/  SHFL.BFLY PT, R12, R3, 0x2, 0x1f ;  /* 0x0c401f00030c7f89 */ /* 0x000ea800000e0000 */
[----:B------:R-:W-:Y:S04]  /*dcf0*/  STS.U8 [R149+UR60+0x9f00], R187 ;  /* 0x009f00bb95007988 */ /* 0x000fe8000800003c */
[----:B------:R-:W-:Y:S04]  /*dd00*/  STS.U8 [R236+UR60+0x8580], R25 ;  /* 0x00858019ec007988 */ /* 0x000fe8000800003c */
[----:B------:R3:W-:Y:S04]  /*dd10*/  STS.U8 [R236+UR60+0x8680], R24 ;  /* 0x00868018ec007988 */ /* 0x0007e8000800003c */
[----:B------:R-:W-:Y:S04]  /*dd20*/  STS.U8 [R236+UR60+0x8380], R27 ;  /* 0x0083801bec007988 */ /* 0x000fe8000800003c */
[----:B------:R5:W-:Y:S04]  /*dd30*/  STS.U8 [R236+UR60+0x8480], R26 ;  /* 0x0084801aec007988 */ /* 0x000be8000800003c */
[----:B---3--:R-:W3:Y:S04]  /*dd40*/  LDL.LU.64 R24, [R1] ;  /* 0x0000000001187983 */ /* 0x008ee80000300a00 */
[----:B------:R-:W-:Y:S04]  /*dd50*/  STS.U8 [R236+UR60+0x8180], R29 ;  /* 0x0081801dec007988 */ /* 0x000fe8000800003c */
[----:B------:R1:W-:Y:S04]  /*dd60*/  STS.U8 [R236+UR60+0x8280], R28 ;  /* 0x0082801cec007988 */ /* 0x0003e8000800003c */
[----:B-----5:R-:W5:Y:S04]  /*dd70*/  LDL.LU.64 R26, [R1+0x8] ;  /* 0x00000800011a7983 */ /* 0x020f680000300a00 */
[----:B------:R4:W-:Y:S04]  /*dd80*/  STS.U8 [R236+UR60+0x8080], R30 ;  /* 0x0080801eec007988 */ /* 0x0009e8000800003c */
[----:B-1----:R-:W5:Y:S04]  /*dd90*/  LDL.LU.64 R28, [R1+0x10] ;  /* 0x00001000011c7983 */ /* 0x002f680000300a00 */
[----:B----4-:R-:W4:Y:S04]  /*dda0*/  LDL.LU.64 R30, [R1+0x18] ;  /* 0x00001800011e7983 */ /* 0x010f280000300a00 */
[----:B------:R-:W4:Y:S04]  /*ddb0*/  LDL.LU.64 R32, [R1+0x20] ;  /* 0x0000200001207983 */ /* 0x000f280000300a00 */
[----:B------:R-:W4:Y:S04]  /*ddc0*/  LDL.LU.64 R34, [R1+0x28] ;  /* 0x0000280001227983 */ /* 0x000f280000300a00 */
[----:B------:R-:W4:Y:S04]  /*ddd0*/  LDL.LU.64 R36, [R1+0x30] ;  /* 0x0000300001247983 */ /* 0x000f280000300a00 */
[----:B------:R-:W4:Y:S01]  /*dde0*/  LDL.LU.64 R38, [R1+0x38] ;  /* 0x0000380001267983 */ /* 0x000f220000300a00 */
[----:B------:R-:W-:-:S03]  /*ddf0*/  ISETP.GT.U32.AND.EX P3, PT, R7, RZ, PT, P3 ;  /* 0x000000ff0700720c */ /* 0x000fc60003f64130 */
[----:B------:R-:W4:Y:S01]  /*de00*/  LDL.LU.64 R40, [R1+0x40] ;  /* 0x0000400001287983 */ /* 0x000f220000300a00 */
[----:B0-----:R-:W-:-:S03]  /*de10*/  FMNMX R7, R0, R4, !PT ;  /* 0x0000000400077209 */ /* 0x001fc60007800000 */
[----:B------:R-:W4:Y:S01]  /*de20*/  LDL.LU.64 R42, [R1+0x48] ;  /* 0x00004800012a7983 */ /* 0x000f220000300a00 */
[----:B------:R-:W-:-:S03]  /*de30*/  FMNMX R0, R154, R152, !PT ;  /* 0x000000989a007209 */ /* 0x000fc60007800000 */
[----:B------:R-:W4:Y:S04]  /*de40*/  LDL.LU.64 R44, [R1+0x50] ;  /* 0x00005000012c7983 */ /* 0x000f280000300a00 */
[----:B------:R-:W4:Y:S04]  /*de50*/  LDL.LU.64 R46, [R1+0x58] ;  /* 0x00005800012e7983 */ /* 0x000f280000300a00 */
[----:B------:R-:W4:Y:S04]  /*de60*/  LDL.LU.64 R48, [R1+0x60] ;  /* 0x0000600001307983 */ /* 0x000f280000300a00 */
[----:B------:R-:W4:Y:S01]  /*de70*/  LDL.LU.64 R50, [R1+0x68] ;  /* 0x0000680001327983 */ /* 0x000f220000300a00 */
[----:B------:R-:W-:-:S03]  /*de80*/  FMNMX R0, R155, R0, !PT ;  /* 0x000000009b007209 */ /* 0x000fc60007800000 */
[----:B------:R-:W4:Y:S04]  /*de90*/  LDL.LU.64 R52, [R1+0x70] ;  /* 0x0000700001347983 */ /* 0x000f280000300a00 */
[----:B------:R-:W4:Y:S04]  /*dea0*/  LDL.LU.64 R54, [R1+0x78] ;  /* 0x0000780001367983 */ /* 0x000f280000300a00 */
[----:B------:R-:W4:Y:S04]  /*deb0*/  LDL.LU.64 R56, [R1+0x80] ;  /* 0x0000800001387983 */ /* 0x000f280000300a00 */
[----:B------:R-:W4:Y:S01]  /*dec0*/  LDL.LU.64 R58, [R1+0x88] ;  /* 0x00008800013a7983 */ /* 0x000f220000300a00 */
[----:B------:R-:W-:-:S03]  /*ded0*/  FMNMX R7, R7, R242, !PT ;  /* 0x000000f207077209 */ /* 0x000fc60007800000 */
[----:B------:R-:W4:Y:S01]  /*dee0*/  LDL.LU.64 R60, [R1+0x90] ;  /* 0x00009000013c7983 */ /* 0x000f220000300a00 */
[----:B------:R-:W-:-:S03]  /*def0*/  FMNMX R4, R163, R0, !PT ;  /* 0x00000000a3047209 */ /* 0x000fc60007800000 */
[----:B------:R-:W4:Y:S01]  /*df00*/  LDL.LU.64 R62, [R1+0x98] ;  /* 0x00009800013e7983 */ /* 0x000f220000300a00 */
[----:B--2---:R-:W-:-:S03]  /*df10*/  FMNMX R0, R3, R12, !PT ;  /* 0x0000000c03007209 */ /* 0x004fc60007800000 */
[----:B------:R-:W2:Y:S04]  /*df20*/  LDL.LU.64 R64, [R1+0xa0] ;  /* 0x0000a00001407983 */ /* 0x000ea80000300a00 */
[----:B------:R-:W2:Y:S04]  /*df30*/  LDL.LU.64 R66, [R1+0xa8] ;  /* 0x0000a80001427983 */ /* 0x000ea80000300a00 */
[----:B------:R-:W2:Y:S01]  /*df40*/  LDL.LU.64 R68, [R1+0xb0] ;  /* 0x0000b00001447983 */ /* 0x000ea20000300a00 */
[----:B------:R-:W-:-:S03]  /*df50*/  FADD R182, R6, -R7 ;  /* 0x8000000706b67221 */ /* 0x000fc60000000000 */
[----:B------:R-:W2:Y:S04]  /*df60*/  LDL.LU.64 R70, [R1+0xb8] ;  /* 0x0000b80001467983 */ /* 0x000ea80000300a00 */
[----:B------:R-:W2:Y:S04]  /*df70*/  LDL.LU.64 R72, [R1+0xc0] ;  /* 0x0000c00001487983 */ /* 0x000ea80000300a00 */
[----:B------:R-:W2:Y:S04]  /*df80*/  LDL.LU.64 R74, [R1+0xc8] ;  /* 0x0000c800014a7983 */ /* 0x000ea80000300a00 */
[----:B------:R-:W2:Y:S04]  /*df90*/  LDL.LU.64 R76, [R1+0xd0] ;  /* 0x0000d000014c7983 */ /* 0x000ea80000300a00 */
[----:B------:R-:W0:Y:S04]  /*dfa0*/  SHFL.BFLY PT, R6, R0, 0x1, 0x1f ;  /* 0x0c201f0000067f89 */ /* 0x000e2800000e0000 */
[----:B------:R-:W2:Y:S04]  /*dfb0*/  LDL.LU.64 R78, [R1+0xd8] ;  /* 0x0000d800014e7983 */ /* 0x000ea80000300a00 */
        /* <DEDUP_REMOVED lines=19> */
[----:B------:R-:W2:Y:S01]  /*e0f0*/  LDL.LU.64 R118, [R1+0x178] ;  /* 0x0001780001767983 */ /* 0x000ea20000300a00 */
[----:B0-----:R-:W-:-:S03]  /*e100*/  FMNMX R6, R0, R6, !PT ;  /* 0x0000000600067209 */ /* 0x001fc60007800000 */
[----:B------:R-:W2:Y:S04]  /*e110*/  LDL.LU.64 R120, [R1+0x180] ;  /* 0x0001800001787983 */ /* 0x000ea80000300a00 */
[----:B------:R-:W2:Y:S04]  /*e120*/  LDL.LU.64 R122, [R1+0x188] ;  /* 0x00018800017a7983 */ /* 0x000ea80000300a00 */
[----:B------:R-:W2:Y:S04]  /*e130*/  LDL.LU.64 R124, [R1+0x190] ;  /* 0x00019000017c7983 */ /* 0x000ea80000300a00 */
[----:B------:R-:W2:Y:S01]  /*e140*/  LDL.LU.64 R126, [R1+0x198] ;  /* 0x00019800017e7983 */ /* 0x000ea20000300a00 */
[----:B------:R-:W-:-:S03]  /*e150*/  FMNMX R6, R6, R243, !PT ;  /* 0x000000f306067209 */ /* 0x000fc60007800000 */
[----:B------:R-:W2:Y:S04]  /*e160*/  LDL.LU.64 R128, [R1+0x1a0] ;  /* 0x0001a00001807983 */ /* 0x000ea80000300a00 */
[----:B------:R-:W2:Y:S04]  /*e170*/  LDL.LU.64 R130, [R1+0x1a8] ;  /* 0x0001a80001827983 */ /* 0x000ea80000300a00 */
[----:B------:R-:W2:Y:S04]  /*e180*/  LDL.LU.64 R132, [R1+0x1b0] ;  /* 0x0001b00001847983 */ /* 0x000ea80000300a00 */
[----:B------:R-:W2:Y:S04]  /*e190*/  LDL.LU.64 R134, [R1+0x1b8] ;  /* 0x0001b80001867983 */ /* 0x000ea80000300a00 */
[----:B------:R-:W2:Y:S01]  /*e1a0*/  LDL.LU.64 R136, [R1+0x1c0] ;  /* 0x0001c00001887983 */ /* 0x000ea20000300a00 */
[----:B------:R-:W-:-:S03]  /*e1b0*/  FADD R175, R11, -R6 ;  /* 0x800000060baf7221 */ /* 0x000fc60000000000 */
[----:B------:R-:W2:Y:S01]  /*e1c0*/  LDL.LU.64 R138, [R1+0x1c8] ;  /* 0x0001c800018a7983 */ /* 0x000ea20000300a00 */
[----:B------:R-:W-:-:S03]  /*e1d0*/  FSEL R12, R196, -INF , !P2 ;  /* 0xff800000c40c7808 */ /* 0x000fc60005000000 */
[----:B------:R-:W2:Y:S01]  /*e1e0*/  LDL.LU.64 R140, [R1+0x1d0] ;  /* 0x0001d000018c7983 */ /* 0x000ea20000300a00 */
[----:B------:R-:W-:-:S03]  /*e1f0*/  FSEL R11, R199, -INF , !P1 ;  /* 0xff800000c70b7808 */ /* 0x000fc60004800000 */
[----:B------:R-:W2:Y:S01]  /*e200*/  LDL.LU.64 R142, [R1+0x1d8] ;  /* 0x0001d800018e7983 */ /* 0x000ea20000300a00 */
[----:B------:R-:W-:-:S03]  /*e210*/  IMAD.MOV.U32 R196, RZ, RZ, R150 ;  /* 0x000000ffffc47224 */ /* 0x000fc600078e0096 */
[----:B------:R-:W2:Y:S01]  /*e220*/  LDL.LU.64 R144, [R1+0x1e0] ;  /* 0x0001e00001907983 */ /* 0x000ea20000300a00 */
[----:B------:R-:W-:-:S03]  /*e230*/  IMAD.MOV.U32 R199, RZ, RZ, R151 ;  /* 0x000000ffffc77224 */ /* 0x000fc600078e0097 */
[----:B------:R-:W2:Y:S04]  /*e240*/  LDL.LU.64 R146, [R1+0x1e8] ;  /* 0x0001e80001927983 */ /* 0x000ea80000300a00 */
[----:B------:R-:W2:Y:S04]  /*e250*/  LDL.LU.64 R148, [R1+0x1f0] ;  /* 0x0001f00001947983 */ /* 0x000ea80000300a00 */
[----:B------:R-:W2:Y:S01]  /*e260*/  LDL.LU.64 R150, [R1+0x1f8] ;  /* 0x0001f80001967983 */ /* 0x000ea20000300a00 */
[----:B------:R-:W-:-:S04]  /*e270*/  FMNMX R3, R162, R4, !PT ;  /* 0x00000004a2037209 */ /* 0x000fc80007800000 */
[----:B------:R-:W-:-:S04]  /*e280*/  FMNMX R3, R161, R3, !PT ;  /* 0x00000003a1037209 */ /* 0x000fc80007800000 */
[----:B------:R-:W-:-:S04]  /*e290*/  FMNMX R3, R160, R3, !PT ;  /* 0x00000003a0037209 */ /* 0x000fc80007800000 */
[----:B------:R-:W-:-:S05]  /*e2a0*/  FMNMX R3, R153, R3, !PT ;  /* 0x0000000399037209 */ /* 0x000fca0007800000 */
[----:B------:R-:W0:Y:S01]  /*e2b0*/  SHFL.BFLY PT, R4, R3, 0x2, 0x1f ;  /* 0x0c401f0003047f89 */ /* 0x000e2200000e0000 */
[--C-:B------:R-:W-:Y:S01]  /*e2c0*/  FADD R177, R10, -R7.reuse ;  /* 0x800000070ab17221 */ /* 0x100fe20000000000 */
[----:B------:R-:W-:Y:S01]  /*e2d0*/  FSEL R10, R201, -INF , !P0 ;  /* 0xff800000c90a7808 */ /* 0x000fe20004000000 */
[----:B------:R-:W-:Y:S01]  /*e2e0*/  FADD R181, R5, -R7 ;  /* 0x8000000705b57221 */ /* 0x000fe20000000000 */
[----:B0-----:R-:W-:Y:S02]  /*e2f0*/  FMNMX R0, R3, R4, !PT ;  /* 0x0000000403007209 */ /* 0x001fe40007800000 */
[----:B------:R-:W-:-:S04]  /*e300*/  FSEL R4, R172, -INF , !P5 ;  /* 0xff800000ac047808 */ /* 0x000fc80006800000 */
[----:B------:R-:W-:-:S04]  /*e310*/  FMNMX R3, R164, R4, !PT ;  /* 0x00000004a4037209 */ /* 0x000fc80007800000 */
[----:B------:R-:W-:-:S04]  /*e320*/  FMNMX R3, R166, R3, !PT ;  /* 0x00000003a6037209 */ /* 0x000fc80007800000 */
[----:B------:R-:W-:-:S04]  /*e330*/  FMNMX R3, R12, R3, !PT ;  /* 0x000000030c037209 */ /* 0x000fc80007800000 */
[----:B------:R-:W-:Y:S02]  /*e340*/  FMNMX R3, R11, R3, !PT ;  /* 0x000000030b037209 */ /* 0x000fe40007800000 */
[----:B------:R-:W-:Y:S02]  /*e350*/  FSEL R5, R198, -INF , !P4 ;  /* 0xff800000c6057808 */ /* 0x000fe40006000000 */
[----:B------:R-:W-:Y:S02]  /*e360*/  FMNMX R3, R10, R3, !PT ;  /* 0x000000030a037209 */ /* 0x000fe40007800000 */
[----:B------:R-:W-:Y:S02]  /*e370*/  FSEL R13, R165, -INF , !P3 ;  /* 0xff800000a50d7808 */ /* 0x000fe40005800000 */
[----:B------:R-:W-:Y:S01]  /*e380*/  FMNMX R3, R5, R3, !PT ;  /* 0x0000000305037209 */ /* 0x000fe20007800000 */
[----:B------:R-:W-:-:S03]  /*e390*/  FADD R176, R9, -R7 ;  /* 0x8000000709b07221 */ /* 0x000fc60000000000 */
[----:B------:R-:W-:Y:S01]  /*e3a0*/  FMNMX R3, R13, R3, !PT ;  /* 0x000000030d037209 */ /* 0x000fe20007800000 */
[----:B------:R-:W-:Y:S01]  /*e3b0*/  FADD R183, R8, -R7 ;  /* 0x8000000708b77221 */ /* 0x000fe20000000000 */
[----:B------:R-:W0:Y:S04]  /*e3c0*/  SHFL.BFLY PT, R9, R0, 0x1, 0x1f ;  /* 0x0c201f0000097f89 */ /* 0x000e2800000e0000 */
[----:B------:R-:W1:Y:S01]  /*e3d0*/  SHFL.BFLY PT, R8, R3, 0x2, 0x1f ;  /* 0x0c401f0003087f89 */ /* 0x000e6200000e0000 */
[----:B0-----:R-:W-:Y:S02]  /*e3e0*/  FMNMX R9, R0, R9, !PT ;  /* 0x0000000900097209 */ /* 0x001fe40007800000 */
[----:B-1----:R-:W-:-:S05]  /*e3f0*/  FMNMX R0, R3, R8, !PT ;  /* 0x0000000803007209 */ /* 0x002fca0007800000 */
[----:B------:R-:W0:Y:S01]  /*e400*/  SHFL.BFLY PT, R8, R0, 0x1, 0x1f ;  /* 0x0c201f0000087f89 */ /* 0x000e2200000e0000 */
[--C-:B------:R-:W-:Y:S01]  /*e410*/  FADD R180, R20, -R7.reuse ;  /* 0x8000000714b47221 */ /* 0x100fe20000000000 */
[----:B------:R-:W-:Y:S01]  /*e420*/  FMUL R183, R183, 1.4426950216293334961 ;  /* 0x3fb8aa3bb7b77820 */ /* 0x000fe20000400000 */
[----:B------:R-:W-:Y:S01]  /*e430*/  FMUL R182, R182, 1.4426950216293334961 ;  /* 0x3fb8aa3bb6b67820 */ /* 0x000fe20000400000 */
[----:B------:R-:W-:Y:S01]  /*e440*/  FMUL R181, R181, 1.4426950216293334961 ;  /* 0x3fb8aa3bb5b57820 */ /* 0x000fe20000400000 */
[----:B------:R-:W-:Y:S01]  /*e450*/  FMUL R180, R180, 1.4426950216293334961 ;  /* 0x3fb8aa3bb4b47820 */ /* 0x000fe20000400000 */
[--C-:B------:R-:W-:Y:S01]  /*e460*/  FADD R174, R21, -R6.reuse ;  /* 0x8000000615ae7221 */ /* 0x100fe20000000000 */
[--C-:B------:R-:W-:Y:S01]  /*e470*/  FADD R173, R22, -R6.reuse ;  /* 0x8000000616ad7221 */ /* 0x100fe20000000000 */
[----:B------:R-:W-:Y:S01]  /*e480*/  FADD R172, R159, -R6 ;  /* 0x800000069fac7221 */ /* 0x000fe20000000000 */
[----:B------:R-:W-:Y:S01]  /*e490*/  FMUL R175, R175, 1.4426950216293334961 ;  /* 0x3fb8aa3bafaf7820 */ /* 0x000fe20000400000 */
[----:B------:R-:W-:Y:S01]  /*e4a0*/  FMUL R174, R174, 1.4426950216293334961 ;  /* 0x3fb8aa3baeae7820 */ /* 0x000fe20000400000 */
[----:B------:R-:W-:Y:S01]  /*e4b0*/  FMUL R173, R173, 1.4426950216293334961 ;  /* 0x3fb8aa3badad7820 */ /* 0x000fe20000400000 */
[----:B------:R-:W-:Y:S01]  /*e4c0*/  FMUL R172, R172, 1.4426950216293334961 ;  /* 0x3fb8aa3bacac7820 */ /* 0x000fe20000400000 */
[--C-:B------:R-:W-:Y:S01]  /*e4d0*/  FADD R179, R19, -R7.reuse ;  /* 0x8000000713b37221 */ /* 0x100fe20000000000 */
[----:B------:R-:W-:Y:S01]  /*e4e0*/  FADD R178, R18, -R7 ;  /* 0x8000000712b27221 */ /* 0x000fe20000000000 */
[----:B------:R-:W-:Y:S01]  /*e4f0*/  FMNMX R9, R9, R244, !PT ;  /* 0x000000f409097209 */ /* 0x000fe20007800000 */
[----:B------:R-:W-:Y:S01]  /*e500*/  MUFU.EX2 R183, R183 ;  /* 0x000000b700b77308 */ /* 0x000fe20000000800 */
[----:B------:R-:W-:Y:S01]  /*e510*/  FMUL R179, R179, 1.4426950216293334961 ;  /* 0x3fb8aa3bb3b37820 */ /* 0x000fe20000400000 */
[----:B------:R-:W-:Y:S01]  /*e520*/  FMUL R178, R178, 1.4426950216293334961 ;  /* 0x3fb8aa3bb2b27820 */ /* 0x000fe20000400000 */
[----:B------:R-:W-:Y:S01]  /*e530*/  FMUL R177, R177, 1.4426950216293334961 ;  /* 0x3fb8aa3bb1b17820 */ /* 0x000fe20000400000 */
[----:B------:R-:W-:Y:S01]  /*e540*/  FMUL R176, R176, 1.4426950216293334961 ;  /* 0x3fb8aa3bb0b07820 */ /* 0x000fe20000400000 */
[----:B0-----:R-:W-:-:S03]  /*e550*/  FMNMX R8, R0, R8, !PT ;  /* 0x0000000800087209 */ /* 0x001fc60007800000 */
[----:B------:R-:W-:Y:S01]  /*e560*/  MUFU.EX2 R182, R182 ;  /* 0x000000b600b67308 */ /* 0x000fe20000000800 */
[--C-:B------:R-:W-:Y:S01]  /*e570*/  FADD R171, R158, -R6.reuse ;  /* 0x800000069eab7221 */ /* 0x100fe20000000000 */
[--C-:B------:R-:W-:Y:S01]  /*e580*/  FADD R170, R157, -R6.reuse ;  /* 0x800000069daa7221 */ /* 0x100fe20000000000 */
[--C-:B------:R-:W-:Y:S01]  /*e590*/  FADD R168, R156, -R6.reuse ;  /* 0x800000069ca87221 */ /* 0x100fe20000000000 */
[----:B------:R-:W-:Y:S01]  /*e5a0*/  FADD R169, R23, -R6 ;  /* 0x8000000617a97221 */ /* 0x000fe20000000000 */
[----:B------:R-:W-:-:S03]  /*e5b0*/  FMNMX R8, R8, R245, !PT ;  /* 0x000000f508087209 */ /* 0x000fc60007800000 */
[----:B------:R-:W-:Y:S01]  /*e5c0*/  MUFU.EX2 R181, R181 ;  /* 0x000000b500b57308 */ /* 0x000fe20000000800 */
[--C-:B------:R-:W-:Y:S01]  /*e5d0*/  FADD R167, R154, -R9.reuse ;  /* 0x800000099aa77221 */ /* 0x100fe20000000000 */
[--C-:B------:R-:W-:Y:S01]  /*e5e0*/  FADD R165, R152, -R9.reuse ;  /* 0x8000000998a57221 */ /* 0x100fe20000000000 */
[----:B------:R-:W-:-:S05]  /*e5f0*/  FADD R23, R163, -R9 ;  /* 0x80000009a3177221 */ /* 0x000fca0000000000 */
[----:B------:R-:W0:Y:S01]  /*e600*/  MUFU.EX2 R180, R180 ;  /* 0x000000b400b47308 */ /* 0x000e220000000800 */
[----:B------:R-:W-:Y:S01]  /*e610*/  FADD R3, R155, -R9 ;  /* 0x800000099b037221 */ /* 0x000fe20000000000 */
[----:B------:R-:W-:Y:S01]  /*e620*/  FMUL R171, R171, 1.4426950216293334961 ;  /* 0x3fb8aa3babab7820 */ /* 0x000fe20000400000 */
[----:B------:R-:W-:Y:S01]  /*e630*/  FMUL R170, R170, 1.4426950216293334961 ;  /* 0x3fb8aa3baaaa7820 */ /* 0x000fe20000400000 */
[----:B------:R-:W-:Y:S01]  /*e640*/  FMUL R168, R168, 1.4426950216293334961 ;  /* 0x3fb8aa3ba8a87820 */ /* 0x000fe20000400000 */
[----:B------:R-:W-:-:S03]  /*e650*/  FMUL R169, R169, 1.4426950216293334961 ;  /* 0x3fb8aa3ba9a97820 */ /* 0x000fc60000400000 */
[----:B------:R-:W-:Y:S01]  /*e660*/  MUFU.EX2 R175, R175 ;  /* 0x000000af00af7308 */ /* 0x000fe20000000800 */
[----:B------:R-:W-:Y:S01]  /*e670*/  FMUL R167, R167, 1.4426950216293334961 ;  /* 0x3fb8aa3ba7a77820 */ /* 0x000fe20000400000 */
[----:B------:R-:W-:Y:S01]  /*e680*/  FMUL R165, R165, 1.4426950216293334961 ;  /* 0x3fb8aa3ba5a57820 */ /* 0x000fe20000400000 */
[----:B------:R-:W-:Y:S01]  /*e690*/  FMUL R23, R23, 1.4426950216293334961 ;  /* 0x3fb8aa3b17177820 */ /* 0x000fe20000400000 */
[----:B------:R-:W-:-:S04]  /*e6a0*/  FADD R19, R160, -R9 ;  /* 0x80000009a0137221 */ /* 0x000fc80000000000 */
[----:B------:R-:W-:Y:S01]  /*e6b0*/  MUFU.EX2 R174, R174 ;  /* 0x000000ae00ae7308 */ /* 0x000fe20000000800 */
[----:B------:R-:W-:Y:S01]  /*e6c0*/  FADD R21, R153, -R9 ;  /* 0x8000000999157221 */ /* 0x000fe20000000000 */
[--C-:B------:R-:W-:Y:S01]  /*e6d0*/  FADD R18, R164, -R8.reuse ;  /* 0x80000008a4127221 */ /* 0x100fe20000000000 */
[--C-:B------:R-:W-:Y:S01]  /*e6e0*/  FADD R17, R4, -R8.reuse ;  /* 0x8000000804117221 */ /* 0x100fe20000000000 */
[----:B------:R-:W-:-:S04]  /*e6f0*/  FADD R16, R166, -R8 ;  /* 0x80000008a6107221 */ /* 0x000fc80000000000 */
[----:B------:R-:W-:Y:S01]  /*e700*/  MUFU.EX2 R173, R173 ;  /* 0x000000ad00ad7308 */ /* 0x000fe20000000800 */
[----:B------:R-:W-:Y:S01]  /*e710*/  FADD R15, R12, -R8 ;  /* 0x800000080c0f7221 */ /* 0x000fe20000000000 */
[--C-:B------:R-:W-:Y:S01]  /*e720*/  FADD R22, R162, -R9.reuse ;  /* 0x80000009a2167221 */ /* 0x100fe20000000000 */
[----:B------:R-:W-:-:S05]  /*e730*/  FADD R20, R161, -R9 ;  /* 0x80000009a1147221 */ /* 0x000fca0000000000 */
[----:B------:R-:W1:Y:S01]  /*e740*/  MUFU.EX2 R172, R172 ;  /* 0x000000ac00ac7308 */ /* 0x000e620000000800 */
[----:B------:R-:W-:Y:S01]  /*e750*/  FMUL R3, R3, 1.4426950216293334961 ;  /* 0x3fb8aa3b03037820 */ /* 0x000fe20000400000 */
[----:B------:R-:W-:Y:S01]  /*e760*/  FADD R14, R11, -R8 ;  /* 0x800000080b0e7221 */ /* 0x000fe20000000000 */
        /* <DEDUP_REMOVED lines=8> */
[----:B------:R-:W3:Y:S01]  /*e7f0*/  MUFU.EX2 R178, R178 ;  /* 0x000000b200b27308 */ /* 0x000ee20000000800 */
[----:B------:R-:W-:Y:S01]  /*e800*/  FMUL R22, R22, 1.4426950216293334961 ;  /* 0x3fb8aa3b16167820 */ /* 0x000fe20000400000 */
[----:B------:R-:W-:Y:S01]  /*e810*/  FMUL R20, R20, 1.4426950216293334961 ;  /* 0x3fb8aa3b14147820 */ /* 0x000fe20000400000 */
[----:B------:R-:W-:-:S05]  /*e820*/  FADD R12, R10, -R8 ;  /* 0x800000080a0c7221 */ /* 0x000fca0000000000 */
[----:B------:R-:W-:Y:S01]  /*e830*/  MUFU.EX2 R177, R177 ;  /* 0x000000b100b17308 */ /* 0x000fe20000000800 */
[----:B------:R-:W-:-:S07]  /*e840*/  FADD R4, R5, -R8 ;  /* 0x8000000805047221 */ /* 0x000fce0000000000 */
[----:B------:R-:W5:Y:S01]  /*e850*/  MUFU.EX2 R176, R176 ;  /* 0x000000b000b07308 */ /* 0x000f620000000800 */
[----:B------:R-:W-:Y:S01]  /*e860*/  FMUL R11, R11, 1.4426950216293334961 ;  /* 0x3fb8aa3b0b0b7820 */ /* 0x000fe20000400000 */
[----:B0-----:R-:W-:Y:S01]  /*e870*/  F2FP.SATFINITE.E4M3.F32.PACK_AB_MERGE_C R0, R180, R181, RZ ;  /* 0x000000b5b400723e */ /* 0x001fe200048070ff */
[----:B------:R-:W-:Y:S01]  /*e880*/  FMUL R14, R14, 1.4426950216293334961 ;  /* 0x3fb8aa3b0e0e7820 */ /* 0x000fe20000400000 */
[----:B------:R-:W-:-:S04]  /*e890*/  FMUL R12, R12, 1.4426950216293334961 ;  /* 0x3fb8aa3b0c0c7820 */ /* 0x000fc80000400000 */
[----:B------:R-:W-:Y:S01]  /*e8a0*/  MUFU.EX2 R171, R171 ;  /* 0x000000ab00ab7308 */ /* 0x000fe20000000800 */
[----:B------:R-:W-:-:S07]  /*e8b0*/  FMUL R4, R4, 1.4426950216293334961 ;  /* 0x3fb8aa3b04047820 */ /* 0x000fce0000400000 */
[----:B------:R-:W0:Y:S08]  /*e8c0*/  MUFU.EX2 R170, R170 ;  /* 0x000000aa00aa7308 */ /* 0x000e300000000800 */
[----:B------:R-:W-:Y:S08]  /*e8d0*/  MUFU.EX2 R168, R168 ;  /* 0x000000a800a87308 */ /* 0x000ff00000000800 */
[----:B------:R-:W4:Y:S01]  /*e8e0*/  MUFU.EX2 R169, R169 ;  /* 0x000000a900a97308 */ /* 0x000f220000000800 */
[----:B-1----:R-:W-:-:S07]  /*e8f0*/  F2FP.SATFINITE.E4M3.F32.PACK_AB_MERGE_C R0, R172, R173, R0 ;  /* 0x000000adac00723e */ /* 0x002fce0004807000 */
[----:B------:R-:W-:Y:S08]  /*e900*/  MUFU.EX2 R167, R167 ;  /* 0x000000a700a77308 */ /* 0x000ff00000000800 */
[----:B------:R-:W1:Y:S08]  /*e910*/  MUFU.EX2 R165, R165 ;  /* 0x000000a500a57308 */ /* 0x000e700000000800 */
[----:B------:R3:W-:Y:S08]  /*e920*/  MUFU.EX2 R163, R3 ;  /* 0x0000000300a37308 */ /* 0x0007f00000000800 */
[----:B------:R-:W1:Y:S01]  /*e930*/  MUFU.EX2 R23, R23 ;  /* 0x0000001700177308 */ /* 0x000e620000000800 */
[----:B---3--:R-:W-:-:S04]  /*e940*/  F2FP.SATFINITE.E4M3.F32.PACK_AB_MERGE_C R3, R182, R183, RZ ;  /* 0x000000b7b603723e */ /* 0x008fc800048070ff */
[----:B------:R-:W-:-:S03]  /*e950*/  F2FP.SATFINITE.E4M3.F32.PACK_AB_MERGE_C R3, R174, R175, R3 ;  /* 0x000000afae03723e */ /* 0x000fc60004807003 */
[----:B------:R-:W-:Y:S01]  /*e960*/  MUFU.EX2 R19, R19 ;  /* 0x0000001300137308 */ /* 0x000fe20000000800 */
[----:B------:R-:W-:-:S07]  /*e970*/  SEL R156, R3, R0, !P6 ;  /* 0x00000000039c7207 */ /* 0x000fce0007000000 */
[----:B------:R-:W-:Y:S01]  /*e980*/  MUFU.EX2 R21, R21 ;  /* 0x0000001500157308 */ /* 0x000fe20000000800 */
[----:B------:R-:W-:-:S07]  /*e990*/  SEL R157, R0, R3, !P6 ;  /* 0x00000003009d7207 */ /* 0x000fce0007000000 */
[----:B------:R-:W-:Y:S08]  /*e9a0*/  MUFU.EX2 R18, R18 ;  /* 0x0000001200127308 */ /* 0x000ff00000000800 */
[----:B------:R-:W3:Y:S08]  /*e9b0*/  MUFU.EX2 R17, R17 ;  /* 0x0000001100117308 */ /* 0x000ef00000000800 */
[----:B------:R-:W-:Y:S08]  /*e9c0*/  MUFU.EX2 R16, R16 ;  /* 0x0000001000107308 */ /* 0x000ff00000000800 */
[----:B------:R-:W2:Y:S01]  /*e9d0*/  MUFU.EX2 R15, R15 ;  /* 0x0000000f000f7308 */ /* 0x000ea20000000800 */
[----:B------:R-:W-:-:S07]  /*e9e0*/  F2FP.SATFINITE.E4M3.F32.PACK_AB_MERGE_C R3, R178, R179, RZ ;  /* 0x000000b3b203723e */ /* 0x000fce00048070ff */
[----:B------:R-:W-:Y:S01]  /*e9f0*/  MUFU.EX2 R22, R22 ;  /* 0x0000001600167308 */ /* 0x000fe20000000800 */
[----:B-----5:R-:W-:-:S07]  /*ea00*/  F2FP.SATFINITE.E4M3.F32.PACK_AB_MERGE_C R0, R176, R177, RZ ;  /* 0x000000b1b000723e */ /* 0x020fce00048070ff */
[----:B------:R-:W5:Y:S08]  /*ea10*/  MUFU.EX2 R20, R20 ;  /* 0x0000001400147308 */ /* 0x000f700000000800 */
[----:B------:R3:W-:Y:S08]  /*ea20*/  MUFU.EX2 R13, R4 ;  /* 0x00000004000d7308 */ /* 0x0007f00000000800 */
[----:B------:R-:W5:Y:S01]  /*ea30*/  MUFU.EX2 R11, R11 ;  /* 0x0000000b000b7308 */ /* 0x000f620000000800 */
[----:B0-----:R-:W-:-:S07]  /*ea40*/  F2FP.SATFINITE.E4M3.F32.PACK_AB_MERGE_C R3, R170, R171, R3 ;  /* 0x000000abaa03723e */ /* 0x001fce0004807003 */
[----:B------:R-:W-:Y:S01]  /*ea50*/  MUFU.EX2 R14, R14 ;  /* 0x0000000e000e7308 */ /* 0x000fe20000000800 */
[----:B----4-:R-:W-:-:S07]  /*ea60*/  F2FP.SATFINITE.E4M3.F32.PACK_AB_MERGE_C R0, R169, R168, R0 ;  /* 0x000000a8a900723e */ /* 0x010fce0004807000 */
[----:B------:R-:W0:Y:S01]  /*ea70*/  MUFU.EX2 R12, R12 ;  /* 0x0000000c000c7308 */ /* 0x000e220000000800 */
[----:B-1----:R-:W-:Y:S02]  /*ea80*/  F2FP.SATFINITE.E4M3.F32.PACK_AB_MERGE_C R5, R165, R167, RZ ;  /* 0x000000a7a505723e */ /* 0x002fe400048070ff */
[----:B---3--:R-:W-:Y:S02]  /*ea90*/  F2FP.SATFINITE.E4M3.F32.PACK_AB_MERGE_C R4, R23, R163, RZ ;  /* 0x000000a31704723e */ /* 0x008fe400048070ff */
[----:B------:R-:W-:Y:S02]  /*eaa0*/  SEL R154, R3, R0, !P6 ;  /* 0x00000000039a7207 */ /* 0x000fe40007000000 */
[----:B------:R-:W-:Y:S02]  /*eab0*/  SEL R159, R0, R3, !P6 ;  /* 0x00000003009f7207 */ /* 0x000fe40007000000 */
[----:B------:R-:W-:Y:S02]  /*eac0*/  F2FP.SATFINITE.E4M3.F32.PACK_AB_MERGE_C R5, R17, R18, R5 ;  /* 0x000000121105723e */ /* 0x000fe40004807005 */
[----:B------:R-:W-:-:S02]  /*ead0*/  F2FP.SATFINITE.E4M3.F32.PACK_AB_MERGE_C R0, R21, R19, RZ ;  /* 0x000000131500723e */ /* 0x000fc400048070ff */
[----:B--2---:R-:W-:Y:S02]  /*eae0*/  F2FP.SATFINITE.E4M3.F32.PACK_AB_MERGE_C R4, R15, R16, R4 ;  /* 0x000000100f04723e */ /* 0x004fe40004807004 */
[----:B-----5:R-:W-:Y:S02]  /*eaf0*/  F2FP.SATFINITE.E4M3.F32.PACK_AB_MERGE_C R3, R20, R22, RZ ;  /* 0x000000161403723e */ /* 0x020fe400048070ff */
[----:B------:R-:W-:Y:S02]  /*eb00*/  F2FP.SATFINITE.E4M3.F32.PACK_AB_MERGE_C R0, R11, R13, R0 ;  /* 0x0000000d0b00723e */ /* 0x000fe40004807000 */
[----:B------:R-:W-:Y:S02]  /*eb10*/  SEL R152, R5, R4, !P6 ;  /* 0x0000000405987207 */ /* 0x000fe40007000000 */
[----:B------:R-:W-:Y:S02]  /*eb20*/  SEL R153, R4, R5, !P6 ;  /* 0x0000000504997207 */ /* 0x000fe40007000000 */
[----:B0-----:R-:W-:-:S02]  /*eb30*/  F2FP.SATFINITE.E4M3.F32.PACK_AB_MERGE_C R3, R12, R14, R3 ;  /* 0x0000000e0c03723e */ /* 0x001fc40004807003 */
[----:B------:R-:W-:Y:S02]  /*eb40*/  LOP3.LUT R4, R210, 0x1, RZ, 0x3c, !PT ;  /* 0x00000001d2047812 */ /* 0x000fe400078e3cff */
[----:B------:R-:W-:Y:S02]  /*eb50*/  SEL R10, R3, R0, !P6 ;  /* 0x00000000030a7207 */ /* 0x000fe40007000000 */
[----:B------:R-:W-:Y:S01]  /*eb60*/  SEL R155, R0, R3, !P6 ;  /* 0x00000003009b7207 */ /* 0x000fe20007000000 */
[----:B------:R-:W-:Y:S04]  /*eb70*/  SHFL.IDX PT, R157, R157, R4, 0x1f ;  /* 0x00001f049d9d7589 */ /* 0x000fe800000e0000 */
[----:B------:R-:W0:Y:S04]  /*eb80*/  SHFL.IDX PT, R0, R156, R210, 0x1f ;  /* 0x00001fd29c007589 */ /* 0x000e2800000e0000 */
        /* <DEDUP_REMOVED lines=12> */
[----:B------:R-:W-:Y:S04]  /*ec50*/  SHFL.IDX PT, R5, R152, R210, 0x1f ;  /* 0x00001fd298057589 */ /* 0x000fe800000e0000 */
[----:B------:R-:W1:Y:S04]  /*ec60*/  SHFL.IDX PT, R153, R153, R4, 0x1f ;  /* 0x00001f0499997589 */ /* 0x000e6800000e0000 */
        /* <DEDUP_REMOVED lines=13> */
[----:B------:R2:W-:Y:S06]  /*ed40*/  MEMBAR.ALL.CTA ;  /* 0x0000000000007992 */ /* 0x0005ec0000008000 */
[----:B--2---:R-:W2:Y:S01]  /*ed50*/  FENCE.VIEW.ASYNC.S ;  /* 0x00000000000073c6 */ /* 0x004ea20000000000 */
[----:B0-----:R-:W-:-:S03]  /*ed60*/  PRMT R156, R0, R234, R157 ;  /* 0x000000ea009c7216 */ /* 0x001fc6000000009d */
[----:B--2---:R-:W-:Y:S01]  /*ed70*/  SHFL.IDX PT, R159, R159, R4, 0x1f ;  /* 0x00001f049f9f7589 */ /* 0x004fe200000e0000 */
[----:B------:R-:W-:-:S03]  /*ed80*/  PRMT R157, R0, R233, R157 ;  /* 0x000000e9009d7216 */ /* 0x000fc6000000009d */
[----:B------:R0:W-:Y:S01]  /*ed90*/  SHFL.IDX PT, R155, R155, R4, 0x1f ;  /* 0x00001f049b9b7589 */ /* 0x0001e200000e0000 */
[----:B------:R-:W-:-:S03]  /*eda0*/  FADD R0, -R6, R243 ;  /* 0x000000f306007221 */ /* 0x000fc60000000100 */
[----:B------:R-:W2:Y:S01]  /*edb0*/  SHFL.IDX PT, R3, R154, R210, 0x1f ;  /* 0x00001fd29a037589 */ /* 0x000ea200000e0000 */
[----:B0-----:R-:W-:Y:S01]  /*edc0*/  FADD R4, -R7, R242 ;  /* 0x000000f207047221 */ /* 0x001fe20000000100 */
[----:B------:R-:W-:-:S03]  /*edd0*/  FMUL R0, R0, 1.4426950216293334961 ;  /* 0x3fb8aa3b00007820 */ /* 0x000fc60000400000 */
[----:B------:R-:W-:Y:S01]  /*ede0*/  FMUL R4, R4, 1.4426950216293334961 ;  /* 0x3fb8aa3b04047820 */ /* 0x000fe20000400000 */
[CCC-:B-1----:R-:W-:Y:S02]  /*edf0*/  PRMT R152, R5.reuse, R234.reuse, R153.reuse ;  /* 0x000000ea05987216 */ /* 0x1c2fe40000000099 */
[----:B------:R-:W-:Y:S02]  /*ee00*/  PRMT R153, R5, R233, R153 ;  /* 0x000000e905997216 */ /* 0x000fe40000000099 */
[----:B------:R-:W0:Y:S08]  /*ee10*/  MUFU.EX2 R5, R0 ;  /* 0x0000000000057308 */ /* 0x000e300000000800 */
[----:B------:R-:W1:Y:S01]  /*ee20*/  MUFU.EX2 R4, R4 ;  /* 0x0000000400047308 */ /* 0x000e620000000800 */
[----:B--2---:R-:W-:-:S02]  /*ee30*/  PRMT R158, R3, R234, R159 ;  /* 0x000000ea039e7216 */ /* 0x004fc4000000009f */
[----:B------:R-:W-:Y:S01]  /*ee40*/  PRMT R159, R3, R233, R159 ;  /* 0x000000e9039f7216 */ /* 0x000fe2000000009f */
[-C--:B0-----:R-:W-:Y:S01]  /*ee50*/  FMUL R24, R24, R5.reuse ;  /* 0x0000000518187220 */ /* 0x081fe20000400000 */
[-C--:B------:R-:W-:Y:S01]  /*ee60*/  FMUL R25, R25, R5.reuse ;  /* 0x0000000519197220 */ /* 0x080fe20000400000 */
[-C--:B------:R-:W-:Y:S01]  /*ee70*/  FMUL R28, R28, R5.reuse ;  /* 0x000000051c1c7220 */ /* 0x080fe20000400000 */
[-C--:B------:R-:W-:Y:S01]  /*ee80*/  FMUL R29, R29, R5.reuse ;  /* 0x000000051d1d7220 */ /* 0x080fe20000400000 */
[-C--:B------:R-:W-:Y:S01]  /*ee90*/  FMUL R32, R32, R5.reuse ;  /* 0x0000000520207220 */ /* 0x080fe20000400000 */
[-C--:B------:R-:W-:Y:S01]  /*eea0*/  FMUL R33, R33, R5.reuse ;  /* 0x0000000521217220 */ /* 0x080fe20000400000 */
[-C--:B------:R-:W-:Y:S01]  /*eeb0*/  FMUL R36, R36, R5.reuse ;  /* 0x0000000524247220 */ /* 0x080fe20000400000 */
[-C--:B------:R-:W-:Y:S01]  /*eec0*/  FMUL R37, R37, R5.reuse ;  /* 0x0000000525257220 */ /* 0x080fe20000400000 */
[-C--:B-1----:R-:W-:Y:S01]  /*eed0*/  FMUL R26, R26, R4.reuse ;  /* 0x000000041a1a7220 */ /* 0x082fe20000400000 */
[-C--:B------:R-:W-:Y:S01]  /*eee0*/  FMUL R27, R27, R4.reuse ;  /* 0x000000041b1b7220 */ /* 0x080fe20000400000 */
        /* <DEDUP_REMOVED lines=61> */
[----:B------:R-:W-:Y:S01]  /*f2c0*/  FMUL R151, R151, R4 ;  /* 0x0000000497977220 */ /* 0x000fe20000400000 */
        /* <DEDUP_REMOVED lines=56> */
[----:B------:R-:W-:Y:S06]  /*f650*/  BAR.SYNC.DEFER_BLOCKING 0x0 ;  /* 0x0000000000007b1d */ /* 0x000fec0000010000 */
[----:B------:R-:W-:-:S06]  /*f660*/  WARPGROUP.ARRIVE ;  /* 0x00000000000079c5 */ /* 0x000fcc0000000000 */
[----:B------:R-:W-:Y:S03]  /*f670*/  QGMMA.64x256x32.F32.E4M3.E4M3 R24, R156, gdesc[UR8], R24, gsb0 ;  /* 0x03e000089c187df3 */ /* 0x000fe60008000818 */
[----:B------:R-:W-:Y:S02]  /*f680*/  WARPGROUP.DEPBAR.LE gsb0, 0x0 ;  /* 0x00008000000079c5 */ /* 0x000fe40000010000 */
[----:B------:R-:W-:Y:S04]  /*f690*/  STL.64 [R1], R24 ;  /* 0x0000001801007387 */ /* 0x000fe80000100a00 */
        /* <DEDUP_REMOVED lines=62> */
[----:B------:R0:W-:Y:S04]  /*fa80*/  STL.64 [R1+0x1f8], R150 ;  /* 0x0001f89601007387 */ /* 0x0001e80000100a00 */
[----:B0-----:R-:W2:Y:S04]  /*fa90*/  LDL.LU.64 R150, [R1+0x860] ;  /* 0x0008600001967983 */ /* 0x001ea80000300a00 */
[----:B------:R-:W3:Y:S04]  /*faa0*/  LDL.LU.64 R148, [R1+0x858] ;  /* 0x0008580001947983 */ /* 0x000ee80000300a00 */
[----:B------:R-:W4:Y:S04]  /*fab0*/  LDL.LU.64 R146, [R1+0x850] ;  /* 0x0008500001927983 */ /* 0x000f280000300a00 */
[----:B------:R-:W5:Y:S04]  /*fac0*/  LDL.LU.64 R144, [R1+0x848] ;  /* 0x0008480001907983 */ /* 0x000f680000300a00 */
[----:B------:R-:W2:Y:S04]  /*fad0*/  LDL.LU.64 R142, [R1+0x840] ;  /* 0x00084000018e7983 */ /* 0x000ea80000300a00 */
[----:B------:R-:W5:Y:S04]  /*fae0*/  LDL.LU.64 R140, [R1+0x838] ;  /* 0x00083800018c7983 */ /* 0x000f680000300a00 */
        /* <DEDUP_REMOVED lines=57> */
[----:B------:R-:W5:Y:S01]  /*fe80*/  LDL.LU.64 R24, [R1+0x668] ;  /* 0x0006680001187983 */ /* 0x000f620000300a00 */
[----:B---3--:R-:W-:-:S03]  /*fe90*/  R2UR UR9, R148 ;  /* 0x00000000940972ca */ /* 0x008fc600000e0000 */
[----:B------:R-:W3:Y:S01]  /*fea0*/  LDL.LU R148, [R1+0x664] ;  /* 0x0006640001947983 */ /* 0x000ee20000300800 */
[----:B------:R-:W-:-:S03]  /*feb0*/  R2UR UR8, R149 ;  /* 0x00000000950872ca */ /* 0x000fc600000e0000 */
[----:B------:R-:W3:Y:S04]  /*fec0*/  LDL.LU R149, [R1+0x660] ;  /* 0x0006600001957983 */ /* 0x000ee80000300800 */
[----:B------:R-:W3:Y:S04]  /*fed0*/  LDL R156, [R1+0x628] ;  /* 0x00062800019c7983 */ /* 0x000ee80000100800 */
[----:B------:R-:W0:Y:S02]  /*fee0*/  SHFL.IDX PT, R10, R10, R210, 0x1f ;  /* 0x00001fd20a0a7589 */ /* 0x000e2400000e0000 */
[----:B0-----:R-:W-:-:S02]  /*fef0*/  PRMT R154, R10, R234, R155 ;  /* 0x000000ea0a9a7216 */ /* 0x001fc4000000009b */
[----:B------:R-:W-:Y:S02]  /*ff00*/  PRMT R155, R10, R233, R155 ;  /* 0x000000e90a9b7216 */ /* 0x000fe4000000009b */
[----:B------:R-:W3:Y:S01]  /*ff10*/  LDL R10, [R1+0x62c] ;  /* 0x00062c00010a7983 */ /* 0x000ee20000100800 */
[----:B------:R-:W-:Y:S02]  /*ff20*/  UMOV UR37, UR11 ;  /* 0x0000000b00257c82 */ /* 0x000fe40008000000 */
[----:B------:R-:W-:Y:S01]  /*ff30*/  UMOV UR43, UR37 ;  /* 0x00000025002b7c82 */ /* 0x000fe20008000000 */
[----:B------:R-:W3:Y:S04]  /*ff40*/  LDL.LU R159, [R1+0x218] ;  /* 0x00021800019f7983 */ /* 0x000ee80000300800 */
[----:B------:R-:W3:Y:S04]  /*ff50*/  LDL.LU R158, [R1+0x21c] ;  /* 0x00021c00019e7983 */ /* 0x000ee80000300800 */
[----:B------:R-:W3:Y:S01]  /*ff60*/  LDL.LU R157, [R1+0x210] ;  /* 0x00021000019d7983 */ /* 0x000ee20000300800 */
[----:B------:R-:W-:-:S04]  /*ff70*/  FADD R0, -R9, R244 ;  /* 0x000000f409007221 */ /* 0x000fc80000000100 */
[----:B------:R-:W-:-:S04]  /*ff80*/  FMUL R0, R0, 1.4426950216293334961 ;  /* 0x3fb8aa3b00007820 */ /* 0x000fc80000400000 */
[----:B------:R0:W2:Y:S02]  /*ff90*/  MUFU.EX2 R3, R0 ;  /* 0x0000000000037308 */ /* 0x0000a40000000800 */
[----:B0-----:R-:W-:-:S04]  /*ffa0*/  FADD R0, -R8, R245 ;  /* 0x000000f508007221 */ /* 0x001fc80000000100 */
[----:B------:R-:W-:-:S06]  /*ffb0*/  FMUL R0, R0, 1.4426950216293334961 ;  /* 0x3fb8aa3b00007820 */ /* 0x000fcc0000400000 */
[----:B------:R-:W0:Y:S01]  /*ffc0*/  MUFU.EX2 R0, R0 ;  /* 0x0000000000007308 */ /* 0x000e220000000800 */
[-C--:B--2---:R-:W-:Y:S01]  /*ffd0*/  FMUL R110, R110, R3.reuse ;  /* 0x000000036e6e7220 */ /* 0x084fe20000400000 */
[-C--:B----4-:R-:W-:Y:S01]  /*ffe0*/  FMUL R106, R106, R3.reuse ;  /* 0x000000036a6a7220 */ /* 0x090fe20000400000 */
[-C--:B------:R-:W-:Y:S01]  /*fff0*/  FMUL R107, R107, R3.reuse ;  /* 0x000000036b6b7220 */ /* 0x080fe20000400000 */
[-C--:B------:R-:W-:Y:S01]  /*10000*/  FMUL R111, R111, R3.reuse ;  /* 0x000000036f6f7220 */ /* 0x080fe20000400000 */
[-C--:B------:R-:W-:Y:S01]  /*10010*/  FMUL R114, R114, R3.reuse ;  /* 0x0000000372727220 */ /* 0x080fe20000400000 */
[-C--:B------:R-:W-:Y:S01]  /*10020*/  FMUL R115, R115, R3.reuse ;  /* 0x0000000373737220 */ /* 0x080fe20000400000 */
[-C--:B------:R-:W-:Y:S01]  /*10030*/  FMUL R118, R118, R3.reuse ;  /* 0x0000000376767220 */ /* 0x080fe20000400000 */
[-C--:B------:R-:W-:Y:S01]  /*10040*/  FMUL R119, R119, R3.reuse ;  /* 0x0000000377777220 */ /* 0x080fe20000400000 */
[-C--:B------:R-:W-:Y:S01]  /*10050*/  FMUL R122, R122, R3.reuse ;  /* 0x000000037a7a7220 */ /* 0x080fe20000400000 */
[-C--:B-----5:R-:W-:Y:S01]  /*10060*/  FMUL R102, R102, R3.reuse ;  /* 0x0000000366667220 */ /* 0x0a0fe20000400000 */
        /* <DEDUP_REMOVED lines=68> */
[----:B------:R-:W-:Y:S01]  /*104b0*/  FMUL R69, R69, R0 ;  /* 0x0000000045457220 */ /* 0x000fe20000400000 */
[----:B---3--:R-:W-:-:S02]  /*104c0*/  R2UR UR37, R156 ;  /* 0x000000009c2572ca */ /* 0x008fc400000e0000 */
[----:B------:R-:W2:Y:S01]  /*104d0*/  LDL.LU R156, [R1+0x214] ;  /* 0x00021400019c7983 */ /* 0x000ea20000300800 */
        /* <DEDUP_REMOVED lines=49> */
[----:B------:R-:W-:-:S05]  /*107f0*/  UMOV UR36, UR10 ;  /* 0x0000000a00247c82 */ /* 0x000fca0008000000 */
[----:B------:R-:W-:Y:S01]  /*10800*/  WARPGROUP.ARRIVE ;  /* 0x00000000000079c5 */ /* 0x000fe20000000000 */
[----:B------:R-:W-:-:S05]  /*10810*/  UMOV UR42, UR36 ;  /* 0x00000024002a7c82 */ /* 0x000fca0008000000 */
[----:B------:R-:W-:Y:S01]  /*10820*/  QGMMA.64x256x32.F32.E4M3.E4M3 R24, R152, gdesc[UR40], R24, gsb0 ;  /* 0x03e0002898187df3 */ /* 0x000fe20008000818 */
[----:B------:R-:W-:Y:S01]  /*10830*/  FADD R182, R183, R182 ;  /* 0x000000b6b7b67221 */ /* 0x000fe20000000000 */
[----:B------:R-:W-:Y:S01]  /*10840*/  FADD R174, R175, R174 ;  /* 0x000000aeafae7221 */ /* 0x000fe20000000000 */
[----:B------:R-:W-:Y:S01]  /*10850*/  R2UR UR36, R10 ;  /* 0x000000000a2472ca */ /* 0x000fe200000e0000 */
[----:B------:R-:W-:Y:S01]  /*10860*/  FADD R17, R18, R17 ;  /* 0x0000001112117221 */ /* 0x000fe20000000000 */
        /* <DEDUP_REMOVED lines=24> */
[----:B------:R-:W-:-:S02]  /*109f0*/  FADD R10, R21, R10 ;  /* 0x0000000a150a7221 */ /* 0x000fc40000000000 */
[----:B------:R-:W0:Y:S04]  /*10a00*/  SHFL.BFLY PT, R14, R12, 0x2, 0x1f ;  /* 0x0c401f000c0e7f89 */ /* 0x000e2800000e0000 */
[----:B------:R-:W1:Y:S04]  /*10a10*/  SHFL.BFLY PT, R15, R13, 0x2, 0x1f ;  /* 0x0c401f000d0f7f89 */ /* 0x000e6800000e0000 */
[----:B------:R-:W3:Y:S04]  /*10a20*/  SHFL.BFLY PT, R16, R11, 0x2, 0x1f ;  /* 0x0c401f000b107f89 */ /* 0x000ee800000e0000 */
[----:B------:R-:W4:Y:S01]  /*10a30*/  SHFL.BFLY PT, R17, R10, 0x2, 0x1f ;  /* 0x0c401f000a117f89 */ /* 0x000f2200000e0000 */
[----:B------:R-:W-:-:S02]  /*10a40*/  R2UR UR10, R196 ;  /* 0x00000000c40a72ca */ /* 0x000fc400000e0000 */
[----:B------:R-:W5:Y:S01]  /*10a50*/  S2R R196, SR_CTAID.X ;  /* 0x0000000000c47919 */ /* 0x000f620000002500 */
[----:B0-----:R-:W-:Y:S01]  /*10a60*/  FADD R12, R12, R14 ;  /* 0x0000000e0c0c7221 */ /* 0x001fe20000000000 */
[----:B-1----:R-:W-:Y:S01]  /*10a70*/  FADD R13, R13, R15 ;  /* 0x0000000f0d0d7221 */ /* 0x002fe20000000000 */
[----:B---3--:R-:W-:-:S03]  /*10a80*/  FADD R11, R11, R16 ;  /* 0x000000100b0b7221 */ /* 0x008fc60000000000 */
[----:B------:R-:W0:Y:S01]  /*10a90*/  SHFL.BFLY PT, R15, R12, 0x1, 0x1f ;  /* 0x0c201f000c0f7f89 */ /* 0x000e2200000e0000 */
[----:B----4-:R-:W-:-:S03]  /*10aa0*/  FADD R10, R10, R17 ;  /* 0x000000110a0a7221 */ /* 0x010fc60000000000 */
[----:B------:R-:W1:Y:S04]  /*10ab0*/  SHFL.BFLY PT, R16, R13, 0x1, 0x1f ;  /* 0x0c201f000d107f89 */ /* 0x000e6800000e0000 */
[----:B------:R-:W3:Y:S04]  /*10ac0*/  SHFL.BFLY PT, R17, R11, 0x1, 0x1f ;  /* 0x0c201f000b117f89 */ /* 0x000ee800000e0000 */
[----:B------:R-:W4:Y:S01]  /*10ad0*/  SHFL.BFLY PT, R18, R10, 0x1, 0x1f ;  /* 0x0c201f000a127f89 */ /* 0x000f2200000e0000 */
[----:B------:R-:W-:Y:S01]  /*10ae0*/  UIADD3 UR47, UP0, UR47, 0x20, URZ ;  /* 0x000000202f2f7890 */ /* 0x000fe2000ff1e03f */
[----:B-----5:R-:W-:-:S03]  /*10af0*/  IMAD.SHL.U32 R196, R196, 0x80, RZ ;  /* 0x00000080c4c47824 */ /* 0x020fc600078e00ff */
[----:B------:R-:W-:Y:S01]  /*10b00*/  UIADD3.X UR61, URZ, UR61, URZ, UP0, !UPT ;  /* 0x0000003d3f3d7290 */ /* 0x000fe200087fe43f */
[----:B0-----:R-:W-:Y:S01]  /*10b10*/  FADD R15, R12, R15 ;  /* 0x0000000f0c0f7221 */ /* 0x001fe20000000000 */
[----:B-1----:R-:W-:-:S03]  /*10b20*/  FADD R13, R13, R16 ;  /* 0x000000100d0d7221 */ /* 0x002fc60000000000 */
[----:B------:R-:W-:Y:S01]  /*10b30*/  FFMA R159, R4, R159, R15 ;  /* 0x0000009f049f7223 */ /* 0x000fe2000000000f */
[----:B---3--:R-:W-:Y:S01]  /*10b40*/  FADD R11, R11, R17 ;  /* 0x000000110b0b7221 */ /* 0x008fe20000000000 */
[----:B------:R-:W-:Y:S01]  /*10b50*/  FFMA R158, R5, R158, R13 ;  /* 0x0000009e059e7223 */ /* 0x000fe2000000000d */
[----:B----4-:R-:W-:Y:S02]  /*10b60*/  FADD R10, R10, R18 ;  /* 0x000000120a0a7221 */ /* 0x010fe40000000000 */
[----:B------:R-:W-:Y:S01]  /*10b70*/  FFMA R157, R0, R157, R11 ;  /* 0x0000009d009d7223 */ /* 0x000fe2000000000b */
[----:B------:R-:W-:Y:S01]  /*10b80*/  VIADD R160, R196, 0x80 ;  /* 0x00000080c4a07836 */ /* 0x000fe20000000000 */
[----:B------:R0:W-:Y:S01]  /*10b90*/  STL [R1+0x218], R159 ;  /* 0x0002189f01007387 */ /* 0x0001e20000100800 */
[----:B------:R-:W-:-:S03]  /*10ba0*/  IMAD.U32 R14, RZ, RZ, UR61 ;  /* 0x0000003dff0e7e24 */ /* 0x000fc6000f8e00ff */
[----:B------:R0:W-:Y:S01]  /*10bb0*/  STL [R1+0x21c], R158 ;  /* 0x00021c9e01007387 */ /* 0x0001e20000100800 */
[----:B------:R-:W-:-:S03]  /*10bc0*/  ISETP.LE.U32.AND P0, PT, R160, UR47, PT ;  /* 0x0000002fa0007c0c */ /* 0x000fc6000bf03070 */
[----:B------:R0:W-:Y:S01]  /*10bd0*/  STL [R1+0x210], R157 ;  /* 0x0002109d01007387 */ /* 0x0001e20000100800 */
[----:B------:R-:W-:Y:S01]  /*10be0*/  ISETP.GE.U32.AND.EX P0, PT, R14, RZ, PT, P0 ;  /* 0x000000ff0e00720c */ /* 0x000fe20003f06100 */
[----:B------:R-:W-:Y:S01]  /*10bf0*/  IMAD.U32 R241, RZ, RZ, UR47 ;  /* 0x0000002ffff17e24 */ /* 0x000fe2000f8e00ff */
[----:B------:R-:W-:Y:S01]  /*10c00*/  R2UR UR11, R199 ;  /* 0x00000000c70b72ca */ /* 0x000fe200000e0000 */
[----:B------:R-:W-:Y:S02]  /*10c10*/  ULEA UR4, UR37, UR4, 0x5 ;  /* 0x0000000425047291 */ /* 0x000fe4000f8e283f */
[----:B------:R-:W-:Y:S01]  /*10c20*/  ULEA UR5, UR36, UR5, 0x5 ;  /* 0x0000000524057291 */ /* 0x000fe2000f8e283f */
[--C-:B------:R-:W-:Y:S02]  /*10c30*/  IMAD.MOV.U32 R4, RZ, RZ, R7.reuse ;  /* 0x000000ffff047224 */ /* 0x100fe400078e0007 */
[----:B------:R-:W-:Y:S02]  /*10c40*/  IMAD.MOV.U32 R5, RZ, RZ, R6 ;  /* 0x000000ffff057224 */ /* 0x000fe400078e0006 */
[----:B------:R-:W-:-:S02]  /*10c50*/  IMAD.MOV.U32 R242, RZ, RZ, R7 ;  /* 0x000000fffff27224 */ /* 0x000fc400078e0007 */
[----:B------:R-:W-:Y:S02]  /*10c60*/  IMAD.MOV.U32 R243, RZ, RZ, R6 ;  /* 0x000000fffff37224 */ /* 0x000fe400078e0006 */
[--C-:B------:R-:W-:Y:S02]  /*10c70*/  IMAD.MOV.U32 R0, RZ, RZ, R9.reuse ;  /* 0x000000ffff007224 */ /* 0x100fe400078e0009 */
[----:B------:R-:W-:Y:S02]  /*10c80*/  IMAD.MOV.U32 R244, RZ, RZ, R9 ;  /* 0x000000fffff47224 */ /* 0x000fe400078e0009 */
[----:B------:R-:W-:Y:S02]  /*10c90*/  IMAD.MOV.U32 R245, RZ, RZ, R8 ;  /* 0x000000fffff57224 */ /* 0x000fe400078e0008 */
[----:B--2---:R-:W-:-:S05]  /*10ca0*/  FFMA R156, R3, R156, R10 ;  /* 0x0000009c039c7223 */ /* 0x004fca000000000a */
[----:B------:R0:W-:Y:S01]  /*10cb0*/  STL [R1+0x214], R156 ;  /* 0x0002149c01007387 */ /* 0x0001e20000100800 */
[----:B------:R-:W-:Y:S01]  /*10cc0*/  IMAD.MOV.U32 R3, RZ, RZ, R8 ;  /* 0x000000ffff037224 */ /* 0x000fe200078e0008 */
[----:B------:R-:W-:Y:S02]  /*10cd0*/  WARPGROUP.DEPBAR.LE gsb0, 0x0 ;  /* 0x00008000000079c5 */ /* 0x000fe40000010000 */
[----:B------:R-:W-:Y:S05]  /*10ce0*/  @!P0 BRA `(.L_x_1) ;  /* 0xffffff8c004c8947 */ /* 0x000fea000383ffff */
.L_x_0:
[----:B------:R-:W-:Y:S01]  /*10cf0*/  STL [R1+0x66c], R5 ;  /* 0x00066c0501007387 */ /* 0x000fe20000100800 */
[----:B------:R-:W-:Y:S08]  /*10d00*/  BAR.SYNC.DEFER_BLOCKING 0x0 ;  /* 0x0000000000007b1d */ /* 0x000ff00000010000 */
[----:B------:R-:W1:Y:S01]  /*10d10*/  S2UR UR9, SR_CTAID.Y ;  /* 0x00000000000979c3 */ /* 0x000e620000002600 */
[----:B------:R-:W-:Y:S01]  /*10d20*/  ULDC.64 UR4, c[0x0][0x270] ;  /* 0x00009c0000047ab9 */ /* 0x000fe20000000a00 */
[----:B------:R-:W-:Y:S01]  /*10d30*/  STL [R1+0x668], R4 ;  /* 0x0006680401007387 */ /* 0x000fe20000100800 */
[----:B------:R-:W-:-:S03]  /*10d40*/  ULDC UR8, c[0x0][0x278] ;  /* 0x00009e0000087ab9 */ /* 0x000fc60000000800 */
[----:B------:R-:W-:Y:S04]  /*10d50*/  STL [R1+0x664], R3 ;  /* 0x0006640301007387 */ /* 0x000fe80000100800 */
[----:B------:R2:W-:Y:S04]  /*10d60*/  STL [R1+0x660], R0 ;  /* 0x0006600001007387 */ /* 0x0005e80000100800 */
[----:B------:R-:W3:Y:S04]  /*10d70*/  LDL.LU R6, [R1+0x210] ;  /* 0x0002100001067983 */ /* 0x000ee80000300800 */
[----:B------:R-:W4:Y:S04]  /*10d80*/  LDL.LU R9, [R1+0x21c] ;  /* 0x00021c0001097983 */ /* 0x000f280000300800 */
[----:B------:R-:W5:Y:S04]  /*10d90*/  LDL.LU R7, [R1+0x214] ;  /* 0x0002140001077983 */ /* 0x000f680000300800 */
[----:B------:R-:W2:Y:S04]  /*10da0*/  LDL.LU R14, [R1+0x1e8] ;  /* 0x0001e800010e7983 */ /* 0x000ea80000300800 */
        /* <DEDUP_REMOVED lines=9> */
[----:B------:R-:W4:Y:S04]  /*10e40*/  LDL.LU R166, [R1+0x198] ;  /* 0x0001980001a67983 */ /* 0x000f280000300800 */
[----:B------:R-:W2:Y:S04]  /*10e50*/  LDL.LU R23, [R1+0x18c] ;  /* 0x00018c0001177983 */ /* 0x000ea80000300800 */
[----:B------:R-:W2:Y:S04]  /*10e60*/  LDL.LU R165, [R1+0x188] ;  /* 0x0001880001a57983 */ /* 0x000ea80000300800 */
[----:B------:R-:W2:Y:S04]  /*10e70*/  LDL.LU R164, [R1+0x17c] ;  /* 0x00017c0001a47983 */ /* 0x000ea80000300800 */
[----:B------:R-:W2:Y:S04]  /*10e80*/  LDL.LU R163, [R1+0x178] ;  /* 0x0001780001a37983 */ /* 0x000ea80000300800 */
[----:B------:R-:W2:Y:S04]  /*10e90*/  LDL.LU R162, [R1+0x16c] ;  /* 0x00016c0001a27983 */ /* 0x000ea80000300800 */
[----:B------:R-:W2:Y:S04]  /*10ea0*/  LDL.LU R161, [R1+0x168] ;  /* 0x0001680001a17983 */ /* 0x000ea80000300800 */
[----:B------:R-:W2:Y:S04]  /*10eb0*/  LDL.LU R160, [R1+0x15c] ;  /* 0x00015c0001a07983 */ /* 0x000ea80000300800 */
[----:B0-----:R-:W2:Y:S04]  /*10ec0*/  LDL.LU R159, [R1+0x158] ;  /* 0x00015800019f7983 */ /* 0x001ea80000300800 */
        /* <DEDUP_REMOVED lines=9> */
[----:B------:R-:W2:Y:S01]  /*10f60*/  LDL.LU R10, [R1+0x1ec] ;  /* 0x0001ec00010a7983 */ /* 0x000ea20000300800 */
[C---:B---3--:R-:W-:Y:S01]  /*10f70*/  FMUL R8, R6.reuse, 8388608 ;  /* 0x4b00000006087820 */ /* 0x048fe20000400000 */
[----:B------:R-:W-:-:S02]  /*10f80*/  FSETP.GEU.AND P0, PT, R6, 1.175494350822287508e-38, PT ;  /* 0x008000000600780b */ /* 0x000fc40003f0e000 */
[----:B------:R-:W-:Y:S02]  /*10f90*/  FSETP.GT.AND P1, PT, |R6|, 8.50705917302346158658e+37, PT ;  /* 0x7e8000000600780b */ /* 0x000fe40003f24200 */
[----:B------:R-:W-:Y:S02]  /*10fa0*/  FSEL R8, R8, R6, !P0 ;  /* 0x0000000608087208 */ /* 0x000fe40004000000 */
[----:B-----5:R-:W-:-:S03]  /*10fb0*/  FSETP.GT.AND P2, PT, |R7|, 8.50705917302346158658e+37, PT ;  /* 0x7e8000000700780b */ /* 0x020fc60003f44200 */
[----:B------:R-:W-:-:S05]  /*10fc0*/  VIADD R2, R8, 0xc0cafb0d ;  /* 0xc0cafb0d08027836 */ /* 0x000fca0000000000 */
[----:B------:R-:W-:Y:S01]  /*10fd0*/  LOP3.LUT R2, R2, 0xff800000, RZ, 0xc0, !PT ;  /* 0xff80000002027812 */ /* 0x000fe200078ec0ff */
[----:B----4-:R-:W-:Y:S02]  /*10fe0*/  IMAD.MOV.U32 R168, RZ, RZ, R166 ;  /* 0x000000ffffa87224 */ /* 0x010fe400078e00a6 */
[----:B--2---:R-:W-:Y:S02]  /*10ff0*/  IMAD.MOV.U32 R167, RZ, RZ, R165 ;  /* 0x000000ffffa77224 */ /* 0x004fe400078e00a5 */
[----:B------:R-:W-:Y:S02]  /*11000*/  IMAD.MOV.U32 R165, RZ, RZ, 0x3dc6b27f ;  /* 0x3dc6b27fffa57424 */ /* 0x000fe400078e00ff */
[----:B------:R-:W-:Y:S02]  /*11010*/  IMAD.MOV.U32 R166, RZ, RZ, R164 ;  /* 0x000000ffffa67224 */ /* 0x000fe400078e00a4 */
[----:B------:R-:W-:Y:S02]  /*11020*/  IMAD.MOV.U32 R164, RZ, RZ, R163 ;  /* 0x000000ffffa47224 */ /* 0x000fe400078e00a3 */
[----:B------:R-:W-:-:S02]  /*11030*/  IMAD.MOV.U32 R163, RZ, RZ, R162 ;  /* 0x000000ffffa37224 */ /* 0x000fc400078e00a2 */
[----:B------:R-:W-:Y:S02]  /*11040*/  IMAD.MOV.U32 R162, RZ, RZ, R161 ;  /* 0x000000ffffa27224 */ /* 0x000fe400078e00a1 */
[----:B------:R-:W-:Y:S02]  /*11050*/  IMAD.MOV.U32 R161, RZ, RZ, R160 ;  /* 0x000000ffffa17224 */ /* 0x000fe400078e00a0 */
[----:B------:R-:W-:Y:S02]  /*11060*/  IMAD.MOV.U32 R160, RZ, RZ, R9 ;  /* 0x000000ffffa07224 */ /* 0x000fe400078e0009 */
[----:B------:R-:W-:-:S05]  /*11070*/  FMUL R9, R26, 0.25 ;  /* 0x3e8000001a097820 */ /* 0x000fca0000400000 */
[----:B------:R-:W-:Y:S02]  /*11080*/  FSEL R26, R9, R26, P2 ;  /* 0x0000001a091a7208 */ /* 0x000fe40001000000 */
[----:B------:R-:W-:Y:S02]  /*11090*/  FSEL R9, RZ, -23, P0 ;  /* 0xc1b80000ff097808 */ /* 0x000fe40000000000 */
[----:B------:R-:W-:Y:S01]  /*110a0*/  ISETP.GE.U32.AND P0, PT, R8, 0x7f800000, PT ;  /* 0x7f8000000800780c */ /* 0x000fe20003f06070 */
[----:B------:R-:W-:Y:S02]  /*110b0*/  IMAD.MOV.U32 R170, RZ, RZ, R12 ;  /* 0x000000ffffaa7224 */ /* 0x000fe400078e000c */
[----:B------:R-:W-:Y:S02]  /*110c0*/  IMAD.MOV.U32 R169, RZ, RZ, R11 ;  /* 0x000000ffffa97224 */ /* 0x000fe400078e000b */
[----:B------:R-:W-:Y:S02]  /*110d0*/  IMAD.MOV.U32 R12, RZ, RZ, R10 ;  /* 0x000000ffff0c7224 */ /* 0x000fe400078e000a */
[----:B------:R-:W-:-:S05]  /*110e0*/  FMUL R10, R24, 0.25 ;  /* 0x3e800000180a7820 */ /* 0x000fca0000400000 */
[----:B------:R-:W-:Y:S01]  /*110f0*/  FSEL R24, R10, R24, P1 ;  /* 0x000000180a187208 */ /* 0x000fe20000800000 */
[----:B------:R-:W-:Y:S01]  /*11100*/  IMAD.IADD R10, R8, 0x1, -R2 ;  /* 0x00000001080a7824 */ /* 0x000fe200078e0a02 */
[----:B------:R-:W-:-:S05]  /*11110*/  I2FP.F32.S32 R2, R2 ;  /* 0x0000000200027245 */ /* 0x000fca0000201400 */
[----:B------:R-:W-:Y:S01]  /*11120*/  FFMA.FTZ R11, R2, 1.1920928955078125e-07, R9 ;  /* 0x34000000020b7823 */ /* 0x000fe20000010009 */
[----:B------:R-:W-:-:S04]  /*11130*/  FADD R2, R10, -1 ;  /* 0xbf8000000a027421 */ /* 0x000fc80000000000 */
[----:B------:R-:W-:-:S04]  /*11140*/  FFMA.FTZ R9, R2, R165, -0.16845393180847167969 ;  /* 0xbe2c7f3002097423 */ /* 0x000fc800000100a5 */
[----:B------:R-:W-:-:S04]  /*11150*/  FFMA.FTZ R9, R2, R9, 0.1716887056827545166 ;  /* 0x3e2fcf2a02097423 */ /* 0x000fc80000010009 */
[----:B------:R-:W-:-:S04]  /*11160*/  FFMA.FTZ R9, R2, R9, -0.17900948226451873779 ;  /* 0xbe374e4302097423 */ /* 0x000fc80000010009 */
[----:B------:R-:W-:-:S04]  /*11170*/  FFMA.FTZ R9, R2, R9, 0.20512372255325317383 ;  /* 0x3e520bf402097423 */ /* 0x000fc80000010009 */
[----:B------:R-:W-:-:S04]  /*11180*/  FFMA.FTZ R9, R2, R9, -0.24046532809734344482 ;  /* 0xbe763c8b02097423 */ /* 0x000fc80000010009 */
[----:B------:R-:W-:-:S04]  /*11190*/  FFMA.FTZ R9, R2, R9, 0.28857114911079406738 ;  /* 0x3e93bf9902097423 */ /* 0x000fc80000010009 */
[----:B------:R-:W-:-:S04]  /*111a0*/  FFMA.FTZ R9, R2, R9, -0.36067417263984680176 ;  /* 0xbeb8aa4902097423 */ /* 0x000fc80000010009 */
[----:B------:R-:W-:-:S04]  /*111b0*/  FFMA.FTZ R9, R2, R9, 0.48089820146560668945 ;  /* 0x3ef6384a02097423 */ /* 0x000fc80000010009 */
[----:B------:R-:W-:-:S04]  /*111c0*/  FFMA.FTZ R9, R2, R9, -0.72134751081466674805 ;  /* 0xbf38aa3b02097423 */ /* 0x000fc80000010009 */
[----:B------:R-:W-:-:S04]  /*111d0*/  FMUL R9, R2, R9 ;  /* 0x0000000902097220 */ /* 0x000fc80000400000 */
[----:B------:R-:W-:-:S04]  /*111e0*/  FMUL R9, R2, R9 ;  /* 0x0000000902097220 */ /* 0x000fc80000400000 */
[----:B------:R-:W-:-:S04]  /*111f0*/  FFMA.FTZ R2, R2, 1.4426950216293334961, R9 ;  /* 0x3fb8aa3b02027823 */ /* 0x000fc80000010009 */
[----:B------:R-:W-:Y:S01]  /*11200*/  FADD R0, R11, R2 ;  /* 0x000000020b007221 */ /* 0x000fe20000000000 */
[----:B------:R-:W-:-:S04]  /*11210*/  @P0 IMAD.MOV.U32 R2, RZ, RZ, 0x7f800000 ;  /* 0x7f800000ff020424 */ /* 0x000fc800078e00ff */
[----:B------:R-:W-:-:S05]  /*11220*/  @P0 FFMA.FTZ R0, R8, R2, +INF ;  /* 0x7f80000008000423 */ /* 0x000fca0000010002 */
[----:B------:R0:W-:Y:S04]  /*11230*/  STL [R1+0x224], R0 ;  /* 0x0002240001007387 */ /* 0x0001e80000100800 */
[----:B------:R-:W2:Y:S01]  /*11240*/  LDL.LU R171, [R1+0x218] ;  /* 0x0002180001ab7983 */ /* 0x000ea20000300800 */
[----:B------:R-:W-:Y:S01]  /*11250*/  FMUL R2, R149, 0.25 ;  /* 0x3e80000095027820 */ /* 0x000fe20000400000 */
[----:B------:R-:W-:Y:S01]  /*11260*/  FSETP.NEU.AND P0, PT, R8, RZ, PT ;  /* 0x000000ff0800720b */ /* 0x000fe20003f0d000 */
[----:B------:R-:W-:Y:S01]  /*11270*/  FMUL R8, R145, 0.25 ;  /* 0x3e80000091087820 */ /* 0x000fe20000400000 */
[C---:B------:R-:W-:Y:S01]  /*11280*/  FSETP.GEU.AND P3, PT, |R6|.reuse, 1.175494350822287508e-38, PT ;  /* 0x008000000600780b */ /* 0x040fe20003f6e200 */
[----:B------:R-:W-:Y:S01]  /*11290*/  @P1 FMUL R6, R6, 0.25 ;  /* 0x3e80000006061820 */ /* 0x000fe20000400000 */
[----:B------:R-:W-:Y:S01]  /*112a0*/  FSEL R149, R2, R149, P1 ;  /* 0x0000009502957208 */ /* 0x000fe20000800000 */
[----:B------:R-:W-:Y:S01]  /*112b0*/  FMUL R2, R148, 0.25 ;  /* 0x3e80000094027820 */ /* 0x000fe20000400000 */
[----:B------:R-:W-:Y:S01]  /*112c0*/  FSEL R145, R8, R145, P1 ;  /* 0x0000009108917208 */ /* 0x000fe20000800000 */
[----:B------:R-:W-:-:S03]  /*112d0*/  FMUL R8, R141, 0.25 ;  /* 0x3e8000008d087820 */ /* 0x000fc60000400000 */
[----:B------:R-:W-:Y:S01]  /*112e0*/  FSEL R148, R2, R148, P1 ;  /* 0x0000009402947208 */ /* 0x000fe20000800000 */
[----:B------:R-:W-:Y:S01]  /*112f0*/  FMUL R2, R144, 0.25 ;  /* 0x3e80000090027820 */ /* 0x000fe20000400000 */
[----:B------:R-:W-:Y:S01]  /*11300*/  FSEL R141, R8, R141, P1 ;  /* 0x0000008d088d7208 */ /* 0x000fe20000800000 */
[----:B------:R-:W-:Y:S02]  /*11310*/  FMUL R8, R137, 0.25 ;  /* 0x3e80000089087820 */ /* 0x000fe40000400000 */
[----:B------:R-:W-:Y:S01]  /*11320*/  @!P3 FMUL R6, R6, 16777216 ;  /* 0x4b8000000606b820 */ /* 0x000fe20000400000 */
[----:B------:R-:W-:Y:S01]  /*11330*/  FSEL R144, R2, R144, P1 ;  /* 0x0000009002907208 */ /* 0x000fe20000800000 */
[----:B------:R-:W-:Y:S01]  /*11340*/  FMUL R2, R140, 0.25 ;  /* 0x3e8000008c027820 */ /* 0x000fe20000400000 */
[----:B------:R-:W-:Y:S01]  /*11350*/  FSEL R137, R8, R137, P1 ;  /* 0x0000008908897208 */ /* 0x000fe20000800000 */
[----:B------:R-:W-:Y:S01]  /*11360*/  FMUL R8, R133, 0.25 ;  /* 0x3e80000085087820 */ /* 0x000fe20000400000 */
[----:B------:R-:W-:Y:S01]  /*11370*/  @!P3 FMUL R145, R145, 16777216 ;  /* 0x4b8000009191b820 */ /* 0x000fe20000400000 */
[----:B------:R-:W0:Y:S01]  /*11380*/  MUFU.RCP R6, R6 ;  /* 0x0000000600067308 */ /* 0x000e220000001000 */
[----:B------:R-:W-:Y:S01]  /*11390*/  FSEL R140, R2, R140, P1 ;  /* 0x0000008c028c7208 */ /* 0x000fe20000800000 */
[----:B------:R-:W-:Y:S01]  /*113a0*/  FMUL R2, R136, 0.25 ;  /* 0x3e80000088027820 */ /* 0x000fe20000400000 */
[----:B------:R-:W-:Y:S01]  /*113b0*/  FSEL R133, R8, R133, P1 ;  /* 0x0000008508857208 */ /* 0x000fe20000800000 */
[----:B------:R-:W-:Y:S01]  /*113c0*/  FMUL R8, R129, 0.25 ;  /* 0x3e80000081087820 */ /* 0x000fe20000400000 */
[----:B------:R-:W-:Y:S01]  /*113d0*/  @!P3 FMUL R144, R144, 16777216 ;  /* 0x4b8000009090b820 */ /* 0x000fe20000400000 */
[----:B------:R-:W-:Y:S01]  /*113e0*/  @!P3 FMUL R137, R137, 16777216 ;  /* 0x4b8000008989b820 */ /* 0x000fe20000400000 */
        /* <DEDUP_REMOVED lines=10> */
[----:B0-----:R-:W-:Y:S01]  /*11490*/  FMUL R0, R6, R145 ;  /* 0x0000009106007220 */ /* 0x001fe20000400000 */
[----:B------:R-:W-:Y:S01]  /*114a0*/  @!P3 FMUL R129, R129, 16777216 ;  /* 0x4b8000008181b820 */ /* 0x000fe20000400000 */
[----:B------:R-:W-:Y:S01]  /*114b0*/  FSEL R128, R2, R128, P1 ;  /* 0x0000008002807208 */ /* 0x000fe20000800000 */
[----:B------:R-:W-:Y:S01]  /*114c0*/  FMUL R2, R124, 0.25 ;  /* 0x3e8000007c027820 */ /* 0x000fe20000400000 */
[----:B------:R-:W-:Y:S01]  /*114d0*/  FSEL R121, R8, R121, P1 ;  /* 0x0000007908797208 */ /* 0x000fe20000800000 */
[----:B------:R-:W-:Y:S01]  /*114e0*/  FMUL R8, R117, 0.25 ;  /* 0x3e80000075087820 */ /* 0x000fe20000400000 */
[C---:B------:R-:W-:Y:S01]  /*114f0*/  FMUL R3, R6.reuse, R144 ;  /* 0x0000009006037220 */ /* 0x040fe20000400000 */
[----:B------:R-:W-:Y:S01]  /*11500*/  FMUL R4, R6, R137 ;  /* 0x0000008906047220 */ /* 0x000fe20000400000 */
[----:B------:R-:W-:Y:S01]  /*11510*/  FSEL R124, R2, R124, P1 ;  /* 0x0000007c027c7208 */ /* 0x000fe20000800000 */
[----:B------:R-:W-:Y:S01]  /*11520*/  FMUL R2, R120, 0.25 ;  /* 0x3e80000078027820 */ /* 0x000fe20000400000 */
[----:B------:R-:W-:Y:S01]  /*11530*/  FSEL R117, R8, R117, P1 ;  /* 0x0000007508757208 */ /* 0x000fe20000800000 */
[----:B------:R-:W-:Y:S01]  /*11540*/  FMUL R8, R113, 0.25 ;  /* 0x3e80000071087820 */ /* 0x000fe20000400000 */
[----:B------:R0:W-:Y:S01]  /*11550*/  STL [R1+0x670], R0 ;  /* 0x0006700001007387 */ /* 0x0001e20000100800 */
[----:B------:R-:W-:Y:S01]  /*11560*/  FMUL R5, R6, R136 ;  /* 0x0000008806057220 */ /* 0x000fe20000400000 */
[----:B------:R-:W-:Y:S01]  /*11570*/  FSEL R120, R2, R120, P1 ;  /* 0x0000007802787208 */ /* 0x000fe20000800000 */
[----:B------:R-:W-:Y:S01]  /*11580*/  FMUL R2, R116, 0.25 ;  /* 0x3e80000074027820 */ /* 0x000fe20000400000 */
[----:B------:R-:W-:Y:S01]  /*11590*/  FSEL R113, R8, R113, P1 ;  /* 0x0000007108717208 */ /* 0x000fe20000800000 */
[----:B------:R-:W-:Y:S01]  /*115a0*/  FMUL R8, R109, 0.25 ;  /* 0x3e8000006d087820 */ /* 0x000fe20000400000 */
[----:B------:R-:W-:Y:S01]  /*115b0*/  @!P3 FMUL R128, R128, 16777216 ;  /* 0x4b8000008080b820 */ /* 0x000fe20000400000 */
[----:B------:R-:W-:Y:S01]  /*115c0*/  STL [R1+0x674], R3 ;  /* 0x0006740301007387 */ /* 0x000fe20000100800 */
[----:B------:R-:W-:Y:S01]  /*115d0*/  FSEL R116, R2, R116, P1 ;  /* 0x0000007402747208 */ /* 0x000fe20000800000 */
[----:B------:R-:W-:Y:S01]  /*115e0*/  FMUL R2, R112, 0.25 ;  /* 0x3e80000070027820 */ /* 0x000fe20000400000 */
[----:B------:R-:W-:Y:S01]  /*115f0*/  FSEL R109, R8, R109, P1 ;  /* 0x0000006d086d7208 */ /* 0x000fe20000800000 */
[----:B------:R-:W-:Y:S01]  /*11600*/  FMUL R8, R105, 0.25 ;  /* 0x3e80000069087820 */ /* 0x000fe20000400000 */
[----:B0-----:R-:W-:Y:S01]  /*11610*/  FMUL R0, R6, R129 ;  /* 0x0000008106007220 */ /* 0x001fe20000400000 */
[----:B------:R-:W-:Y:S01]  /*11620*/  STL [R1+0x678], R4 ;  /* 0x0006780401007387 */ /* 0x000fe20000100800 */
[----:B------:R-:W-:Y:S01]  /*11630*/  FSEL R112, R2, R112, P1 ;  /* 0x0000007002707208 */ /* 0x000fe20000800000 */
[----:B------:R-:W-:Y:S01]  /*11640*/  FMUL R2, R108, 0.25 ;  /* 0x3e8000006c027820 */ /* 0x000fe20000400000 */
[----:B------:R-:W-:Y:S01]  /*11650*/  FSEL R105, R8, R105, P1 ;  /* 0x0000006908697208 */ /* 0x000fe20000800000 */
[----:B------:R-:W-:Y:S01]  /*11660*/  FMUL R8, R101, 0.25 ;  /* 0x3e80000065087820 */ /* 0x000fe20000400000 */
[----:B------:R-:W-:Y:S01]  /*11670*/  STL [R1+0x67c], R5 ;  /* 0x00067c0501007387 */ /* 0x000fe20000100800 */
[----:B------:R-:W-:Y:S01]  /*11680*/  @!P3 FMUL R121, R121, 16777216 ;  /* 0x4b8000007979b820 */ /* 0x000fe20000400000 */
[----:B------:R-:W-:Y:S01]  /*11690*/  FSEL R108, R2, R108, P1 ;  /* 0x0000006c026c7208 */ /* 0x000fe20000800000 */
[----:B------:R-:W-:Y:S01]  /*116a0*/  FMUL R2, R104, 0.25 ;  /* 0x3e80000068027820 */ /* 0x000fe20000400000 */
[----:B------:R-:W-:Y:S01]  /*116b0*/  FSEL R101, R8, R101, P1 ;  /* 0x0000006508657208 */ /* 0x000fe20000800000 */
[----:B------:R-:W-:Y:S01]  /*116c0*/  FMUL R8, R97, 0.25 ;  /* 0x3e80000061087820 */ /* 0x000fe20000400000 */
[----:B------:R0:W-:Y:S01]  /*116d0*/  STL [R1+0x20c], R0 ;  /* 0x00020c0001007387 */ /* 0x0001e20000100800 */
        /* <DEDUP_REMOVED lines=9> */
[----:B0-----:R-:W-:Y:S01]  /*11770*/  FMUL R0, R6, R128 ;  /* 0x0000008006007220 */ /* 0x001fe20000400000 */
[----:B------:R-:W-:Y:S01]  /*11780*/  FSEL R93, R8, R93, P1 ;  /* 0x0000005d085d7208 */ /* 0x000fe20000800000 */
[----:B------:R-:W-:Y:S01]  /*11790*/  FMUL R3, R6, R121 ;  /* 0x0000007906037220 */ /* 0x000fe20000400000 */
[----:B------:R-:W-:Y:S01]  /*117a0*/  FMUL R8, R89, 0.25 ;  /* 0x3e80000059087820 */ /* 0x000fe20000400000 */
[----:B------:R-:W-:Y:S01]  /*117b0*/  FSEL R96, R2, R96, P1 ;  /* 0x0000006002607208 */ /* 0x000fe20000800000 */
[----:B------:R-:W-:Y:S01]  /*117c0*/  FMUL R2, R92, 0.25 ;  /* 0x3e8000005c027820 */ /* 0x000fe20000400000 */
[C---:B------:R-:W-:Y:S01]  /*117d0*/  FMUL R4, R6.reuse, R120 ;  /* 0x0000007806047220 */ /* 0x040fe20000400000 */
[----:B------:R0:W-:Y:S01]  /*117e0*/  STL [R1+0x680], R0 ;  /* 0x0006800001007387 */ /* 0x0001e20000100800 */
[----:B------:R-:W-:Y:S01]  /*117f0*/  FMUL R5, R6, R113 ;  /* 0x0000007106057220 */ /* 0x000fe20000400000 */
[----:B------:R-:W-:Y:S01]  /*11800*/  @!P3 FMUL R105, R105, 16777216 ;  /* 0x4b8000006969b820 */ /* 0x000fe20000400000 */
[----:B------:R-:W-:Y:S01]  /*11810*/  FSEL R92, R2, R92, P1 ;  /* 0x0000005c025c7208 */ /* 0x000fe20000800000 */
[----:B------:R-:W-:Y:S01]  /*11820*/  FMUL R2, R88, 0.25 ;  /* 0x3e80000058027820 */ /* 0x000fe20000400000 */
[----:B------:R3:W-:Y:S01]  /*11830*/  STL [R1+0x684], R3 ;  /* 0x0006840301007387 */ /* 0x0007e20000100800 */
[----:B------:R-:W-:Y:S01]  /*11840*/  FSEL R89, R8, R89, P1 ;  /* 0x0000005908597208 */ /* 0x000fe20000800000 */
[----:B------:R-:W-:Y:S01]  /*11850*/  @!P3 FMUL R104, R104, 16777216 ;  /* 0x4b8000006868b820 */ /* 0x000fe20000400000 */
[----:B------:R-:W-:Y:S01]  /*11860*/  @!P3 FMUL R97, R97, 16777216 ;  /* 0x4b8000006161b820 */ /* 0x000fe20000400000 */
[----:B------:R-:W-:Y:S01]  /*11870*/  FSEL R88, R2, R88, P1 ;  /* 0x0000005802587208 */ /* 0x000fe20000800000 */
[----:B------:R-:W-:Y:S01]  /*11880*/  FMUL R2, R84, 0.25 ;  /* 0x3e80000054027820 */ /* 0x000fe20000400000 */
[----:B0-----:R-:W-:Y:S01]  /*11890*/  FMUL R0, R6, R112 ;  /* 0x0000007006007220 */ /* 0x001fe20000400000 */
[----:B------:R0:W-:Y:S01]  /*118a0*/  STL [R1+0x688], R4 ;  /* 0x0006880401007387 */ /* 0x0001e20000100800 */
[----:B------:R-:W-:Y:S01]  /*118b0*/  @!P3 FMUL R89, R89, 16777216 ;  /* 0x4b8000005959b820 */ /* 0x000fe20000400000 */
[----:B------:R-:W-:Y:S01]  /*118c0*/  FMUL R8, R85, 0.25 ;  /* 0x3e80000055087820 */ /* 0x000fe20000400000 */
[----:B------:R-:W-:Y:S01]  /*118d0*/  FSEL R84, R2, R84, P1 ;  /* 0x0000005402547208 */ /* 0x000fe20000800000 */
[----:B------:R-:W-:Y:S01]  /*118e0*/  FMUL R2, R80, 0.25 ;  /* 0x3e80000050027820 */ /* 0x000fe20000400000 */
[----:B------:R-:W-:Y:S01]  /*118f0*/  STL [R1+0x68c], R5 ;  /* 0x00068c0501007387 */ /* 0x000fe20000100800 */
[----:B---3--:R-:W-:Y:S01]  /*11900*/  FMUL R3, R6, R104 ;  /* 0x0000006806037220 */ /* 0x008fe20000400000 */
[----:B------:R-:W-:Y:S01]  /*11910*/  FSEL R85, R8, R85, P1 ;  /* 0x0000005508557208 */ /* 0x000fe20000800000 */
[----:B------:R-:W-:Y:S01]  /*11920*/  FMUL R8, R81, 0.25 ;  /* 0x3e80000051087820 */ /* 0x000fe20000400000 */
[----:B------:R-:W-:Y:S01]  /*11930*/  FSEL R80, R2, R80, P1 ;  /* 0x0000005002507208 */ /* 0x000fe20000800000 */
[----:B------:R-:W-:Y:S01]  /*11940*/  FMUL R2, R76, 0.25 ;  /* 0x3e8000004c027820 */ /* 0x000fe20000400000 */
[----:B------:R3:W-:Y:S01]  /*11950*/  STL [R1+0x208], R0 ;  /* 0x0002080001007387 */ /* 0x0007e20000100800 */
[----:B0-----:R-:W-:Y:S01]  /*11960*/  FMUL R4, R6, R97 ;  /* 0x0000006106047220 */ /* 0x001fe20000400000 */
        /* <DEDUP_REMOVED lines=10> */
[----:B---3--:R-:W-:Y:S01]  /*11a10*/  FMUL R0, R6, R105 ;  /* 0x0000006906007220 */ /* 0x008fe20000400000 */
        /* <DEDUP_REMOVED lines=35> */
[----:B------:R-:W-:Y:S01]  /*11c50*/  FMUL R240, R6, R56 ;  /* 0x0000003806f07220 */ /* 0x000fe20000400000 */
        /* <DEDUP_REMOVED lines=28> */
[----:B------:R-:W-:Y:S01]  /*11e20*/  @!P3 FMUL R92, R92, 16777216 ;  /* 0x4b8000005c5cb820 */ /* 0x000fe20000400000 */
[----:B------:R-:W-:Y:S01]  /*11e30*/  @!P3 FMUL R88, R88, 16777216 ;  /* 0x4b8000005858b820 */ /* 0x000fe20000400000 */
[----:B------:R-:W-:Y:S01]  /*11e40*/  @!P3 FMUL R85, R85, 16777216 ;  /* 0x4b8000005555b820 */ /* 0x000fe20000400000 */
[----:B------:R-:W-:Y:S01]  /*11e50*/  FSEL R29, R8, R29, P1 ;  /* 0x0000001d081d7208 */ /* 0x000fe20000800000 */
[----:B------:R-:W-:Y:S01]  /*11e60*/  FMUL R8, R25, 0.25 ;  /* 0x3e80000019087820 */ /* 0x000fe20000400000 */
[----:B------:R-:W-:Y:S01]  /*11e70*/  @!P3 FMUL R84, R84, 16777216 ;  /* 0x4b8000005454b820 */ /* 0x000fe20000400000 */
[----:B------:R-:W-:Y:S01]  /*11e80*/  @!P3 FMUL R81, R81, 16777216 ;  /* 0x4b8000005151b820 */ /* 0x000fe20000400000 */
[----:B------:R-:W-:Y:S01]  /*11e90*/  @!P3 FMUL R80, R80, 16777216 ;  /* 0x4b8000005050b820 */ /* 0x000fe20000400000 */
[----:B------:R-:W-:Y:S01]  /*11ea0*/  @!P3 FMUL R77, R77, 16777216 ;  /* 0x4b8000004d4db820 */ /* 0x000fe20000400000 */
[----:B------:R-:W-:Y:S01]  /*11eb0*/  FSEL R25, R8, R25, P1 ;  /* 0x0000001908197208 */ /* 0x000fe20000800000 */
[----:B------:R-:W-:Y:S01]  /*11ec0*/  @!P3 FMUL R76, R76, 16777216 ;  /* 0x4b8000004c4cb820 */ /* 0x000fe20000400000 */
        /* <DEDUP_REMOVED lines=24> */
[C---:B------:R-:W-:Y:S01]  /*12050*/  FMUL R252, R6.reuse, R149 ;  /* 0x0000009506fc7220 */ /* 0x040fe20000400000 */
        /* <DEDUP_REMOVED lines=15> */
[----:B------:R-:W-:Y:S01]  /*12150*/  FMUL R92, R6, R92 ;  /* 0x0000005c065c7220 */ /* 0x000fe20000400000 */
[----:B--2---:R-:W-:-:S02]  /*12160*/  IMAD.MOV.U32 R2, RZ, RZ, R171 ;  /* 0x000000ffff027224 */ /* 0x004fc400078e00ab */
[----:B------:R-:W2:Y:S01]  /*12170*/  LDL.LU R171, [R1+0x8] ;  /* 0x0000080001ab7983 */ /* 0x000ea20000300800 */
[----:B0-----:R-:W-:Y:S01]  /*12180*/  FMUL R0, R6, R88 ;  /* 0x0000005806007220 */ /* 0x001fe20000400000 */
[C---:B------:R-:W-:Y:S01]  /*12190*/  FMUL R8, R2.reuse, 8388608 ;  /* 0x4b00000002087820 */ /* 0x040fe20000400000 */
[----:B------:R-:W-:Y:S01]  /*121a0*/  FSETP.GEU.AND P1, PT, R2, 1.175494350822287508e-38, PT ;  /* 0x008000000200780b */ /* 0x000fe20003f2e000 */
[C---:B------:R-:W-:Y:S01]  /*121b0*/  FMUL R85, R6.reuse, R85 ;  /* 0x0000005506557220 */ /* 0x040fe20000400000 */
[C---:B------:R-:W-:Y:S01]  /*121c0*/  FMUL R84, R6.reuse, R84 ;  /* 0x0000005406547220 */ /* 0x040fe20000400000 */
[----:B------:R-:W-:Y:S01]  /*121d0*/  FMUL R3, R6, R81 ;  /* 0x0000005106037220 */ /* 0x000fe20000400000 */
[----:B------:R-:W-:Y:S01]  /*121e0*/  FSEL R8, R8, R2, !P1 ;  /* 0x0000000208087208 */ /* 0x000fe20004800000 */
[C---:B------:R-:W-:Y:S01]  /*121f0*/  FMUL R4, R6.reuse, R80 ;  /* 0x0000005006047220 */ /* 0x040fe20000400000 */
[----:B------:R-:W-:Y:S01]  /*12200*/  FSEL R11, RZ, -23, P1 ;  /* 0xc1b80000ff0b7808 */ /* 0x000fe20000800000 */
[----:B------:R-:W-:Y:S01]  /*12210*/  FMUL R77, R6, R77 ;  /* 0x0000004d064d7220 */ /* 0x000fe20000400000 */
[C---:B------:R-:W-:Y:S01]  /*12220*/  ISETP.GE.U32.AND P1, PT, R8.reuse, 0x7f800000, PT ;  /* 0x7f8000000800780c */ /* 0x040fe20003f26070 */
[----:B------:R-:W-:-:S02]  /*12230*/  VIADD R9, R8, 0xc0cafb0d ;  /* 0xc0cafb0d08097836 */ /* 0x000fc40000000000 */
[C---:B------:R-:W-:Y:S01]  /*12240*/  FMUL R76, R6.reuse, R76 ;  /* 0x0000004c064c7220 */ /* 0x040fe20000400000 */
[C---:B------:R-:W-:Y:S01]  /*12250*/  FMUL R230, R6.reuse, R73 ;  /* 0x0000004906e67220 */ /* 0x040fe20000400000 */
[C---:B------:R-:W-:Y:S01]  /*12260*/  FMUL R231, R6.reuse, R72 ;  /* 0x0000004806e77220 */ /* 0x040fe20000400000 */
[C---:B------:R-:W-:Y:S01]  /*12270*/  FMUL R69, R6.reuse, R69 ;  /* 0x0000004506457220 */ /* 0x040fe20000400000 */
[----:B------:R-:W-:Y:S01]  /*12280*/  LOP3.LUT R9, R9, 0xff800000, RZ, 0xc0, !PT ;  /* 0xff80000009097812 */ /* 0x000fe200078ec0ff */
[C---:B------:R-:W-:Y:S01]  /*12290*/  FMUL R68, R6.reuse, R68 ;  /* 0x0000004406447220 */ /* 0x040fe20000400000 */
[C---:B------:R-:W-:Y:S01]  /*122a0*/  FMUL R250, R6.reuse, R65 ;  /* 0x0000004106fa7220 */ /* 0x040fe20000400000 */
[C---:B------:R-:W-:Y:S01]  /*122b0*/  FMUL R246, R6.reuse, R64 ;  /* 0x0000004006f67220 */ /* 0x040fe20000400000 */
[----:B------:R-:W-:Y:S01]  /*122c0*/  FMUL R61, R6, R61 ;  /* 0x0000003d063d7220 */ /* 0x000fe20000400000 */
[----:B------:R-:W-:Y:S01]  /*122d0*/  IMAD.IADD R10, R8, 0x1, -R9 ;  /* 0x00000001080a7824 */ /* 0x000fe200078e0a09 */
[----:B------:R-:W-:Y:S01]  /*122e0*/  I2FP.F32.S32 R9, R9 ;  /* 0x0000000900097245 */ /* 0x000fe20000201400 */
[C---:B------:R-:W-:Y:S01]  /*122f0*/  FMUL R60, R6.reuse, R60 ;  /* 0x0000003c063c7220 */ /* 0x040fe20000400000 */
[----:B------:R-:W-:Y:S01]  /*12300*/  FMUL R242, R6, R57 ;  /* 0x0000003906f27220 */ /* 0x000fe20000400000 */
[----:B------:R-:W-:Y:S01]  /*12310*/  FADD R10, R10, -1 ;  /* 0xbf8000000a0a7421 */ /* 0x000fe20000000000 */
[C---:B------:R-:W-:Y:S01]  /*12320*/  FMUL R53, R6.reuse, R53 ;  /* 0x0000003506357220 */ /* 0x040fe20000400000 */
[----:B------:R-:W-:Y:S01]  /*12330*/  FFMA.FTZ R9, R9, 1.1920928955078125e-07, R11 ;  /* 0x3400000009097823 */ /* 0x000fe2000001000b */
[----:B------:R-:W-:Y:S01]  /*12340*/  FMUL R52, R6, R52 ;  /* 0x0000003406347220 */ /* 0x000fe20000400000 */
[----:B------:R-:W-:Y:S01]  /*12350*/  FFMA.FTZ R11, R10, R165, -0.16845393180847167969 ;  /* 0xbe2c7f300a0b7423 */ /* 0x000fe200000100a5 */
[C---:B------:R-:W-:Y:S01]  /*12360*/  FMUL R49, R6.reuse, R49 ;  /* 0x0000003106317220 */ /* 0x040fe20000400000 */
[C---:B------:R-:W-:Y:S01]  /*12370*/  FMUL R48, R6.reuse, R48 ;  /* 0x0000003006307220 */ /* 0x040fe20000400000 */
[----:B------:R-:W-:Y:S01]  /*12380*/  FMUL R45, R6, R45 ;  /* 0x0000002d062d7220 */ /* 0x000fe20000400000 */
[----:B------:R-:W-:Y:S01]  /*12390*/  FFMA.FTZ R11, R10, R11, 0.1716887056827545166 ;  /* 0x3e2fcf2a0a0b7423 */ /* 0x000fe2000001000b */
[C---:B------:R-:W-:Y:S01]  /*123a0*/  FMUL R44, R6.reuse, R44 ;  /* 0x0000002c062c7220 */ /* 0x040fe20000400000 */
[C---:B------:R-:W-:Y:S01]  /*123b0*/  FMUL R41, R6.reuse, R41 ;  /* 0x0000002906297220 */ /* 0x040fe20000400000 */
[----:B------:R-:W-:Y:S01]  /*123c0*/  FMUL R40, R6, R40 ;  /* 0x0000002806287220 */ /* 0x000fe20000400000 */
[----:B------:R-:W-:Y:S01]  /*123d0*/  FFMA.FTZ R11, R10, R11, -0.17900948226451873779 ;  /* 0xbe374e430a0b7423 */ /* 0x000fe2000001000b */
[C---:B------:R-:W-:Y:S01]  /*123e0*/  FMUL R37, R6.reuse, R37 ;  /* 0x0000002506257220 */ /* 0x040fe20000400000 */
[C---:B------:R-:W-:Y:S01]  /*123f0*/  FMUL R36, R6.reuse, R36 ;  /* 0x0000002406247220 */ /* 0x040fe20000400000 */
[----:B------:R-:W-:Y:S01]  /*12400*/  FMUL R33, R6, R33 ;  /* 0x0000002106217220 */ /* 0x000fe20000400000 */
[----:B------:R-:W-:Y:S01]  /*12410*/  FFMA.FTZ R11, R10, R11, 0.20512372255325317383 ;  /* 0x3e520bf40a0b7423 */ /* 0x000fe2000001000b */
[C---:B------:R-:W-:Y:S01]  /*12420*/  FMUL R32, R6.reuse, R32 ;  /* 0x0000002006207220 */ /* 0x040fe20000400000 */
[C---:B------:R-:W-:Y:S01]  /*12430*/  FMUL R29, R6.reuse, R29 ;  /* 0x0000001d061d7220 */ /* 0x040fe20000400000 */
[----:B------:R-:W-:Y:S01]  /*12440*/  FMUL R28, R6, R28 ;  /* 0x0000001c061c7220 */ /* 0x000fe20000400000 */
[----:B------:R-:W-:Y:S01]  /*12450*/  FFMA.FTZ R11, R10, R11, -0.24046532809734344482 ;  /* 0xbe763c8b0a0b7423 */ /* 0x000fe2000001000b */
[C---:B------:R-:W-:Y:S01]  /*12460*/  FMUL R25, R6.reuse, R25 ;  /* 0x0000001906197220 */ /* 0x040fe20000400000 */
[----:B------:R-:W-:Y:S01]  /*12470*/  FMUL R24, R6, R24 ;  /* 0x0000001806187220 */ /* 0x000fe20000400000 */
[----:B------:R-:W-:Y:S01]  /*12480*/  FSETP.GT.AND P3, PT, |R2|, 8.50705917302346158658e+37, PT ;  /* 0x7e8000000200780b */ /* 0x000fe20003f64200 */
[----:B------:R-:W-:Y:S01]  /*12490*/  FFMA.FTZ R11, R10, R11, 0.28857114911079406738 ;  /* 0x3e93bf990a0b7423 */ /* 0x000fe2000001000b */
[----:B------:R-:W-:-:S02]  /*124a0*/  IMAD.MOV.U32 R204, RZ, RZ, R170 ;  /* 0x000000ffffcc7224 */ /* 0x000fc400078e00aa */
[----:B------:R-:W-:Y:S02]  /*124b0*/  IMAD.MOV.U32 R203, RZ, RZ, R169 ;  /* 0x000000ffffcb7224 */ /* 0x000fe400078e00a9 */
[C---:B------:R-:W-:Y:S01]  /*124c0*/  FFMA.FTZ R11, R10.reuse, R11, -0.36067417263984680176 ;  /* 0xbeb8aa490a0b7423 */ /* 0x040fe2000001000b */
[----:B------:R-:W-:Y:S02]  /*124d0*/  IMAD.MOV.U32 R202, RZ, RZ, R168 ;  /* 0x000000ffffca7224 */ /* 0x000fe400078e00a8 */
[----:B------:R-:W-:Y:S02]  /*124e0*/  IMAD.MOV.U32 R201, RZ, RZ, R167 ;  /* 0x000000ffffc97224 */ /* 0x000fe400078e00a7 */
[----:B------:R-:W-:Y:S01]  /*124f0*/  FFMA.FTZ R11, R10, R11, 0.48089820146560668945 ;  /* 0x3ef6384a0a0b7423 */ /* 0x000fe2000001000b */
[----:B------:R-:W-:Y:S02]  /*12500*/  IMAD.MOV.U32 R200, RZ, RZ, R166 ;  /* 0x000000ffffc87224 */ /* 0x000fe400078e00a6 */
[----:B------:R-:W-:-:S02]  /*12510*/  IMAD.MOV.U32 R199, RZ, RZ, R164 ;  /* 0x000000ffffc77224 */ /* 0x000fc400078e00a4 */
[C---:B------:R-:W-:Y:S01]  /*12520*/  FFMA.FTZ R11, R10.reuse, R11, -0.72134751081466674805 ;  /* 0xbf38aa3b0a0b7423 */ /* 0x040fe2000001000b */
[----:B------:R-:W-:Y:S02]  /*12530*/  IMAD.MOV.U32 R198, RZ, RZ, R163 ;  /* 0x000000ffffc67224 */ /* 0x000fe400078e00a3 */
[----:B------:R-:W-:Y:S02]  /*12540*/  IMAD.MOV.U32 R189, RZ, RZ, R153 ;  /* 0x000000ffffbd7224 */ /* 0x000fe400078e0099 */
[C---:B------:R-:W-:Y:S01]  /*12550*/  FMUL R11, R10.reuse, R11 ;  /* 0x0000000b0a0b7220 */ /* 0x040fe20000400000 */
[----:B------:R-:W-:Y:S02]  /*12560*/  IMAD.MOV.U32 R188, RZ, RZ, R152 ;  /* 0x000000ffffbc7224 */ /* 0x000fe400078e0098 */
[----:B------:R-:W-:Y:S02]  /*12570*/  IMAD.MOV.U32 R191, RZ, RZ, R155 ;  /* 0x000000ffffbf7224 */ /* 0x000fe400078e009b */
[----:B------:R-:W-:Y:S01]  /*12580*/  FMUL R11, R10, R11 ;  /* 0x0000000b0a0b7220 */ /* 0x000fe20000400000 */
[----:B------:R-:W-:-:S02]  /*12590*/  IMAD.MOV.U32 R190, RZ, RZ, R154 ;  /* 0x000000ffffbe7224 */ /* 0x000fc400078e009a */
[----:B------:R-:W-:Y:S02]  /*125a0*/  IMAD.MOV.U32 R193, RZ, RZ, R157 ;  /* 0x000000ffffc17224 */ /* 0x000fe400078e009d */
[----:B------:R-:W-:Y:S01]  /*125b0*/  FFMA.FTZ R11, R10, 1.4426950216293334961, R11 ;  /* 0x3fb8aa3b0a0b7823 */ /* 0x000fe2000001000b */
[----:B------:R-:W-:Y:S02]  /*125c0*/  IMAD.MOV.U32 R192, RZ, RZ, R156 ;  /* 0x000000ffffc07224 */ /* 0x000fe400078e009c */
[----:B------:R-:W-:Y:S02]  /*125d0*/  IMAD.MOV.U32 R195, RZ, RZ, R159 ;  /* 0x000000ffffc37224 */ /* 0x000fe400078e009f */
[----:B------:R-:W-:Y:S01]  /*125e0*/  FADD R56, R9, R11 ;  /* 0x0000000b09387221 */ /* 0x000fe20000000000 */
[----:B------:R-:W-:Y:S02]  /*125f0*/  @P1 IMAD.MOV.U32 R9, RZ, RZ, 0x7f800000 ;  /* 0x7f800000ff091424 */ /* 0x000fe400078e00ff */
[----:B------:R-:W-:-:S02]  /*12600*/  IMAD.MOV.U32 R194, RZ, RZ, R158 ;  /* 0x000000ffffc27224 */ /* 0x000fc400078e009e */
[----:B------:R-:W-:Y:S01]  /*12610*/  @P1 FFMA.FTZ R56, R8, R9, +INF ;  /* 0x7f80000008381423 */ /* 0x000fe20000010009 */
[----:B------:R-:W-:Y:S02]  /*12620*/  IMAD.MOV.U32 R197, RZ, RZ, R162 ;  /* 0x000000ffffc57224 */ /* 0x000fe400078e00a2 */
[----:B------:R-:W-:Y:S02]  /*12630*/  IMAD.MOV.U32 R196, RZ, RZ, R161 ;  /* 0x000000ffffc47224 */ /* 0x000fe400078e00a1 */
[----:B------:R0:W-:Y:S04]  /*12640*/  STL [R1+0x8], R56 ;  /* 0x0000083801007387 */ /* 0x0001e80000100800 */
[----:B------:R-:W3:Y:S04]  /*12650*/  LDL.LU R187, [R1+0x118] ;  /* 0x0001180001bb7983 */ /* 0x000ee80000300800 */
[----:B------:R-:W4:Y:S04]  /*12660*/  LDL.LU R186, [R1+0x10c] ;  /* 0x00010c0001ba7983 */ /* 0x000f280000300800 */
[----:B------:R-:W5:Y:S04]  /*12670*/  LDL.LU R185, [R1+0x108] ;  /* 0x0001080001b97983 */ /* 0x000f680000300800 */
        /* <DEDUP_REMOVED lines=12> */
[----:B------:R-:W5:Y:S01]  /*12740*/  LDL.LU R172, [R1+0x9c] ;  /* 0x00009c0001ac7983 */ /* 0x000f620000300800 */
[----:B--2---:R-:W-:-:S05]  /*12750*/  FMUL R6, R171, 0.25 ;  /* 0x3e800000ab067820 */ /* 0x004fca0000400000 */
[----:B------:R-:W-:Y:S02]  /*12760*/  FSEL R6, R6, R171, P3 ;  /* 0x000000ab06067208 */ /* 0x000fe40001800000 */
        /* <DEDUP_REMOVED lines=18> */
[----:B------:R-:W-:Y:S01]  /*12890*/  FMUL R10, R12, 0.25 ;  /* 0x3e8000000c0a7820 */ /* 0x000fe20000400000 */
[----:B------:R-:W-:Y:S01]  /*128a0*/  FMUL R11, R14, 0.25 ;  /* 0x3e8000000e0b7820 */ /* 0x000fe20000400000 */
[----:B------:R-:W-:-:S02]  /*128b0*/  FSETP.GEU.AND P4, PT, |R2|, 1.175494350822287508e-38, PT ;  /* 0x008000000200780b */ /* 0x000fc40003f8e200 */
[----:B------:R-:W-:Y:S01]  /*128c0*/  FSETP.NEU.AND P1, PT, R8, RZ, PT ;  /* 0x000000ff0800720b */ /* 0x000fe20003f2d000 */
[----:B------:R-:W-:Y:S01]  /*128d0*/  FMUL R9, R203, 0.25 ;  /* 0x3e800000cb097820 */ /* 0x000fe20000400000 */
[----:B------:R-:W-:Y:S01]  /*128e0*/  FSEL R10, R10, R12, P3 ;  /* 0x0000000c0a0a7208 */ /* 0x000fe20001800000 */
[----:B------:R-:W-:Y:S01]  /*128f0*/  FMUL R12, R13, 0.25 ;  /* 0x3e8000000d0c7820 */ /* 0x000fe20000400000 */
[----:B------:R-:W-:Y:S01]  /*12900*/  FSEL R11, R11, R14, P3 ;  /* 0x0000000e0b0b7208 */ /* 0x000fe20001800000 */
[----:B------:R-:W-:Y:S01]  /*12910*/  FMUL R14, R15, 0.25 ;  /* 0x3e8000000f0e7820 */ /* 0x000fe20000400000 */
[----:B0-----:R-:W-:Y:S01]  /*12920*/  FMUL R56, R200, 0.25 ;  /* 0x3e800000c8387820 */ /* 0x001fe20000400000 */
[----:B------:R-:W-:Y:S01]  /*12930*/  FMUL R57, R199, 0.25 ;  /* 0x3e800000c7397820 */ /* 0x000fe20000400000 */
[----:B------:R-:W-:Y:S01]  /*12940*/  FSEL R12, R12, R13, P3 ;  /* 0x0000000d0c0c7208 */ /* 0x000fe20001800000 */
[----:B------:R-:W-:Y:S01]  /*12950*/  FMUL R13, R16, 0.25 ;  /* 0x3e800000100d7820 */ /* 0x000fe20000400000 */
[----:B------:R-:W-:Y:S01]  /*12960*/  FSEL R14, R14, R15, P3 ;  /* 0x0000000f0e0e7208 */ /* 0x000fe20001800000 */
[----:B------:R-:W-:Y:S01]  /*12970*/  FMUL R15, R18, 0.25 ;  /* 0x3e800000120f7820 */ /* 0x000fe20000400000 */
[----:B------:R-:W-:Y:S01]  /*12980*/  FMUL R64, R198, 0.25 ;  /* 0x3e800000c6407820 */ /* 0x000fe20000400000 */
[----:B------:R-:W-:Y:S01]  /*12990*/  FMUL R65, R197, 0.25 ;  /* 0x3e800000c5417820 */ /* 0x000fe20000400000 */
[----:B------:R-:W-:Y:S01]  /*129a0*/  FSEL R13, R13, R16, P3 ;  /* 0x000000100d0d7208 */ /* 0x000fe20001800000 */
[----:B------:R-:W-:Y:S01]  /*129b0*/  FMUL R16, R17, 0.25 ;  /* 0x3e80000011107820 */ /* 0x000fe20000400000 */
[----:B------:R-:W-:Y:S01]  /*129c0*/  FSEL R15, R15, R18, P3 ;  /* 0x000000120f0f7208 */ /* 0x000fe20001800000 */
[----:B------:R-:W-:Y:S01]  /*129d0*/  FMUL R18, R19, 0.25 ;  /* 0x3e80000013127820 */ /* 0x000fe20000400000 */
[----:B------:R-:W-:Y:S01]  /*129e0*/  @P3 FMUL R2, R2, 0.25 ;  /* 0x3e80000002023820 */ /* 0x000fe20000400000 */
[----:B------:R-:W-:Y:S01]  /*129f0*/  FMUL R72, R196, 0.25 ;  /* 0x3e800000c4487820 */ /* 0x000fe20000400000 */
[----:B------:R-:W-:Y:S01]  /*12a00*/  FSEL R16, R16, R17, P3 ;  /* 0x0000001110107208 */ /* 0x000fe20001800000 */
[----:B------:R-:W-:Y:S01]  /*12a10*/  FMUL R17, R20, 0.25 ;  /* 0x3e80000014117820 */ /* 0x000fe20000400000 */
[----:B------:R-:W-:Y:S01]  /*12a20*/  FSEL R18, R18, R19, P3 ;  /* 0x0000001312127208 */ /* 0x000fe20001800000 */
[----:B------:R-:W-:Y:S01]  /*12a30*/  FMUL R19, R22, 0.25 ;  /* 0x3e80000016137820 */ /* 0x000fe20000400000 */
[----:B------:R-:W-:Y:S01]  /*12a40*/  @!P4 FMUL R2, R2, 16777216 ;  /* 0x4b8000000202c820 */ /* 0x000fe20000400000 */
[----:B------:R-:W-:Y:S01]  /*12a50*/  FMUL R73, R195, 0.25 ;  /* 0x3e800000c3497820 */ /* 0x000fe20000400000 */
[----:B------:R-:W-:Y:S01]  /*12a60*/  FSEL R17, R17, R20, P3 ;  /* 0x0000001411117208 */ /* 0x000fe20001800000 */
[----:B------:R-:W-:Y:S01]  /*12a70*/  FMUL R20, R21, 0.25 ;  /* 0x3e80000015147820 */ /* 0x000fe20000400000 */
[----:B------:R-:W-:Y:S01]  /*12a80*/  FSEL R19, R19, R22, P3 ;  /* 0x0000001613137208 */ /* 0x000fe20001800000 */
[----:B------:R-:W-:Y:S01]  /*12a90*/  FMUL R22, R23, 0.25 ;  /* 0x3e80000017167820 */ /* 0x000fe20000400000 */
[----:B------:R-:W0:Y:S01]  /*12aa0*/  MUFU.RCP R2, R2 ;  /* 0x0000000200027308 */ /* 0x000e220000001000 */
[----:B------:R-:W-:Y:S01]  /*12ab0*/  FMUL R8, R204, 0.25 ;  /* 0x3e800000cc087820 */ /* 0x000fe20000400000 */
[----:B------:R-:W-:Y:S01]  /*12ac0*/  FSEL R20, R20, R21, P3 ;  /* 0x0000001514147208 */ /* 0x000fe20001800000 */
[----:B------:R-:W-:Y:S01]  /*12ad0*/  FMUL R21, R202, 0.25 ;  /* 0x3e800000ca157820 */ /* 0x000fe20000400000 */
[----:B------:R-:W-:Y:S01]  /*12ae0*/  FSEL R22, R22, R23, P3 ;  /* 0x0000001716167208 */ /* 0x000fe20001800000 */
[----:B------:R-:W-:Y:S01]  /*12af0*/  FMUL R23, R201, 0.25 ;  /* 0x3e800000c9177820 */ /* 0x000fe20000400000 */
[----:B------:R-:W-:Y:S01]  /*12b00*/  FMUL R80, R194, 0.25 ;  /* 0x3e800000c2507820 */ /* 0x000fe20000400000 */
[----:B------:R-:W-:Y:S01]  /*12b10*/  FMUL R81, R193, 0.25 ;  /* 0x3e800000c1517820 */ /* 0x000fe20000400000 */
[----:B------:R-:W-:Y:S01]  /*12b20*/  FMUL R88, R192, 0.25 ;  /* 0x3e800000c0587820 */ /* 0x000fe20000400000 */
[----:B------:R-:W-:Y:S01]  /*12b30*/  FMUL R89, R191, 0.25 ;  /* 0x3e800000bf597820 */ /* 0x000fe20000400000 */
[----:B------:R-:W-:Y:S01]  /*12b40*/  FMUL R93, R190, 0.25 ;  /* 0x3e800000be5d7820 */ /* 0x000fe20000400000 */
[----:B------:R-:W-:Y:S01]  /*12b50*/  FMUL R96, R189, 0.25 ;  /* 0x3e800000bd607820 */ /* 0x000fe20000400000 */
[----:B------:R-:W-:Y:S01]  /*12b60*/  FMUL R97, R188, 0.25 ;  /* 0x3e800000bc617820 */ /* 0x000fe20000400000 */
[----:B---3--:R-:W-:Y:S01]  /*12b70*/  FMUL R100, R187, 0.25 ;  /* 0x3e800000bb647820 */ /* 0x008fe20000400000 */
[----:B----4-:R-:W-:Y:S01]  /*12b80*/  FMUL R101, R186, 0.25 ;  /* 0x3e800000ba657820 */ /* 0x010fe20000400000 */
[----:B-----5:R-:W-:Y:S01]  /*12b90*/  FMUL R104, R185, 0.25 ;  /* 0x3e800000b9687820 */ /* 0x020fe20000400000 */
        /* <DEDUP_REMOVED lines=9> */
[----:B------:R-:W-:Y:S01]  /*12c30*/  FSEL R8, R8, R204, P3 ;  /* 0x000000cc08087208 */ /* 0x000fe20001800000 */
[----:B------:R-:W3:Y:S01]  /*12c40*/  LDL.LU R233, [R1] ;  /* 0x0000000001e97983 */ /* 0x000ee20000300800 */
[----:B------:R-:W-:Y:S01]  /*12c50*/  FMUL R124, R175, 0.25 ;  /* 0x3e800000af7c7820 */ /* 0x000fe20000400000 */
[----:B------:R-:W-:Y:S01]  /*12c60*/  FMUL R125, R174, 0.25 ;  /* 0x3e800000ae7d7820 */ /* 0x000fe20000400000 */
[----:B------:R-:W-:Y:S01]  /*12c70*/  FMUL R128, R173, 0.25 ;  /* 0x3e800000ad807820 */ /* 0x000fe20000400000 */
[----:B------:R-:W-:Y:S01]  /*12c80*/  FMUL R129, R172, 0.25 ;  /* 0x3e800000ac817820 */ /* 0x000fe20000400000 */
[----:B------:R-:W-:-:S02]  /*12c90*/  FSEL R9, R9, R203, P3 ;  /* 0x000000cb09097208 */ /* 0x000fc40001800000 */
[----:B------:R-:W-:Y:S02]  /*12ca0*/  FSEL R21, R21, R202, P3 ;  /* 0x000000ca15157208 */ /* 0x000fe40001800000 */
[----:B------:R-:W-:Y:S02]  /*12cb0*/  FSEL R23, R23, R201, P3 ;  /* 0x000000c917177208 */ /* 0x000fe40001800000 */
[----:B------:R-:W-:Y:S02]  /*12cc0*/  FSEL R56, R56, R200, P3 ;  /* 0x000000c838387208 */ /* 0x000fe40001800000 */
[----:B------:R-:W-:Y:S02]  /*12cd0*/  FSEL R57, R57, R199, P3 ;  /* 0x000000c739397208 */ /* 0x000fe40001800000 */
[----:B------:R-:W-:Y:S02]  /*12ce0*/  FSEL R64, R64, R198, P3 ;  /* 0x000000c640407208 */ /* 0x000fe40001800000 */
        /* <DEDUP_REMOVED lines=21> */
[----:B------:R-:W-:Y:S01]  /*12e40*/  FSEL R121, R121, R176, P3 ;  /* 0x000000b079797208 */ /* 0x000fe20001800000 */
[----:B------:R-:W-:Y:S01]  /*12e50*/  @!P4 FMUL R8, R8, 16777216 ;  /* 0x4b8000000808c820 */ /* 0x000fe20000400000 */
        /* <DEDUP_REMOVED lines=49> */
[C---:B0-----:R-:W-:Y:S01]  /*13170*/  FMUL R10, R2.reuse, R10 ;  /* 0x0000000a020a7220 */ /* 0x041fe20000400000 */
        /* <DEDUP_REMOVED lines=35> */
[----:B--2---:R-:W-:Y:S01]  /*133b0*/  FMUL R132, R171, 0.25 ;  /* 0x3e800000ab847820 */ /* 0x004fe20000400000 */
[----:B------:R-:W2:Y:S01]  /*133c0*/  LDL.LU R232, [R1+0x1f4] ;  /* 0x0001f40001e87983 */ /* 0x000ea20000300800 */
[----:B------:R-:W-:Y:S01]  /*133d0*/  FMUL R133, R170, 0.25 ;  /* 0x3e800000aa857820 */ /* 0x000fe20000400000 */
[----:B------:R-:W-:Y:S01]  /*133e0*/  FMUL R136, R169, 0.25 ;  /* 0x3e800000a9887820 */ /* 0x000fe20000400000 */
[----:B------:R-:W-:Y:S01]  /*133f0*/  FMUL R148, R153, 0.25 ;  /* 0x3e80000099947820 */ /* 0x000fe20000400000 */
[----:B------:R-:W-:-:S04]  /*13400*/  FMUL R149, R152, 0.25 ;  /* 0x3e80000098957820 */ /* 0x000fc80000400000 */
[----:B------:R-:W-:Y:S01]  /*13410*/  FSEL R148, R148, R153, P3 ;  /* 0x0000009994947208 */ /* 0x000fe20001800000 */
[----:B------:R-:W-:Y:S01]  /*13420*/  FMUL R137, R168, 0.25 ;  /* 0x3e800000a8897820 */ /* 0x000fe20000400000 */
[----:B------:R-:W-:Y:S01]  /*13430*/  FMUL R140, R167, 0.25 ;  /* 0x3e800000a78c7820 */ /* 0x000fe20000400000 */
[----:B------:R-:W-:Y:S01]  /*13440*/  FMUL R141, R166, 0.25 ;  /* 0x3e800000a68d7820 */ /* 0x000fe20000400000 */
[----:B------:R-:W-:Y:S01]  /*13450*/  FSEL R149, R149, R152, P3 ;  /* 0x0000009895957208 */ /* 0x000fe20001800000 */
[----:B------:R-:W-:Y:S01]  /*13460*/  FMUL R152, R155, 0.25 ;  /* 0x3e8000009b987820 */ /* 0x000fe20000400000 */
[----:B------:R-:W-:Y:S01]  /*13470*/  FMUL R144, R164, 0.25 ;  /* 0x3e800000a4907820 */ /* 0x000fe20000400000 */
[----:B------:R-:W-:Y:S01]  /*13480*/  FMUL R153, R154, 0.25 ;  /* 0x3e8000009a997820 */ /* 0x000fe20000400000 */
[----:B------:R-:W-:Y:S01]  /*13490*/  FMUL R145, R163, 0.25 ;  /* 0x3e800000a3917820 */ /* 0x000fe20000400000 */
[----:B------:R-:W-:Y:S01]  /*134a0*/  FSEL R132, R132, R171, P3 ;  /* 0x000000ab84847208 */ /* 0x000fe20001800000 */
[----:B------:R-:W-:Y:S01]  /*134b0*/  FMUL R121, R2, R121 ;  /* 0x0000007902797220 */ /* 0x000fe20000400000 */
[----:B------:R-:W-:Y:S01]  /*134c0*/  FSEL R152, R152, R155, P3 ;  /* 0x0000009b98987208 */ /* 0x000fe20001800000 */
[----:B------:R-:W-:Y:S01]  /*134d0*/  FMUL R124, R2, R124 ;  /* 0x0000007c027c7220 */ /* 0x000fe20000400000 */
[----:B------:R-:W-:Y:S01]  /*134e0*/  FSEL R153, R153, R154, P3 ;  /* 0x0000009a99997208 */ /* 0x000fe20001800000 */
[----:B------:R-:W-:Y:S01]  /*134f0*/  FMUL R154, R157, 0.25 ;  /* 0x3e8000009d9a7820 */ /* 0x000fe20000400000 */
[----:B------:R-:W-:Y:S01]  /*13500*/  FMUL R155, R156, 0.25 ;  /* 0x3e8000009c9b7820 */ /* 0x000fe20000400000 */
[C---:B------:R-:W-:Y:S01]  /*13510*/  FMUL R125, R2.reuse, R125 ;  /* 0x0000007d027d7220 */ /* 0x040fe20000400000 */
[C---:B------:R-:W-:Y:S01]  /*13520*/  FMUL R128, R2.reuse, R128 ;  /* 0x0000008002807220 */ /* 0x040fe20000400000 */
[----:B------:R-:W-:Y:S01]  /*13530*/  FMUL R129, R2, R129 ;  /* 0x0000008102817220 */ /* 0x000fe20000400000 */
[----:B------:R-:W-:Y:S01]  /*13540*/  FSEL R154, R154, R157, P3 ;  /* 0x0000009d9a9a7208 */ /* 0x000fe20001800000 */
[----:B------:R-:W4:Y:S01]  /*13550*/  LDL.LU R229, [R1+0x1f0] ;  /* 0x0001f00001e57983 */ /* 0x000f220000300800 */
[----:B------:R-:W-:Y:S01]  /*13560*/  FSEL R155, R155, R156, P3 ;  /* 0x0000009c9b9b7208 */ /* 0x000fe20001800000 */
[----:B------:R-:W-:Y:S01]  /*13570*/  FMUL R156, R159, 0.25 ;  /* 0x3e8000009f9c7820 */ /* 0x000fe20000400000 */
[----:B------:R-:W-:-:S04]  /*13580*/  FMUL R157, R158, 0.25 ;  /* 0x3e8000009e9d7820 */ /* 0x000fc80000400000 */
[----:B------:R-:W-:Y:S02]  /*13590*/  FSEL R156, R156, R159, P3 ;  /* 0x0000009f9c9c7208 */ /* 0x000fe40001800000 */
[----:B------:R-:W-:Y:S01]  /*135a0*/  FSEL R157, R157, R158, P3 ;  /* 0x0000009e9d9d7208 */ /* 0x000fe20001800000 */
[----:B------:R-:W-:Y:S01]  /*135b0*/  FMUL R158, R162, 0.25 ;  /* 0x3e800000a29e7820 */ /* 0x000fe20000400000 */
[----:B------:R-:W-:Y:S01]  /*135c0*/  FMUL R159, R161, 0.25 ;  /* 0x3e800000a19f7820 */ /* 0x000fe20000400000 */
        /* <DEDUP_REMOVED lines=27> */
[----:B------:R-:W-:-:S02]  /*13780*/  IMAD.MOV.U32 R162, RZ, RZ, R160 ;  /* 0x000000ffffa27224 */ /* 0x000fc400078e00a0 */
        /* <DEDUP_REMOVED lines=23> */
[----:B------:R-:W-:Y:S01]  /*13900*/  FMUL R2, R150, 0.25 ;  /* 0x3e80000096027820 */ /* 0x000fe20000400000 */
[----:B------:R-:W-:Y:S01]  /*13910*/  FMUL R6, R151, 0.25 ;  /* 0x3e80000097067820 */ /* 0x000fe20000400000 */
[----:B------:R-:W5:Y:S03]  /*13920*/  LDL.LU R166, [R1+0x1e4] ;  /* 0x0001e40001a67983 */ /* 0x000f660000300800 */
[----:B------:R-:W-:Y:S01]  /*13930*/  FSEL R150, R2, R150, P2 ;  /* 0x0000009602967208 */ /* 0x000fe20001000000 */
[----:B------:R-:W-:Y:S01]  /*13940*/  FMUL R2, R146, 0.25 ;  /* 0x3e80000092027820 */ /* 0x000fe20000400000 */
[----:B------:R-:W-:Y:S01]  /*13950*/  FSEL R151, R6, R151, P2 ;  /* 0x0000009706977208 */ /* 0x000fe20001000000 */
[----:B------:R-:W-:Y:S01]  /*13960*/  FMUL R6, R147, 0.25 ;  /* 0x3e80000093067820 */ /* 0x000fe20000400000 */
[----:B------:R-:W3:Y:S02]  /*13970*/  LDL.LU R168, [R1+0x1e0] ;  /* 0x0001e00001a87983 */ /* 0x000ee40000300800 */
[----:B------:R-:W-:Y:S01]  /*13980*/  FSEL R146, R2, R146, P2 ;  /* 0x0000009202927208 */ /* 0x000fe20001000000 */
[----:B------:R-:W-:Y:S01]  /*13990*/  FMUL R2, R142, 0.25 ;  /* 0x3e8000008e027820 */ /* 0x000fe20000400000 */
[----:B------:R-:W-:Y:S01]  /*139a0*/  FSEL R147, R6, R147, P2 ;  /* 0x0000009306937208 */ /* 0x000fe20001000000 */
[----:B------:R-:W-:Y:S01]  /*139b0*/  FMUL R6, R143, 0.25 ;  /* 0x3e8000008f067820 */ /* 0x000fe20000400000 */
[----:B------:R-:W2:Y:S02]  /*139c0*/  LDL.LU R167, [R1+0x1d4] ;  /* 0x0001d40001a77983 */ /* 0x000ea40000300800 */
[----:B------:R-:W-:Y:S01]  /*139d0*/  FSEL R142, R2, R142, P2 ;  /* 0x0000008e028e7208 */ /* 0x000fe20001000000 */
[----:B------:R-:W-:Y:S01]  /*139e0*/  FMUL R2, R138, 0.25 ;  /* 0x3e8000008a027820 */ /* 0x000fe20000400000 */
[----:B------:R-:W-:Y:S01]  /*139f0*/  FSEL R143, R6, R143, P2 ;  /* 0x0000008f068f7208 */ /* 0x000fe20001000000 */
[----:B------:R-:W-:Y:S01]  /*13a00*/  FMUL R6, R139, 0.25 ;  /* 0x3e8000008b067820 */ /* 0x000fe20000400000 */
[----:B------:R-:W4:Y:S02]  /*13a10*/  LDL.LU R170, [R1+0x1d0] ;  /* 0x0001d00001aa7983 */ /* 0x000f240000300800 */
[----:B------:R-:W-:Y:S01]  /*13a20*/  FSEL R138, R2, R138, P2 ;  /* 0x0000008a028a7208 */ /* 0x000fe20001000000 */
[----:B------:R-:W-:Y:S01]  /*13a30*/  FMUL R2, R134, 0.25 ;  /* 0x3e80000086027820 */ /* 0x000fe20000400000 */
[----:B------:R-:W-:Y:S01]  /*13a40*/  FSEL R139, R6, R139, P2 ;  /* 0x0000008b068b7208 */ /* 0x000fe20001000000 */
[----:B------:R-:W-:Y:S01]  /*13a50*/  FMUL R6, R135, 0.25 ;  /* 0x3e80000087067820 */ /* 0x000fe20000400000 */
[----:B------:R-:W5:Y:S02]  /*13a60*/  LDL.LU R169, [R1+0x1c4] ;  /* 0x0001c40001a97983 */ /* 0x000f640000300800 */
        /* <DEDUP_REMOVED lines=32> */
[----:B------:R-:W4:Y:S01]  /*13c70*/  LDL.LU R179, [R1+0x190] ;  /* 0x0001900001b37983 */ /* 0x000f220000300800 */
[----:B------:R-:W-:-:S03]  /*13c80*/  FSEL R111, R6, R111, P2 ;  /* 0x0000006f066f7208 */ /* 0x000fc60001000000 */
[----:B------:R-:W4:Y:S01]  /*13c90*/  LDL.LU R178, [R1+0x184] ;  /* 0x0001840001b27983 */ /* 0x000f220000300800 */
        /* <DEDUP_REMOVED lines=8> */
[----:B------:R-:W4:Y:S04]  /*13d20*/  LDL.LU R180, [R1+0x174] ;  /* 0x0001740001b47983 */ /* 0x000f280000300800 */
        /* <DEDUP_REMOVED lines=79> */
[----:B------:R-:W-:Y:S02]  /*14220*/  FSEL R51, R6, R51, P2 ;  /* 0x0000003306337208 */ /* 0x000fe40001000000 */
[----:B------:R-:W4:Y:S01]  /*14230*/  LDL.LU R208, [R1+0x94] ;  /* 0x0000940001d07983 */ /* 0x000f220000300800 */
[----:B------:R-:W-:Y:S01]  /*14240*/  FMUL R6, R47, 0.25 ;  /* 0x3e8000002f067820 */ /* 0x000fe20000400000 */
[----:B------:R-:W-:-:S02]  /*14250*/  FSEL R46, R2, R46, P2 ;  /* 0x0000002e022e7208 */ /* 0x000fc40001000000 */
[----:B------:R-:W4:Y:S01]  /*14260*/  LDL.LU R228, [R1+0x90] ;  /* 0x0000900001e47983 */ /* 0x000f220000300800 */
[----:B------:R-:W-:-:S03]  /*14270*/  FMUL R2, R42, 0.25 ;  /* 0x3e8000002a027820 */ /* 0x000fc60000400000 */
[----:B------:R-:W4:Y:S01]  /*14280*/  LDL.LU R211, [R1+0x84] ;  /* 0x0000840001d37983 */ /* 0x000f220000300800 */
[----:B------:R-:W-:-:S03]  /*14290*/  FSETP.GEU.AND P4, PT, |R7|, 1.175494350822287508e-38, PT ;  /* 0x008000000700780b */ /* 0x000fc60003f8e200 */
[----:B------:R-:W4:Y:S01]  /*142a0*/  LDL.LU R213, [R1+0x80] ;  /* 0x0000800001d57983 */ /* 0x000f220000300800 */
[----:B------:R-:W-:Y:S01]  /*142b0*/  FSEL R47, R6, R47, P2 ;  /* 0x0000002f062f7208 */ /* 0x000fe20001000000 */
[----:B------:R-:W-:Y:S02]  /*142c0*/  FMUL R15, R7, 8388608 ;  /* 0x4b000000070f7820 */ /* 0x000fe40000400000 */
[----:B------:R-:W4:Y:S01]  /*142d0*/  LDL.LU R212, [R1+0x74] ;  /* 0x0000740001d47983 */ /* 0x000f220000300800 */
[----:B------:R-:W-:Y:S01]  /*142e0*/  FMUL R6, R43, 0.25 ;  /* 0x3e8000002b067820 */ /* 0x000fe20000400000 */
[----:B------:R-:W-:Y:S02]  /*142f0*/  FSEL R42, R2, R42, P2 ;  /* 0x0000002a022a7208 */ /* 0x000fe40001000000 */
[----:B------:R-:W4:Y:S01]  /*14300*/  LDL.LU R215, [R1+0x70] ;  /* 0x0000700001d77983 */ /* 0x000f220000300800 */
[----:B------:R-:W-:Y:S01]  /*14310*/  FSETP.GEU.AND P3, PT, R7, 1.175494350822287508e-38, PT ;  /* 0x008000000700780b */ /* 0x000fe20003f6e000 */
[----:B------:R-:W-:-:S02]  /*14320*/  FMUL R2, R38, 0.25 ;  /* 0x3e80000026027820 */ /* 0x000fc40000400000 */
[----:B------:R-:W4:Y:S01]  /*14330*/  LDL.LU R214, [R1+0x64] ;  /* 0x0000640001d67983 */ /* 0x000f220000300800 */
[----:B------:R-:W-:Y:S01]  /*14340*/  FSEL R15, R15, R7, !P3 ;  /* 0x000000070f0f7208 */ /* 0x000fe20005800000 */
[----:B------:R-:W-:Y:S01]  /*14350*/  @P2 FMUL R7, R7, 0.25 ;  /* 0x3e80000007072820 */ /* 0x000fe20000400000 */
[----:B------:R-:W-:Y:S01]  /*14360*/  FSEL R43, R6, R43, P2 ;  /* 0x0000002b062b7208 */ /* 0x000fe20001000000 */
[----:B------:R-:W-:Y:S01]  /*14370*/  FMUL R6, R39, 0.25 ;  /* 0x3e80000027067820 */ /* 0x000fe20000400000 */
[----:B------:R-:W-:Y:S01]  /*14380*/  FSEL R38, R2, R38, P2 ;  /* 0x0000002602267208 */ /* 0x000fe20001000000 */
[----:B------:R-:W4:Y:S01]  /*14390*/  LDL.LU R217, [R1+0x60] ;  /* 0x0000600001d97983 */ /* 0x000f220000300800 */
[----:B------:R-:W-:Y:S01]  /*143a0*/  FMUL R2, R34, 0.25 ;  /* 0x3e80000022027820 */ /* 0x000fe20000400000 */
[----:B------:R-:W-:Y:S01]  /*143b0*/  @!P4 FMUL R7, R7, 16777216 ;  /* 0x4b8000000707c820 */ /* 0x000fe20000400000 */
[----:B------:R-:W-:Y:S01]  /*143c0*/  FSEL R39, R6, R39, P2 ;  /* 0x0000002706277208 */ /* 0x000fe20001000000 */
[----:B------:R-:W4:Y:S01]  /*143d0*/  LDL.LU R216, [R1+0x54] ;  /* 0x0000540001d87983 */ /* 0x000f220000300800 */
[----:B------:R-:W-:Y:S01]  /*143e0*/  FMUL R6, R35, 0.25 ;  /* 0x3e80000023067820 */ /* 0x000fe20000400000 */
[----:B------:R-:W-:-:S02]  /*143f0*/  FSEL R34, R2, R34, P2 ;  /* 0x0000002202227208 */ /* 0x000fc40001000000 */
[----:B------:R-:W4:Y:S01]  /*14400*/  LDL.LU R220, [R1+0x50] ;  /* 0x0000500001dc7983 */ /* 0x000f220000300800 */
[----:B------:R-:W-:-:S03]  /*14410*/  FMUL R2, R30, 0.25 ;  /* 0x3e8000001e027820 */ /* 0x000fc60000400000 */
[----:B------:R-:W4:Y:S01]  /*14420*/  LDL.LU R219, [R1+0x44] ;  /* 0x0000440001db7983 */ /* 0x000f220000300800 */
[----:B------:R-:W0:Y:S01]  /*14430*/  MUFU.RCP R7, R7 ;  /* 0x0000000700077308 */ /* 0x000e220000001000 */
[----:B------:R-:W-:Y:S01]  /*14440*/  FSEL R35, R6, R35, P2 ;  /* 0x0000002306237208 */ /* 0x000fe20001000000 */
[----:B------:R-:W-:Y:S01]  /*14450*/  FMUL R6, R31, 0.25 ;  /* 0x3e8000001f067820 */ /* 0x000fe20000400000 */
[----:B------:R-:W-:Y:S01]  /*14460*/  FSEL R30, R2, R30, P2 ;  /* 0x0000001e021e7208 */ /* 0x000fe20001000000 */
[----:B------:R-:W4:Y:S01]  /*14470*/  LDL.LU R222, [R1+0x40] ;  /* 0x0000400001de7983 */ /* 0x000f220000300800 */
[----:B------:R-:W-:Y:S02]  /*14480*/  FMUL R2, R27, 0.25 ;  /* 0x3e8000001b027820 */ /* 0x000fe40000400000 */
[----:B------:R-:W-:Y:S01]  /*14490*/  FSEL R31, R6, R31, P2 ;  /* 0x0000001f061f7208 */ /* 0x000fe20001000000 */
[----:B------:R-:W4:Y:S02]  /*144a0*/  LDL.LU R221, [R1+0x34] ;  /* 0x0000340001dd7983 */ /* 0x000f240000300800 */
[----:B------:R-:W-:-:S02]  /*144b0*/  FSEL R27, R2, R27, P2 ;  /* 0x0000001b021b7208 */ /* 0x000fc40001000000 */
[----:B------:R-:W4:Y:S01]  /*144c0*/  LDL.LU R225, [R1+0x30] ;  /* 0x0000300001e17983 */ /* 0x000f220000300800 */
[----:B------:R-:W-:-:S03]  /*144d0*/  VIADD R6, R15, 0xc0cafb0d ;  /* 0xc0cafb0d0f067836 */ /* 0x000fc60000000000 */
[----:B------:R-:W4:Y:S01]  /*144e0*/  LDL.LU R223, [R1+0x24] ;  /* 0x0000240001df7983 */ /* 0x000f220000300800 */
[----:B------:R-:W-:Y:S01]  /*144f0*/  @!P4 FMUL R31, R31, 16777216 ;  /* 0x4b8000001f1fc820 */ /* 0x000fe20000400000 */
[----:B------:R-:W-:Y:S02]  /*14500*/  @!P4 FMUL R151, R151, 16777216 ;  /* 0x4b8000009797c820 */ /* 0x000fe40000400000 */
[----:B------:R-:W4:Y:S01]  /*14510*/  LDL.LU R227, [R1+0x20] ;  /* 0x0000200001e37983 */ /* 0x000f220000300800 */
[----:B------:R-:W-:Y:S01]  /*14520*/  @!P4 FMUL R150, R150, 16777216 ;  /* 0x4b8000009696c820 */ /* 0x000fe20000400000 */
[----:B------:R-:W-:Y:S01]  /*14530*/  @!P4 FMUL R147, R147, 16777216 ;  /* 0x4b8000009393c820 */ /* 0x000fe20000400000 */
[----:B------:R-:W-:Y:S01]  /*14540*/  @!P4 FMUL R146, R146, 16777216 ;  /* 0x4b8000009292c820 */ /* 0x000fe20000400000 */
[----:B------:R-:W4:Y:S01]  /*14550*/  LDL.LU R226, [R1+0x14] ;  /* 0x0000140001e27983 */ /* 0x000f220000300800 */
        /* <DEDUP_REMOVED lines=58> */
[----:B------:R-:W4:Y:S01]  /*14900*/  LDL.LU R224, [R1+0x10] ;  /* 0x0000100001e07983 */ /* 0x000f220000300800 */
[----:B------:R-:W-:Y:S01]  /*14910*/  @!P4 FMUL R26, R26, 16777216 ;  /* 0x4b8000001a1ac820 */ /* 0x000fe20000400000 */
[----:B------:R-:W-:-:S02]  /*14920*/  LOP3.LUT R6, R6, 0xff800000, RZ, 0xc0, !PT ;  /* 0xff80000006067812 */ /* 0x000fc400078ec0ff */
[----:B------:R-:W4:Y:S01]  /*14930*/  LDL.LU R218, [R1+0x4] ;  /* 0x0000040001da7983 */ /* 0x000f220000300800 */
        /* <DEDUP_REMOVED lines=64> */
[----:B------:R-:W-:-:S02]  /*14d40*/  FSEL R2, RZ, -23, P3 ;  /* 0xc1b80000ff027808 */ /* 0x000fc40001800000 */
[----:B------:R-:W-:Y:S01]  /*14d50*/  I2FP.F32.S32 R26, R6 ;  /* 0x00000006001a7245 */ /* 0x000fe20000201400 */
[----:B------:R-:W-:-:S04]  /*14d60*/  IMAD.MOV.U32 R27, RZ, RZ, R162 ;  /* 0x000000ffff1b7224 */ /* 0x000fc800078e00a2 */
[----:B------:R-:W-:Y:S01]  /*14d70*/  FFMA.FTZ R2, R26, 1.1920928955078125e-07, R2 ;  /* 0x340000001a027823 */ /* 0x000fe20000010002 */
[C---:B------:R-:W-:Y:S01]  /*14d80*/  FMUL R26, R27.reuse, 8388608 ;  /* 0x4b0000001b1a7820 */ /* 0x040fe20000400000 */
[----:B------:R-:W-:-:S04]  /*14d90*/  FSETP.GEU.AND P2, PT, R27, 1.175494350822287508e-38, PT ;  /* 0x008000001b00780b */ /* 0x000fc80003f4e000 */
[----:B------:R-:W-:-:S05]  /*14da0*/  FSEL R26, R26, R27, !P2 ;  /* 0x0000001b1a1a7208 */ /* 0x000fca0005000000 */
[----:B------:R-:W-:-:S05]  /*14db0*/  VIADD R163, R26, 0xc0cafb0d ;  /* 0xc0cafb0d1aa37836 */ /* 0x000fca0000000000 */
[----:B------:R-:W-:-:S04]  /*14dc0*/  LOP3.LUT R163, R163, 0xff800000, RZ, 0xc0, !PT ;  /* 0xff800000a3a37812 */ /* 0x000fc800078ec0ff */
[----:B------:R-:W-:Y:S01]  /*14dd0*/  I2FP.F32.S32 R164, R163 ;  /* 0x000000a300a47245 */ /* 0x000fe20000201400 */
[----:B------:R-:W-:Y:S01]  /*14de0*/  IMAD.IADD R163, R26, 0x1, -R163 ;  /* 0x000000011aa37824 */ /* 0x000fe200078e0aa3 */
[----:B------:R-:W-:-:S03]  /*14df0*/  FSEL R162, RZ, -23, P2 ;  /* 0xc1b80000ffa27808 */ /* 0x000fc60001000000 */
[----:B------:R-:W-:Y:S02]  /*14e00*/  FADD R163, R163, -1 ;  /* 0xbf800000a3a37421 */ /* 0x000fe40000000000 */
[----:B------:R-:W-:Y:S02]  /*14e10*/  FFMA.FTZ R162, R164, 1.1920928955078125e-07, R162 ;  /* 0x34000000a4a27823 */ /* 0x000fe400000100a2 */
        /* <DEDUP_REMOVED lines=9> */
[----:B------:R-:W-:Y:S01]  /*14eb0*/  FMUL R164, R163, R164 ;  /* 0x000000a4a3a47220 */ /* 0x000fe20000400000 */
[----:B------:R-:W-:-:S03]  /*14ec0*/  IMAD.IADD R6, R15, 0x1, -R6 ;  /* 0x000000010f067824 */ /* 0x000fc600078e0a06 */
[----:B------:R-:W-:-:S04]  /*14ed0*/  FMUL R164, R163, R164 ;  /* 0x000000a4a3a47220 */ /* 0x000fc80000400000 */
[----:B------:R-:W-:Y:S01]  /*14ee0*/  FFMA.FTZ R164, R163, 1.4426950216293334961, R164 ;  /* 0x3fb8aa3ba3a47823 */ /* 0x000fe200000100a4 */
[----:B------:R-:W-:-:S03]  /*14ef0*/  FADD R163, R6, -1 ;  /* 0xbf80000006a37421 */ /* 0x000fc60000000000 */
[----:B------:R-:W-:Y:S01]  /*14f00*/  FADD R6, R162, R164 ;  /* 0x000000a4a2067221 */ /* 0x000fe20000000000 */
        /* <DEDUP_REMOVED lines=8> */
[----:B------:R-:W-:Y:S01]  /*14f90*/  FFMA.FTZ R162, R163, R162, -0.72134751081466674805 ;  /* 0xbf38aa3ba3a27423 */ /* 0x000fe200000100a2 */
[----:B------:R-:W-:-:S03]  /*14fa0*/  ISETP.GE.U32.AND P2, PT, R26, 0x7f800000, PT ;  /* 0x7f8000001a00780c */ /* 0x000fc60003f46070 */
[----:B------:R-:W-:-:S04]  /*14fb0*/  FMUL R162, R163, R162 ;  /* 0x000000a2a3a27220 */ /* 0x000fc80000400000 */
[----:B------:R-:W-:-:S04]  /*14fc0*/  FMUL R162, R163, R162 ;  /* 0x000000a2a3a27220 */ /* 0x000fc80000400000 */
[----:B------:R-:W-:-:S04]  /*14fd0*/  FFMA.FTZ R162, R163, 1.4426950216293334961, R162 ;  /* 0x3fb8aa3ba3a27823 */ /* 0x000fc800000100a2 */
[----:B------:R-:W-:Y:S01]  /*14fe0*/  FADD R2, R2, R162 ;  /* 0x000000a202027221 */ /* 0x000fe20000000000 */
[----:B------:R-:W-:Y:S02]  /*14ff0*/  @P2 IMAD.MOV.U32 R162, RZ, RZ, 0x7f800000 ;  /* 0x7f800000ffa22424 */ /* 0x000fe400078e00ff */
[----:B---3--:R-:W-:Y:S02]  /*15000*/  FMUL R165, R168, 0.25 ;  /* 0x3e800000a8a57820 */ /* 0x008fe40000400000 */
[----:B------:R-:W-:Y:S01]  /*15010*/  @P2 FFMA.FTZ R6, R26, R162, +INF ;  /* 0x7f8000001a062423 */ /* 0x000fe200000100a2 */
[----:B------:R-:W-:-:S04]  /*15020*/  FSETP.GT.AND P2, PT, |R27|, 8.50705917302346158658e+37, PT ;  /* 0x7e8000001b00780b */ /* 0x000fc80003f44200 */
[----:B------:R-:W-:Y:S01]  /*15030*/  FSEL R165, R165, R168, P2 ;  /* 0x000000a8a5a57208 */ /* 0x000fe20001000000 */
[----:B-----5:R-:W-:-:S05]  /*15040*/  FMUL R168, R169, 0.25 ;  /* 0x3e800000a9a87820 */ /* 0x020fca0000400000 */
[----:B------:R-:W-:Y:S01]  /*15050*/  FSEL R168, R168, R169, P2 ;  /* 0x000000a9a8a87208 */ /* 0x000fe20001000000 */
[----:B--2---:R-:W-:Y:S01]  /*15060*/  FMUL R169, R172, 0.25 ;  /* 0x3e800000aca97820 */ /* 0x004fe20000400000 */
[----:B------:R-:W-:-:S04]  /*15070*/  FMUL R164, R166, 0.25 ;  /* 0x3e800000a6a47820 */ /* 0x000fc80000400000 */
[----:B------:R-:W-:Y:S01]  /*15080*/  FSEL R169, R169, R172, P2 ;  /* 0x000000aca9a97208 */ /* 0x000fe20001000000 */
[----:B----4-:R-:W-:Y:S01]  /*15090*/  FMUL R172, R173, 0.25 ;  /* 0x3e800000adac7820 */ /* 0x010fe20000400000 */
[----:B------:R-:W-:-:S04]  /*150a0*/  FSEL R164, R164, R166, P2 ;  /* 0x000000a6a4a47208 */ /* 0x000fc80001000000 */
[----:B------:R-:W-:Y:S01]  /*150b0*/  FSEL R172, R172, R173, P2 ;  /* 0x000000adacac7208 */ /* 0x000fe20001000000 */
[----:B------:R-:W-:Y:S01]  /*150c0*/  FMUL R173, R177, 0.25 ;  /* 0x3e800000b1ad7820 */ /* 0x000fe20000400000 */
[----:B------:R-:W-:-:S04]  /*150d0*/  FMUL R166, R167, 0.25 ;  /* 0x3e800000a7a67820 */ /* 0x000fc80000400000 */
[----:B------:R-:W-:Y:S01]  /*150e0*/  FSEL R173, R173, R177, P2 ;  /* 0x000000b1adad7208 */ /* 0x000fe20001000000 */
[----:B------:R-:W-:Y:S01]  /*150f0*/  FMUL R177, R178, 0.25 ;  /* 0x3e800000b2b17820 */ /* 0x000fe20000400000 */
[----:B------:R-:W-:Y:S01]  /*15100*/  FSEL R166, R166, R167, P2 ;  /* 0x000000a7a6a67208 */ /* 0x000fe20001000000 */
[----:B------:R-:W-:-:S03]  /*15110*/  FMUL R167, R170, 0.25 ;  /* 0x3e800000aaa77820 */ /* 0x000fc60000400000 */
        /* <DEDUP_REMOVED lines=59> */
[----:B------:R-:W-:Y:S01]  /*154d0*/  FMUL R199, R200, 0.25 ;  /* 0x3e800000c8c77820 */ /* 0x000fe20000400000 */
[----:B------:R-:W-:Y:S01]  /*154e0*/  FMUL R210, R213, 0.25 ;  /* 0x3e800000d5d27820 */ /* 0x000fe20000400000 */
[----:B------:R-:W-:Y:S02]  /*154f0*/  FSETP.GEU.AND P4, PT, |R27|, 1.175494350822287508e-38, PT ;  /* 0x008000001b00780b */ /* 0x000fe40003f8e200 */
[----:B------:R-:W-:Y:S01]  /*15500*/  FSEL R206, R206, R209, P2 ;  /* 0x000000d1cece7208 */ /* 0x000fe20001000000 */
[----:B------:R-:W-:Y:S01]  /*15510*/  FMUL R209, R211, 0.25 ;  /* 0x3e800000d3d17820 */ /* 0x000fe20000400000 */
        /* <DEDUP_REMOVED lines=14> */
[----:B------:R-:W-:Y:S01]  /*15600*/  @!P4 FMUL R27, R27, 16777216 ;  /* 0x4b8000001b1bc820 */ /* 0x000fe20000400000 */
[----:B------:R-:W-:Y:S01]  /*15610*/  FSEL R203, R203, R204, P2 ;  /* 0x000000cccbcb7208 */ /* 0x000fe20001000000 */
[----:B------:R-:W-:Y:S01]  /*15620*/  FMUL R204, R207, 0.25 ;  /* 0x3e800000cfcc7820 */ /* 0x000fe20000400000 */
[----:B------:R-:W-:Y:S01]  /*15630*/  FSEL R214, R214, R217, P2 ;  /* 0x000000d9d6d67208 */ /* 0x000fe20001000000 */
[----:B------:R-:W-:Y:S01]  /*15640*/  FMUL R217, R219, 0.25 ;  /* 0x3e800000dbd97820 */ /* 0x000fe20000400000 */
[----:B------:R-:W-:-:S02]  /*15650*/  FSEL R163, R163, R229, P2 ;  /* 0x000000e5a3a37208 */ /* 0x000fc40001000000 */
[----:B------:R-:W-:Y:S01]  /*15660*/  FSEL R212, R212, R215, P2 ;  /* 0x000000d7d4d47208 */ /* 0x000fe20001000000 */
[----:B------:R-:W0:Y:S01]  /*15670*/  MUFU.RCP R229, R27 ;  /* 0x0000001b00e57308 */ /* 0x000e220000001000 */
[----:B------:R-:W-:Y:S01]  /*15680*/  FMUL R215, R216, 0.25 ;  /* 0x3e800000d8d77820 */ /* 0x000fe20000400000 */
[----:B------:R-:W-:Y:S01]  /*15690*/  FMUL R162, R232, 0.25 ;  /* 0x3e800000e8a27820 */ /* 0x000fe20000400000 */
[----:B------:R-:W-:Y:S01]  /*156a0*/  FSEL R204, R204, R207, P2 ;  /* 0x000000cfcccc7208 */ /* 0x000fe20001000000 */
[----:B------:R-:W-:Y:S01]  /*156b0*/  FMUL R207, R208, 0.25 ;  /* 0x3e800000d0cf7820 */ /* 0x000fe20000400000 */
[----:B------:R-:W-:Y:S01]  /*156c0*/  FSEL R217, R217, R219, P2 ;  /* 0x000000dbd9d97208 */ /* 0x000fe20001000000 */
[----:B------:R-:W-:Y:S01]  /*156d0*/  FMUL R219, R222, 0.25 ;  /* 0x3e800000dedb7820 */ /* 0x000fe20000400000 */
[----:B------:R-:W-:Y:S01]  /*156e0*/  FSEL R215, R215, R216, P2 ;  /* 0x000000d8d7d77208 */ /* 0x000fe20001000000 */
[----:B------:R-:W-:Y:S01]  /*156f0*/  FMUL R216, R220, 0.25 ;  /* 0x3e800000dcd87820 */ /* 0x000fe20000400000 */
[----:B------:R-:W-:-:S02]  /*15700*/  FSEL R162, R162, R232, P2 ;  /* 0x000000e8a2a27208 */ /* 0x000fc40001000000 */
[----:B------:R-:W-:Y:S01]  /*15710*/  FSEL R207, R207, R208, P2 ;  /* 0x000000d0cfcf7208 */ /* 0x000fe20001000000 */
[----:B------:R-:W-:Y:S01]  /*15720*/  FMUL R208, R228, 0.25 ;  /* 0x3e800000e4d07820 */ /* 0x000fe20000400000 */
[----:B------:R-:W-:Y:S01]  /*15730*/  FSEL R219, R219, R222, P2 ;  /* 0x000000dedbdb7208 */ /* 0x000fe20001000000 */
[----:B------:R-:W-:Y:S01]  /*15740*/  FMUL R222, R223, 0.25 ;  /* 0x3e800000dfde7820 */ /* 0x000fe20000400000 */
[----:B------:R-:W-:Y:S01]  /*15750*/  FSEL R216, R216, R220, P2 ;  /* 0x000000dcd8d87208 */ /* 0x000fe20001000000 */
[----:B------:R-:W-:Y:S01]  /*15760*/  FMUL R220, R221, 0.25 ;  /* 0x3e800000dddc7820 */ /* 0x000fe20000400000 */
[----:B------:R-:W-:Y:S01]  /*15770*/  @!P4 FMUL R162, R162, 16777216 ;  /* 0x4b800000a2a2c820 */ /* 0x000fe20000400000 */
[----:B------:R-:W-:Y:S01]  /*15780*/  @!P4 FMUL R164, R164, 16777216 ;  /* 0x4b800000a4a4c820 */ /* 0x000fe20000400000 */
[----:B------:R-:W-:Y:S01]  /*15790*/  FSEL R208, R208, R228, P2 ;  /* 0x000000e4d0d07208 */ /* 0x000fe20001000000 */
[----:B------:R-:W-:Y:S01]  /*157a0*/  @!P4 FMUL R168, R168, 16777216 ;  /* 0x4b800000a8a8c820 */ /* 0x000fe20000400000 */
[----:B------:R-:W-:Y:S01]  /*157b0*/  FSEL R222, R222, R223, P2 ;  /* 0x000000dfdede7208 */ /* 0x000fe20001000000 */
[----:B------:R-:W-:Y:S01]  /*157c0*/  FMUL R223, R227, 0.25 ;  /* 0x3e800000e3df7820 */ /* 0x000fe20000400000 */
[----:B------:R-:W-:Y:S01]  /*157d0*/  FMUL R228, R218, 0.25 ;  /* 0x3e800000dae47820 */ /* 0x000fe20000400000 */
[----:B------:R-:W-:Y:S01]  /*157e0*/  @!P4 FMUL R170, R170, 16777216 ;  /* 0x4b800000aaaac820 */ /* 0x000fe20000400000 */
[----:B0-----:R-:W-:Y:S01]  /*157f0*/  FMUL R27, R229, R162 ;  /* 0x000000a2e51b7220 */ /* 0x001fe20000400000 */
[----:B------:R-:W-:Y:S01]  /*15800*/  FSEL R220, R220, R221, P2 ;  /* 0x000000dddcdc7208 */ /* 0x000fe20001000000 */
[----:B------:R-:W-:Y:S01]  /*15810*/  @!P4 FMUL R163, R163, 16777216 ;  /* 0x4b800000a3a3c820 */ /* 0x000fe20000400000 */
[----:B------:R-:W-:Y:S01]  /*15820*/  FMUL R162, R229, R164 ;  /* 0x000000a4e5a27220 */ /* 0x000fe20000400000 */
[----:B------:R-:W-:Y:S01]  /*15830*/  FSETP.NEU.AND P3, PT, R26, RZ, PT ;  /* 0x000000ff1a00720b */ /* 0x000fe20003f6d000 */
[----:B------:R-:W-:Y:S01]  /*15840*/  FMUL R221, R225, 0.25 ;  /* 0x3e800000e1dd7820 */ /* 0x000fe20000400000 */
[----:B------:R-:W-:Y:S01]  /*15850*/  @!P4 FMUL R165, R165, 16777216 ;  /* 0x4b800000a5a5c820 */ /* 0x000fe20000400000 */
[----:B------:R-:W-:Y:S01]  /*15860*/  FMUL R164, R229, R168 ;  /* 0x000000a8e5a47220 */ /* 0x000fe20000400000 */
[----:B------:R-:W-:Y:S01]  /*15870*/  FMUL R26, R233, 0.25 ;  /* 0x3e800000e91a7820 */ /* 0x000fe20000400000 */
[----:B------:R-:W-:Y:S01]  /*15880*/  @!P4 FMUL R169, R169, 16777216 ;  /* 0x4b800000a9a9c820 */ /* 0x000fe20000400000 */
[----:B------:R-:W-:Y:S01]  /*15890*/  IMAD.MOV.U32 R168, RZ, RZ, R230 ;  /* 0x000000ffffa87224 */ /* 0x000fe200078e00e6 */
[----:B------:R-:W-:Y:S01]  /*158a0*/  FSEL R223, R223, R227, P2 ;  /* 0x000000e3dfdf7208 */ /* 0x000fe20001000000 */
[----:B------:R-:W-:Y:S01]  /*158b0*/  @!P4 FMUL R178, R178, 16777216 ;  /* 0x4b800000b2b2c820 */ /* 0x000fe20000400000 */
[----:B------:R-:W-:Y:S01]  /*158c0*/  FSEL R228, R228, R218, P2 ;  /* 0x000000dae4e47208 */ /* 0x000fe20001000000 */
[C---:B------:R-:W-:Y:S01]  /*158d0*/  FMUL R230, R229.reuse, R170 ;  /* 0x000000aae5e67220 */ /* 0x040fe20000400000 */
[----:B------:R-:W-:Y:S01]  /*158e0*/  FMUL R227, R224, 0.25 ;  /* 0x3e800000e0e37820 */ /* 0x000fe20000400000 */
[----:B------:R-:W-:Y:S01]  /*158f0*/  @!P4 FMUL R176, R176, 16777216 ;  /* 0x4b800000b0b0c820 */ /* 0x000fe20000400000 */
[----:B------:R-:W-:Y:S01]  /*15900*/  FMUL R218, R229, R163 ;  /* 0x000000a3e5da7220 */ /* 0x000fe20000400000 */
[----:B------:R-:W-:-:S02]  /*15910*/  IMAD.MOV.U32 R170, RZ, RZ, R231 ;  /* 0x000000ffffaa7224 */ /* 0x000fc400078e00e7 */
[----:B------:R-:W-:Y:S01]  /*15920*/  FMUL R163, R229, R165 ;  /* 0x000000a5e5a37220 */ /* 0x000fe20000400000 */
[----:B------:R-:W-:Y:S01]  /*15930*/  FSEL R221, R221, R225, P2 ;  /* 0x000000e1dddd7208 */ /* 0x000fe20001000000 */
[----:B------:R-:W-:Y:S01]  /*15940*/  @!P4 FMUL R166, R166, 16777216 ;  /* 0x4b800000a6a6c820 */ /* 0x000fe20000400000 */
[----:B------:R-:W-:Y:S01]  /*15950*/  @!P4 FMUL R177, R177, 16777216 ;  /* 0x4b800000b1b1c820 */ /* 0x000fe20000400000 */
[----:B------:R-:W-:Y:S01]  /*15960*/  FMUL R165, R229, R169 ;  /* 0x000000a9e5a57220 */ /* 0x000fe20000400000 */
[----:B------:R-:W-:Y:S01]  /*15970*/  FSEL R26, R26, R233, P2 ;  /* 0x000000e91a1a7208 */ /* 0x000fe20001000000 */
[----:B------:R-:W-:Y:S01]  /*15980*/  FMUL R225, R226, 0.25 ;  /* 0x3e800000e2e17820 */ /* 0x000fe20000400000 */
[----:B------:R-:W-:Y:S01]  /*15990*/  @!P4 FMUL R172, R172, 16777216 ;  /* 0x4b800000acacc820 */ /* 0x000fe20000400000 */
[----:B------:R-:W-:Y:S01]  /*159a0*/  @!P4 FMUL R185, R185, 16777216 ;  /* 0x4b800000b9b9c820 */ /* 0x000fe20000400000 */
[----:B------:R-:W-:Y:S01]  /*159b0*/  @!P4 FMUL R193, R193, 16777216 ;  /* 0x4b800000c1c1c820 */ /* 0x000fe20000400000 */
[C---:B------:R-:W-:Y:S01]  /*159c0*/  FMUL R169, R229.reuse, R178 ;  /* 0x000000b2e5a97220 */ /* 0x040fe20000400000 */
[----:B------:R-:W-:Y:S01]  /*159d0*/  @!P4 FMUL R194, R194, 16777216 ;  /* 0x4b800000c2c2c820 */ /* 0x000fe20000400000 */
[----:B------:R-:W-:Y:S01]  /*159e0*/  FMUL R233, R229, R176 ;  /* 0x000000b0e5e97220 */ /* 0x000fe20000400000 */
[----:B------:R-:W-:Y:S01]  /*159f0*/  IMAD.MOV.U32 R178, RZ, RZ, R170 ;  /* 0x000000ffffb27224 */ /* 0x000fe200078e00aa */
[----:B------:R-:W-:Y:S01]  /*15a00*/  FSEL R227, R227, R224, P2 ;  /* 0x000000e0e3e37208 */ /* 0x000fe20001000000 */
[----:B------:R-:W-:-:S02]  /*15a10*/  IMAD.MOV.U32 R176, RZ, RZ, R168 ;  /* 0x000000ffffb07224 */ /* 0x000fc400078e00a8 */
[C---:B------:R-:W-:Y:S01]  /*15a20*/  FMUL R224, R229.reuse, R166 ;  /* 0x000000a6e5e07220 */ /* 0x040fe20000400000 */
[C---:B------:R-:W-:Y:S01]  /*15a30*/  FMUL R168, R229.reuse, R177 ;  /* 0x000000b1e5a87220 */ /* 0x040fe20000400000 */
[C---:B------:R-:W-:Y:S01]  /*15a40*/  FMUL R166, R229.reuse, R172 ;  /* 0x000000ace5a67220 */ /* 0x040fe20000400000 */
[----:B------:R-:W-:Y:S01]  /*15a50*/  FMUL R177, R229, R193 ;  /* 0x000000c1e5b17220 */ /* 0x000fe20000400000 */
[----:B------:R-:W-:Y:S01]  /*15a60*/  FSEL R225, R225, R226, P2 ;  /* 0x000000e2e1e17208 */ /* 0x000fe20001000000 */
[C---:B------:R-:W-:Y:S01]  /*15a70*/  FMUL R172, R229.reuse, R185 ;  /* 0x000000b9e5ac7220 */ /* 0x040fe20000400000 */
[----:B------:R-:W-:Y:S02]  /*15a80*/  IMAD.MOV.U32 R193, RZ, RZ, R178 ;  /* 0x000000ffffc17224 */ /* 0x000fe400078e00b2 */
[----:B------:R-:W-:Y:S01]  /*15a90*/  FMUL R178, R229, R194 ;  /* 0x000000c2e5b27220 */ /* 0x000fe20000400000 */
[----:B------:R-:W0:Y:S01]  /*15aa0*/  S2R R185, SR_TID.X ;  /* 0x0000000000b97919 */ /* 0x000e220000002100 */
[----:B------:R-:W-:Y:S01]  /*15ab0*/  @!P4 FMUL R171, R171, 16777216 ;  /* 0x4b800000ababc820 */ /* 0x000fe20000400000 */
[----:B------:R-:W-:Y:S01]  /*15ac0*/  @!P4 FMUL R182, R182, 16777216 ;  /* 0x4b800000b6b6c820 */ /* 0x000fe20000400000 */
[----:B------:R-:W2:Y:S01]  /*15ad0*/  S2R R194, SR_TID.X ;  /* 0x0000000000c27919 */ /* 0x000ea20000002100 */
[----:B------:R-:W-:Y:S01]  /*15ae0*/  @!P4 FMUL R207, R207, 16777216 ;  /* 0x4b800000cfcfc820 */ /* 0x000fe20000400000 */
[----:B------:R-:W-:Y:S01]  /*15af0*/  @!P4 FMUL R225, R225, 16777216 ;  /* 0x4b800000e1e1c820 */ /* 0x000fe20000400000 */
[----:B------:R-:W-:Y:S01]  /*15b00*/  @!P4 FMUL R227, R227, 16777216 ;  /* 0x4b800000e3e3c820 */ /* 0x000fe20000400000 */
[C---:B------:R-:W-:Y:S01]  /*15b10*/  FMUL R231, R229.reuse, R171 ;  /* 0x000000abe5e77220 */ /* 0x040fe20000400000 */
[C---:B------:R-:W-:Y:S01]  /*15b20*/  FMUL R171, R229.reuse, R182 ;  /* 0x000000b6e5ab7220 */ /* 0x040fe20000400000 */
[C---:B------:R-:W-:Y:S01]  /*15b30*/  FMUL R182, R229.reuse, R207 ;  /* 0x000000cfe5b67220 */ /* 0x040fe20000400000 */
[C---:B------:R-:W-:Y:S01]  /*15b40*/  FMUL R207, R229.reuse, R225 ;  /* 0x000000e1e5cf7220 */ /* 0x040fe20000400000 */
[----:B------:R-:W-:-:S05]  /*15b50*/  FMUL R227, R229, R227 ;  /* 0x000000e3e5e37220 */ /* 0x000fca0000400000 */
[----:B------:R-:W-:Y:S02]  /*15b60*/  F2FP.SATFINITE.E4M3.F32.PACK_AB_MERGE_C R207, R207, R227, RZ ;  /* 0x000000e3cfcf723e */ /* 0x000fe400048070ff */
[----:B------:R-:W3:Y:S01]  /*15b70*/  S2R R227, SR_TID.X ;  /* 0x0000000000e37919 */ /* 0x000ee20000002100 */
        /* <DEDUP_REMOVED lines=44> */
[----:B------:R-:W-:Y:S01]  /*15e40*/  @!P4 FMUL R26, R26, 16777216 ;  /* 0x4b8000001a1ac820 */ /* 0x000fe20000400000 */
[C---:B------:R-:W-:Y:S01]  /*15e50*/  FMUL R226, R229.reuse, R167 ;  /* 0x000000a7e5e27220 */ /* 0x040fe20000400000 */
[C---:B------:R-:W-:Y:S01]  /*15e60*/  FMUL R175, R229.reuse, R189 ;  /* 0x000000bde5af7220 */ /* 0x040fe20000400000 */
[----:B------:R-:W-:Y:S01]  /*15e70*/  FMUL R167, R229, R173 ;  /* 0x000000ade5a77220 */ /* 0x000fe20000400000 */
        /* <DEDUP_REMOVED lines=41> */
[----:B0-----:R-:W-:Y:S01]  /*16110*/  IMAD.SHL.U32 R26, R185, 0x10, RZ ;  /* 0x00000010b91a7824 */ /* 0x001fe200078e00ff */
[----:B------:R-:W-:Y:S01]  /*16120*/  F2FP.SATFINITE.E4M3.F32.PACK_AB_MERGE_C R208, R157, R158, RZ ;  /* 0x0000009e9dd0723e */ /* 0x000fe200048070ff */
[----:B------:R-:W-:Y:S01]  /*16130*/  IMAD.SHL.U32 R211, R185, 0x40, RZ ;  /* 0x00000040b9d37824 */ /* 0x000fe200078e00ff */
[----:B--2---:R-:W-:Y:S01]  /*16140*/  SHF.R.U32.HI R158, RZ, 0x1, R194 ;  /* 0x00000001ff9e7819 */ /* 0x004fe200000116c2 */
[C---:B------:R-:W-:Y:S01]  /*16150*/  IMAD.SHL.U32 R185, R194.reuse, 0x4, RZ ;  /* 0x00000004c2b97824 */ /* 0x040fe200078e00ff */
[----:B------:R-:W-:-:S02]  /*16160*/  LOP3.LUT R157, R194, 0x7, RZ, 0xc0, !PT ;  /* 0x00000007c29d7812 */ /* 0x000fc400078ec0ff */
[----:B------:R-:W-:Y:S02]  /*16170*/  LOP3.LUT R158, R158, 0x4, RZ, 0xc0, !PT ;  /* 0x000000049e9e7812 */ /* 0x000fe400078ec0ff */
[----:B------:R-:W-:Y:S02]  /*16180*/  LOP3.LUT R185, R185, 0x1c0, RZ, 0xc0, !PT ;  /* 0x000001c0b9b97812 */ /* 0x000fe400078ec0ff */
[----:B------:R-:W-:Y:S01]  /*16190*/  LEA R157, R157, UR60, 0x3 ;  /* 0x0000003c9d9d7c11 */ /* 0x000fe2000f8e18ff */
[----:B------:R-:W-:Y:S01]  /*161a0*/  IMAD.MOV.U32 R215, RZ, RZ, R193 ;  /* 0x000000ffffd77224 */ /* 0x000fe200078e00c1 */
[----:B------:R-:W-:Y:S01]  /*161b0*/  F2FP.SATFINITE.E4M3.F32.PACK_AB_MERGE_C R174, R174, R30, RZ ;  /* 0x0000001eaeae723e */ /* 0x000fe200048070ff */
[----:B------:R-:W-:Y:S01]  /*161c0*/  IMAD.MOV.U32 R225, RZ, RZ, R189 ;  /* 0x000000ffffe17224 */ /* 0x000fe200078e00bd */
[----:B------:R-:W-:Y:S02]  /*161d0*/  IADD3 R157, R158, R157, R185 ;  /* 0x0000009d9e9d7210 */ /* 0x000fe40007ffe0b9 */
[----:B------:R-:W-:-:S02]  /*161e0*/  F2FP.SATFINITE.E4M3.F32.PACK_AB_MERGE_C R189, R137, R140, RZ ;  /* 0x0000008c89bd723e */ /* 0x000fc400048070ff */
[----:B------:R-:W-:Y:S02]  /*161f0*/  F2FP.SATFINITE.E4M3.F32.PACK_AB_MERGE_C R137, R97, R100, RZ ;  /* 0x000000646189723e */ /* 0x000fe400048070ff */
[----:B------:R-:W-:Y:S01]  /*16200*/  F2FP.SATFINITE.E4M3.F32.PACK_AB_MERGE_C R31, R31, R7, R174 ;  /* 0x000000071f1f723e */ /* 0x000fe200048070ae */
[----:B------:R0:W-:Y:S01]  /*16210*/  STL [R1], R157 ;  /* 0x0000009d01007387 */ /* 0x0001e20000100800 */
[C---:B---3--:R-:W-:Y:S02]  /*16220*/  LOP3.LUT R100, R227.reuse, 0x60, RZ, 0xc0, !PT ;  /* 0x00000060e3647812 */ /* 0x048fe400078ec0ff */
[----:B------:R-:W-:Y:S01]  /*16230*/  LOP3.LUT R7, R227, 0x7f, RZ, 0xc0, !PT ;  /* 0x0000007fe3077812 */ /* 0x000fe200078ec0ff */
[----:B------:R-:W-:Y:S02]  /*16240*/  IMAD.MOV.U32 R227, RZ, RZ, R215 ;  /* 0x000000ffffe37224 */ /* 0x000fe400078e00d7 */
[----:B------:R-:W2:Y:S01]  /*16250*/  LDL.LU R215, [R1+0x204] ;  /* 0x0002040001d77983 */ /* 0x000ea20000300800 */
[----:B------:R-:W-:-:S02]  /*16260*/  F2FP.SATFINITE.E4M3.F32.PACK_AB_MERGE_C R182, R182, R181, RZ ;  /* 0x000000b5b6b6723e */ /* 0x000fc400048070ff */
[----:B------:R-:W-:Y:S02]  /*16270*/  F2FP.SATFINITE.E4M3.F32.PACK_AB_MERGE_C R181, R121, R124, RZ ;  /* 0x0000007c79b5723e */ /* 0x000fe400048070ff */
[----:B------:R-:W-:Y:S02]  /*16280*/  F2FP.SATFINITE.E4M3.F32.PACK_AB_MERGE_C R121, R88, R89, RZ ;  /* 0x000000595879723e */ /* 0x000fe400048070ff */
[----:B------:R-:W-:Y:S02]  /*16290*/  F2FP.SATFINITE.E4M3.F32.PACK_AB_MERGE_C R89, R72, R73, RZ ;  /* 0x000000494859723e */ /* 0x000fe400048070ff */
[----:B------:R-:W-:Y:S02]  /*162a0*/  F2FP.SATFINITE.E4M3.F32.PACK_AB_MERGE_C R72, R16, R17, RZ ;  /* 0x000000111048723e */ /* 0x000fe400048070ff */
[----:B------:R-:W-:Y:S02]  /*162b0*/  F2FP.SATFINITE.E4M3.F32.PACK_AB_MERGE_C R17, R27, R218, RZ ;  /* 0x000000da1b11723e */ /* 0x000fe400048070ff */
        /* <DEDUP_REMOVED lines=8> */
[----:B------:R-:W-:Y:S02]  /*16340*/  F2FP.SATFINITE.E4M3.F32.PACK_AB_MERGE_C R110, R3, R4, R36 ;  /* 0x00000004036e723e */ /* 0x000fe40004807024 */
[----:B------:R-:W-:Y:S01]  /*16350*/  F2FP.SATFINITE.E4M3.F32.PACK_AB_MERGE_C R45, R45, R44, RZ ;  /* 0x0000002c2d2d723e */ /* 0x000fe200048070ff */
[----:B------:R-:W3:Y:S01]  /*16360*/  LDL.LU R4, [R1+0x698] ;  /* 0x0006980001047983 */ /* 0x000ee20000300800 */
[----:B------:R-:W-:Y:S02]  /*16370*/  F2FP.SATFINITE.E4M3.F32.PACK_AB_MERGE_C R68, R119, R118, RZ ;  /* 0x000000767744723e */ /* 0x000fe400048070ff */
[----:B------:R-:W-:Y:S01]  /*16380*/  F2FP.SATFINITE.E4M3.F32.PACK_AB_MERGE_C R44, R103, R102, RZ ;  /* 0x00000066672c723e */ /* 0x000fe200048070ff */
[----:B------:R-:W4:Y:S01]  /*16390*/  LDL.LU R3, [R1+0x694] ;  /* 0x0006940001037983 */ /* 0x000f220000300800 */
[----:B------:R-:W-:-:S03]  /*163a0*/  F2FP.SATFINITE.E4M3.F32.PACK_AB_MERGE_C R118, R225, R227, R76 ;  /* 0x000000e3e176723e */ /* 0x000fc6000480704c */
[----:B------:R-:W5:Y:S01]  /*163b0*/  LDL.LU R225, [R1+0x208] ;  /* 0x0002080001e17983 */ /* 0x000f620000300800 */
[----:B------:R-:W-:Y:S02]  /*163c0*/  LOP3.LUT R26, R26, 0xf0, RZ, 0xc0, !PT ;  /* 0x000000f01a1a7812 */ /* 0x000fe400078ec0ff */
[----:B------:R-:W-:-:S04]  /*163d0*/  LOP3.LUT R211, R211, 0x400, RZ, 0xc0, !PT ;  /* 0x00000400d3d37812 */ /* 0x000fc800078ec0ff */
[----:B------:R-:W-:-:S05]  /*163e0*/  IADD3 R211, R211, UR60, R26 ;  /* 0x0000003cd3d37c10 */ /* 0x000fca000fffe01a */
[----:B------:R-:W-:Y:S01]  /*163f0*/  IMAD R97, R100, 0x8, R211 ;  /* 0x0000000864617824 */ /* 0x000fe200078e02d3 */
[----:B------:R-:W-:Y:S02]  /*16400*/  F2FP.SATFINITE.E4M3.F32.PACK_AB_MERGE_C R100, R29, R28, RZ ;  /* 0x0000001c1d64723e */ /* 0x000fe400048070ff */
[----:B------:R-:W-:Y:S02]  /*16410*/  F2FP.SATFINITE.E4M3.F32.PACK_AB_MERGE_C R28, R228, R229, R207 ;  /* 0x000000e5e41c723e */ /* 0x000fe400048070cf */
[----:B------:R-:W-:Y:S02]  /*16420*/  F2FP.SATFINITE.E4M3.F32.PACK_AB_MERGE_C R29, R159, R14, R208 ;  /* 0x0000000e9f1d723e */ /* 0x000fe400048070d0 */
[----:B------:R-:W-:-:S05]  /*16430*/  F2FP.SATFINITE.E4M3.F32.PACK_AB_MERGE_C R30, R25, R24, R100 ;  /* 0x00000018191e723e */ /* 0x000fca0004807064 */
[----:B------:R-:W-:Y:S01]  /*16440*/  STSM.16.M88.4 [R97], R28 ;  /* 0x0000001c61007844 */ /* 0x000fe20000000200 */
[----:B------:R-:W-:Y:S01]  /*16450*/  LEA R7, R7, UR60, 0x4 ;  /* 0x0000003c07077c11 */ /* 0x000fe2000f8e20ff */
[----:B------:R-:W-:Y:S01]  /*16460*/  BAR.SYNC.DEFER_BLOCKING 0x0 ;  /* 0x0000000000007b1d */ /* 0x000fe20000010000 */
[----:B------:R-:W-:Y:S02]  /*16470*/  F2FP.SATFINITE.E4M3.F32.PACK_AB_MERGE_C R21, R20, R21, RZ ;  /* 0x000000151415723e */ /* 0x000fe400048070ff */
[----:B--2---:R-:W-:-:S03]  /*16480*/  F2FP.SATFINITE.E4M3.F32.PACK_AB_MERGE_C R102, R215, R0, R92 ;  /* 0x00000000d766723e */ /* 0x004fc6000480705c */
[----:B------:R-:W4:Y:S01]  /*16490*/  LDL.LU R0, [R1+0x690] ;  /* 0x0006900001007983 */ /* 0x000f220000300800 */
[----:B------:R-:W-:Y:S02]  /*164a0*/  F2FP.SATFINITE.E4M3.F32.PACK_AB_MERGE_C R20, R12, R13, RZ ;  /* 0x0000000d0c14723e */ /* 0x000fe400048070ff */
[----:B------:R-:W-:Y:S02]  /*164b0*/  F2FP.SATFINITE.E4M3.F32.PACK_AB_MERGE_C R12, R53, R52, RZ ;  /* 0x00000034350c723e */ /* 0x000fe400048070ff */
[----:B------:R-:W-:Y:S02]  /*164c0*/  F2FP.SATFINITE.E4M3.F32.PACK_AB_MERGE_C R13, R55, R54, RZ ;  /* 0x00000036370d723e */ /* 0x000fe400048070ff */
[----:B------:R-:W2:Y:S01]  /*164d0*/  LDS.128 R52, [R7] ;  /* 0x0000000007347984 */ /* 0x000ea20000000c00 */
[----:B------:R-:W-:Y:S02]  /*164e0*/  F2FP.SATFINITE.E4M3.F32.PACK_AB_MERGE_C R26, R220, R221, RZ ;  /* 0x000000dddc1a723e */ /* 0x000fe400048070ff */
[----:B------:R-:W-:-:S02]  /*164f0*/  F2FP.SATFINITE.E4M3.F32.PACK_AB_MERGE_C R194, R153, R154, RZ ;  /* 0x0000009a99c2723e */ /* 0x000fc400048070ff */
[----:B------:R-:W-:Y:S02]  /*16500*/  F2FP.SATFINITE.E4M3.F32.PACK_AB_MERGE_C R24, R222, R223, R26 ;  /* 0x000000dfde18723e */ /* 0x000fe4000480701a */
[----:B------:R-:W-:Y:S02]  /*16510*/  F2FP.SATFINITE.E4M3.F32.PACK_AB_MERGE_C R26, R33, R32, R27 ;  /* 0x00000020211a723e */ /* 0x000fe4000480701b */
[----:B------:R-:W-:Y:S02]  /*16520*/  F2FP.SATFINITE.E4M3.F32.PACK_AB_MERGE_C R25, R155, R156, R194 ;  /* 0x0000009c9b19723e */ /* 0x000fe400048070c2 */
[----:B------:R-:W-:Y:S01]  /*16530*/  F2FP.SATFINITE.E4M3.F32.PACK_AB_MERGE_C R27, R35, R34, R39 ;  /* 0x00000022231b723e */ /* 0x000fe20004807027 */
[----:B------:R-:W-:Y:S01]  /*16540*/  BAR.SYNC.DEFER_BLOCKING 0x0 ;  /* 0x0000000000007b1d */ /* 0x000fe20000010000 */
[----:B------:R-:W-:-:S05]  /*16550*/  F2FP.SATFINITE.E4M3.F32.PACK_AB_MERGE_C R84, R143, R142, RZ ;  /* 0x0000008e8f54723e */ /* 0x000fca00048070ff */
[----:B------:R-:W-:Y:S02]  /*16560*/  STSM.16.M88.4 [R97], R24 ;  /* 0x0000001861007844 */ /* 0x000fe40000000200 */
[----:B------:R-:W-:Y:S01]  /*16570*/  BAR.SYNC.DEFER_BLOCKING 0x0 ;  /* 0x0000000000007b1d */ /* 0x000fe20000010000 */
[----:B------:R-:W-:Y:S02]  /*16580*/  F2FP.SATFINITE.E4M3.F32.PACK_AB_MERGE_C R142, R49, R48, R12 ;  /* 0x00000030318e723e */ /* 0x000fe4000480700c */
[----:B------:R-:W-:Y:S02]  /*16590*/  F2FP.SATFINITE.E4M3.F32.PACK_AB_MERGE_C R143, R51, R50, R13 ;  /* 0x00000032338f723e */ /* 0x000fe4000480700d */
[----:B------:R-:W-:Y:S02]  /*165a0*/  F2FP.SATFINITE.E4M3.F32.PACK_AB_MERGE_C R95, R95, R94, RZ ;  /* 0x0000005e5f5f723e */ /* 0x000fe400048070ff */
[----:B------:R-:W-:Y:S02]  /*165b0*/  F2FP.SATFINITE.E4M3.F32.PACK_AB_MERGE_C R94, R236, R235, RZ ;  /* 0x000000ebec5e723e */ /* 0x000fe400048070ff */
[----:B------:R-:W-:Y:S01]  /*165c0*/  F2FP.SATFINITE.E4M3.F32.PACK_AB_MERGE_C R237, R238, R237, RZ ;  /* 0x000000edeeed723e */ /* 0x000fe200048070ff */
[----:B------:R-:W-:Y:S01]  /*165d0*/  LDS.128 R48, [R7] ;  /* 0x0000000007307984 */ /* 0x000fe20000000c00 */
[----:B---3--:R-:W-:-:S02]  /*165e0*/  F2FP.SATFINITE.E4M3.F32.PACK_AB_MERGE_C R94, R4, R5, R94 ;  /* 0x00000005045e723e */ /* 0x008fc4000480705e */
[----:B------:R-:W-:Y:S01]  /*165f0*/  F2FP.SATFINITE.E4M3.F32.PACK_AB_MERGE_C R190, R190, R216, RZ ;  /* 0x000000d8bebe723e */ /* 0x000fe200048070ff */
[----:B------:R-:W5:Y:S01]  /*16600*/  LDL.LU R5, [R1+0x68c] ;  /* 0x00068c0001057983 */ /* 0x000f620000300800 */
[----:B------:R-:W-:Y:S02]  /*16610*/  F2FP.SATFINITE.E4M3.F32.PACK_AB_MERGE_C R193, R145, R148, RZ ;  /* 0x0000009491c1723e */ /* 0x000fe400048070ff */
[----:B------:R-:W-:Y:S01]  /*16620*/  F2FP.SATFINITE.E4M3.F32.PACK_AB_MERGE_C R46, R47, R46, RZ ;  /* 0x0000002e2f2e723e */ /* 0x000fe200048070ff */
[----:B------:R-:W3:Y:S01]  /*16630*/  LDL.LU R4, [R1+0x688] ;  /* 0x0006880001047983 */ /* 0x000ee20000300800 */
[----:B------:R-:W-:Y:S02]  /*16640*/  F2FP.SATFINITE.E4M3.F32.PACK_AB_MERGE_C R103, R91, R90, R95 ;  /* 0x0000005a5b67723e */ /* 0x000fe4000480705f */
[----:B------:R-:W-:Y:S01]  /*16650*/  F2FP.SATFINITE.E4M3.F32.PACK_AB_MERGE_C R87, R87, R86, RZ ;  /* 0x000000565757723e */ /* 0x000fe200048070ff */
[----:B------:R-:W2:Y:S01]  /*16660*/  LDL.LU R215, [R1+0x20c] ;  /* 0x00020c0001d77983 */ /* 0x000ea20000300800 */
[----:B------:R-:W-:-:S02]  /*16670*/  F2FP.SATFINITE.E4M3.F32.PACK_AB_MERGE_C R86, R151, R150, RZ ;  /* 0x000000969756723e */ /* 0x000fc400048070ff */
[----:B------:R-:W-:Y:S02]  /*16680*/  F2FP.SATFINITE.E4M3.F32.PACK_AB_MERGE_C R148, R217, R219, R190 ;  /* 0x000000dbd994723e */ /* 0x000fe400048070be */
[----:B------:R-:W-:Y:S02]  /*16690*/  F2FP.SATFINITE.E4M3.F32.PACK_AB_MERGE_C R149, R149, R152, R193 ;  /* 0x000000989595723e */ /* 0x000fe400048070c1 */
[----:B------:R-:W-:Y:S02]  /*166a0*/  F2FP.SATFINITE.E4M3.F32.PACK_AB_MERGE_C R150, R41, R40, R45 ;  /* 0x000000282996723e */ /* 0x000fe4000480702d */
[----:B------:R-:W-:Y:S01]  /*166b0*/  F2FP.SATFINITE.E4M3.F32.PACK_AB_MERGE_C R151, R43, R42, R46 ;  /* 0x0000002a2b97723e */ /* 0x000fe2000480702e */
[----:B------:R-:W-:Y:S01]  /*166c0*/  BAR.SYNC.DEFER_BLOCKING 0x0 ;  /* 0x0000000000007b1d */ /* 0x000fe20000010000 */
[----:B------:R-:W-:-:S05]  /*166d0*/  ISETP.GE.U32.AND P4, PT, R15, 0x7f800000, PT ;  /* 0x7f8000000f00780c */ /* 0x000fca0003f86070 */
[----:B------:R-:W-:Y:S08]  /*166e0*/  STSM.16.M88.4 [R97], R148 ;  /* 0x0000009461007844 */ /* 0x000ff00000000200 */
[----:B------:R-:W-:Y:S01]  /*166f0*/  @P4 IMAD.MOV.U32 R14, RZ, RZ, 0x7f800000 ;  /* 0x7f800000ff0e4424 */ /* 0x000fe200078e00ff */
[----:B------:R-:W-:-:S03]  /*16700*/  FSETP.NEU.AND P2, PT, R15, RZ, PT ;  /* 0x000000ff0f00720b */ /* 0x000fc60003f4d000 */
[----:B------:R-:W-:Y:S01]  /*16710*/  @P4 FFMA.FTZ R2, R15, R14, +INF ;  /* 0x7f8000000f024423 */ /* 0x000fe2000001000e */
[----:B------:R-:W-:Y:S01]  /*16720*/  BAR.SYNC.DEFER_BLOCKING 0x0 ;  /* 0x0000000000007b1d */ /* 0x000fe20000010000 */
[----:B------:R-:W-:Y:S02]  /*16730*/  F2FP.SATFINITE.E4M3.F32.PACK_AB_MERGE_C R186, R186, R212, RZ ;  /* 0x000000d4baba723e */ /* 0x000fe400048070ff */
[----:B------:R-:W-:-:S03]  /*16740*/  F2FP.SATFINITE.E4M3.F32.PACK_AB_MERGE_C R141, R141, R144, R189 ;  /* 0x000000908d8d723e */ /* 0x000fc600048070bd */
[----:B------:R-:W-:Y:S01]  /*16750*/  LDS.128 R12, [R7] ;  /* 0x00000000070c7984 */ /* 0x000fe20000000c00 */
[----:B------:R-:W-:Y:S01]  /*16760*/  F2FP.SATFINITE.E4M3.F32.PACK_AB_MERGE_C R140, R213, R214, R186 ;  /* 0x000000d6d58c723e */ /* 0x000fe200048070ba */
[----:B------:R-:W-:Y:S06]  /*16770*/  BAR.SYNC.DEFER_BLOCKING 0x0 ;  /* 0x0000000000007b1d */ /* 0x000fec0000010000 */
[----:B------:R-:W-:Y:S02]  /*16780*/  STSM.16.M88.4 [R97], R140 ;  /* 0x0000008c61007844 */ /* 0x000fe40000000200 */
[----:B------:R-:W-:Y:S01]  /*16790*/  BAR.SYNC.DEFER_BLOCKING 0x0 ;  /* 0x0000000000007b1d */ /* 0x000fe20000010000 */
[----:B------:R-:W-:-:S02]  /*167a0*/  F2FP.SATFINITE.E4M3.F32.PACK_AB_MERGE_C R185, R129, R132, RZ ;  /* 0x0000008481b9723e */ /* 0x000fc400048070ff */
[----:B------:R-:W-:Y:S02]  /*167b0*/  F2FP.SATFINITE.E4M3.F32.PACK_AB_MERGE_C R37, R61, R60, RZ ;  /* 0x0000003c3d25723e */ /* 0x000fe400048070ff */
[----:B------:R-:W-:Y:S01]  /*167c0*/  F2FP.SATFINITE.E4M3.F32.PACK_AB_MERGE_C R62, R135, R134, RZ ;  /* 0x00000086873e723e */ /* 0x000fe200048070ff */
[----:B------:R-:W-:Y:S01]  /*167d0*/  LDS.128 R24, [R7] ;  /* 0x0000000007187984 */ /* 0x000fe20000000c00 */
[----:B----4-:R-:W-:-:S03]  /*167e0*/  F2FP.SATFINITE.E4M3.F32.PACK_AB_MERGE_C R90, R0, R3, R237 ;  /* 0x00000003005a723e */ /* 0x010fc600048070ed */
[----:B------:R-:W3:Y:S04]  /*167f0*/  LDL.LU R3, [R1+0x684] ;  /* 0x0006840001037983 */ /* 0x000ee80000300800 */
[----:B------:R-:W2:Y:S01]  /*16800*/  LDL.LU R0, [R1+0x680] ;  /* 0x0006800001007983 */ /* 0x000ea20000300800 */
[----:B------:R-:W-:Y:S02]  /*16810*/  F2FP.SATFINITE.E4M3.F32.PACK_AB_MERGE_C R132, R209, R210, R182 ;  /* 0x000000d2d184723e */ /* 0x000fe400048070b6 */
[----:B------:R-:W-:Y:S02]  /*16820*/  F2FP.SATFINITE.E4M3.F32.PACK_AB_MERGE_C R133, R133, R136, R185 ;  /* 0x000000888585723e */ /* 0x000fe400048070b9 */
[----:B------:R-:W-:Y:S02]  /*16830*/  F2FP.SATFINITE.E4M3.F32.PACK_AB_MERGE_C R134, R242, R240, R37 ;  /* 0x000000f0f286723e */ /* 0x000fe40004807025 */
        /* <DEDUP_REMOVED lines=16> */
[----:B0-----:R-:W-:Y:S02]  /*16940*/  F2FP.SATFINITE.E4M3.F32.PACK_AB_MERGE_C R157, R113, R116, RZ ;  /* 0x00000074719d723e */ /* 0x001fe400048070ff */
[----:B------:R-:W-:Y:S01]  /*16950*/  F2FP.SATFINITE.E4M3.F32.PACK_AB_MERGE_C R78, R79, R78, RZ ;  /* 0x0000004e4f4e723e */ /* 0x000fe200048070ff */
[----:B------:R-:W-:Y:S01]  /*16960*/  LDS.128 R32, [R7] ;  /* 0x0000000007207984 */ /* 0x000fe20000000c00 */
[----:B------:R-:W-:Y:S02]  /*16970*/  F2FP.SATFINITE.E4M3.F32.PACK_AB_MERGE_C R116, R201, R202, R154 ;  /* 0x000000cac974723e */ /* 0x000fe4000480709a */
[----:B------:R-:W-:Y:S02]  /*16980*/  F2FP.SATFINITE.E4M3.F32.PACK_AB_MERGE_C R117, R117, R120, R157 ;  /* 0x000000787575723e */ /* 0x000fe4000480709d */
[----:B------:R-:W-:Y:S01]  /*16990*/  F2FP.SATFINITE.E4M3.F32.PACK_AB_MERGE_C R119, R75, R74, R78 ;  /* 0x0000004a4b77723e */ /* 0x000fe2000480704e */
[----:B------:R-:W-:Y:S06]  /*169a0*/  BAR.SYNC.DEFER_BLOCKING 0x0 ;  /* 0x0000000000007b1d */ /* 0x000fec0000010000 */
[----:B------:R0:W-:Y:S02]  /*169b0*/  STSM.16.M88.4 [R97], R116 ;  /* 0x0000007461007844 */ /* 0x0001e40000000200 */
[----:B------:R-:W-:Y:S01]  /*169c0*/  BAR.SYNC.DEFER_BLOCKING 0x0 ;  /* 0x0000000000007b1d */ /* 0x000fe20000010000 */
[----:B------:R-:W-:-:S02]  /*169d0*/  F2FP.SATFINITE.E4M3.F32.PACK_AB_MERGE_C R145, R195, R196, RZ ;  /* 0x000000c4c391723e */ /* 0x000fc400048070ff */
[----:B------:R-:W-:Y:S02]  /*169e0*/  F2FP.SATFINITE.E4M3.F32.PACK_AB_MERGE_C R153, R105, R108, RZ ;  /* 0x0000006c6999723e */ /* 0x000fe400048070ff */
[----:B------:R-:W-:Y:S02]  /*169f0*/  F2FP.SATFINITE.E4M3.F32.PACK_AB_MERGE_C R111, R83, R82, R87 ;  /* 0x00000052536f723e */ /* 0x000fe40004807057 */
[----:B------:R-:W-:Y:S02]  /*16a00*/  F2FP.SATFINITE.E4M3.F32.PACK_AB_MERGE_C R95, R99, R98, R44 ;  /* 0x00000062635f723e */ /* 0x000fe4000480702c */
[----:B------:R-:W-:Y:S02]  /*16a10*/  F2FP.SATFINITE.E4M3.F32.PACK_AB_MERGE_C R73, R179, R180, RZ ;  /* 0x000000b4b349723e */ /* 0x000fe400048070ff */
[----:B------:R-:W-:Y:S01]  /*16a20*/  F2FP.SATFINITE.E4M3.F32.PACK_AB_MERGE_C R239, R241, R239, RZ ;  /* 0x000000eff1ef723e */ /* 0x000fe200048070ff */
[----:B0-----:R-:W0:Y:S01]  /*16a30*/  LDC.64 R118, c[0x0][0x228] ;  /* 0x00008a00ff767b82 */ /* 0x001e220000000a00 */
[----:B------:R-:W-:Y:S01]  /*16a40*/  LDS.128 R36, [R7] ;  /* 0x0000000007247984 */ /* 0x000fe20000000c00 */
[----:B------:R-:W-:-:S02]  /*16a50*/  F2FP.SATFINITE.E4M3.F32.PACK_AB_MERGE_C R108, R197, R198, R145 ;  /* 0x000000c6c56c723e */ /* 0x000fc40004807091 */
[----:B------:R-:W-:-:S04]  /*16a60*/  F2FP.SATFINITE.E4M3.F32.PACK_AB_MERGE_C R109, R109, R112, R153 ;  /* 0x000000706d6d723e */ /* 0x000fc80004807099 */
[----:B------:R-:W-:Y:S06]  /*16a70*/  BAR.SYNC.DEFER_BLOCKING 0x0 ;  /* 0x0000000000007b1d */ /* 0x000fec0000010000 */
[----:B------:R-:W-:Y:S02]  /*16a80*/  STSM.16.M88.4 [R97], R108 ;  /* 0x0000006c61007844 */ /* 0x000fe40000000200 */
[----:B------:R-:W-:Y:S01]  /*16a90*/  BAR.SYNC.DEFER_BLOCKING 0x0 ;  /* 0x0000000000007b1d */ /* 0x000fe20000010000 */
[----:B------:R-:W-:Y:S02]  /*16aa0*/  F2FP.SATFINITE.E4M3.F32.PACK_AB_MERGE_C R243, R244, R243, RZ ;  /* 0x000000f3f4f3723e */ /* 0x000fe400048070ff */
[----:B------:R-:W-:-:S02]  /*16ab0*/  F2FP.SATFINITE.E4M3.F32.PACK_AB_MERGE_C R129, R191, R192, RZ ;  /* 0x000000c0bf81723e */ /* 0x000fc400048070ff */
[----:B------:R-:W-:Y:S02]  /*16ac0*/  F2FP.SATFINITE.E4M3.F32.PACK_AB_MERGE_C R101, R101, R104, R137 ;  /* 0x000000686565723e */ /* 0x000fe40004807089 */
[----:B------:R-:W-:Y:S01]  /*16ad0*/  F2FP.SATFINITE.E4M3.F32.PACK_AB_MERGE_C R91, R107, R106, R63 ;  /* 0x0000006a6b5b723e */ /* 0x000fe2000480703f */
[----:B------:R-:W-:Y:S01]  /*16ae0*/  LDS.128 R44, [R7] ;  /* 0x00000000072c7984 */ /* 0x000fe20000000c00 */
[----:B------:R-:W-:Y:S02]  /*16af0*/  F2FP.SATFINITE.E4M3.F32.PACK_AB_MERGE_C R104, R170, R171, R73 ;  /* 0x000000abaa68723e */ /* 0x000fe40004807049 */
[----:B-----5:R-:W-:Y:S02]  /*16b00*/  F2FP.SATFINITE.E4M3.F32.PACK_AB_MERGE_C R106, R5, R225, R239 ;  /* 0x000000e1056a723e */ /* 0x020fe400048070ef */
[----:B------:R-:W4:Y:S01]  /*16b10*/  LDL.LU R5, [R1+0x67c] ;  /* 0x00067c0001057983 */ /* 0x000f220000300800 */
[----:B------:R-:W-:Y:S01]  /*16b20*/  F2FP.SATFINITE.E4M3.F32.PACK_AB_MERGE_C R100, R177, R178, R129 ;  /* 0x000000b2b164723e */ /* 0x000fe20004807081 */
[----:B------:R-:W-:Y:S06]  /*16b30*/  BAR.SYNC.DEFER_BLOCKING 0x0 ;  /* 0x0000000000007b1d */ /* 0x000fec0000010000 */
[----:B------:R-:W-:Y:S02]  /*16b40*/  STSM.16.M88.4 [R97], R100 ;  /* 0x0000006461007844 */ /* 0x000fe40000000200 */
[----:B------:R-:W-:Y:S01]  /*16b50*/  BAR.SYNC.DEFER_BLOCKING 0x0 ;  /* 0x0000000000007b1d */ /* 0x000fe20000010000 */
[----:B------:R-:W-:-:S02]  /*16b60*/  F2FP.SATFINITE.E4M3.F32.PACK_AB_MERGE_C R245, R247, R245, RZ ;  /* 0x000000f5f7f5723e */ /* 0x000fc400048070ff */
[----:B------:R-:W-:-:S03]  /*16b70*/  F2FP.SATFINITE.E4M3.F32.PACK_AB_MERGE_C R113, R187, R188, RZ ;  /* 0x000000bcbb71723e */ /* 0x000fc600048070ff */
[----:B------:R-:W-:Y:S01]  /*16b80*/  LDS.128 R40, [R7] ;  /* 0x0000000007287984 */ /* 0x000fe20000000c00 */
[----:B---3--:R-:W-:-:S03]  /*16b90*/  F2FP.SATFINITE.E4M3.F32.PACK_AB_MERGE_C R170, R3, R4, R243 ;  /* 0x0000000403aa723e */ /* 0x008fc600048070f3 */
[----:B------:R-:W4:Y:S01]  /*16ba0*/  LDL.LU R4, [R1+0x678] ;  /* 0x0006780001047983 */ /* 0x000f220000300800 */
[----:B--2---:R-:W-:Y:S02]  /*16bb0*/  F2FP.SATFINITE.E4M3.F32.PACK_AB_MERGE_C R58, R215, R0, R245 ;  /* 0x00000000d73a723e */ /* 0x004fe400048070f5 */
[----:B------:R-:W-:Y:S01]  /*16bc0*/  F2FP.SATFINITE.E4M3.F32.PACK_AB_MERGE_C R92, R175, R176, R113 ;  /* 0x000000b0af5c723e */ /* 0x000fe20004807071 */
[----:B------:R-:W2:Y:S01]  /*16bd0*/  LDL.LU R3, [R1+0x674] ;  /* 0x0006740001037983 */ /* 0x000ea20000300800 */
[----:B------:R-:W-:Y:S01]  /*16be0*/  F2FP.SATFINITE.E4M3.F32.PACK_AB_MERGE_C R93, R93, R96, R121 ;  /* 0x000000605d5d723e */ /* 0x000fe20004807079 */
[----:B------:R-:W3:Y:S08]  /*16bf0*/  LDC R245, c[0x0][0x278] ;  /* 0x00009e00fff57b82 */ /* 0x000ef00000000800 */
[----:B------:R-:W-:Y:S06]  /*16c00*/  BAR.SYNC.DEFER_BLOCKING 0x0 ;  /* 0x0000000000007b1d */ /* 0x000fec0000010000 */
[----:B------:R-:W2:Y:S04]  /*16c10*/  LDL.LU R0, [R1+0x670] ;  /* 0x0006700001007983 */ /* 0x000ea80000300800 */
[----:B------:R-:W-:Y:S01]  /*16c20*/  STSM.16.M88.4 [R97], R92 ;  /* 0x0000005c61007844 */ /* 0x000fe20000000200 */
[----:B------:R-:W-:Y:S01]  /*16c30*/  F2FP.SATFINITE.E4M3.F32.PACK_AB_MERGE_C R89, R80, R81, R89 ;  /* 0x000000515059723e */ /* 0x000fe20004807059 */
[----:B------:R-:W-:Y:S01]  /*16c40*/  BAR.SYNC.DEFER_BLOCKING 0x0 ;  /* 0x0000000000007b1d */ /* 0x000fe20000010000 */
[----:B------:R-:W-:-:S05]  /*16c50*/  F2FP.SATFINITE.E4M3.F32.PACK_AB_MERGE_C R88, R183, R184, RZ ;  /* 0x000000b8b758723e */ /* 0x000fca00048070ff */
[----:B------:R-:W-:Y:S01]  /*16c60*/  LDS.128 R80, [R7] ;  /* 0x0000000007507984 */ /* 0x000fe20000000c00 */
[----:B------:R-:W-:Y:S01]  /*16c70*/  F2FP.SATFINITE.E4M3.F32.PACK_AB_MERGE_C R88, R172, R173, R88 ;  /* 0x000000adac58723e */ /* 0x000fe20004807058 */
[----:B------:R-:W-:Y:S06]  /*16c80*/  BAR.SYNC.DEFER_BLOCKING 0x0 ;  /* 0x0000000000007b1d */ /* 0x000fec0000010000 */
[----:B------:R-:W-:Y:S02]  /*16c90*/  STSM.16.M88.4 [R97], R88 ;  /* 0x0000005861007844 */ /* 0x000fe40000000200 */
[----:B------:R-:W-:Y:S01]  /*16ca0*/  BAR.SYNC.DEFER_BLOCKING 0x0 ;  /* 0x0000000000007b1d */ /* 0x000fe20000010000 */
[----:B------:R-:W-:-:S02]  /*16cb0*/  F2FP.SATFINITE.E4M3.F32.PACK_AB_MERGE_C R105, R56, R57, RZ ;  /* 0x000000393869723e */ /* 0x000fc400048070ff */
[----:B------:R-:W-:-:S03]  /*16cc0*/  F2FP.SATFINITE.E4M3.F32.PACK_AB_MERGE_C R107, R115, R114, R68 ;  /* 0x00000072736b723e */ /* 0x000fc60004807044 */
[----:B------:R-:W-:Y:S01]  /*16cd0*/  LDS.128 R76, [R7] ;  /* 0x00000000074c7984 */ /* 0x000fe20000000c00 */
[----:B------:R-:W-:Y:S01]  /*16ce0*/  F2FP.SATFINITE.E4M3.F32.PACK_AB_MERGE_C R105, R64, R65, R105 ;  /* 0x000000414069723e */ /* 0x000fe20004807069 */
[----:B------:R-:W-:Y:S01]  /*16cf0*/  BAR.SYNC.DEFER_BLOCKING 0x0 ;  /* 0x0000000000007b1d */ /* 0x000fe20000010000 */
[----:B------:R-:W-:Y:S02]  /*16d00*/  F2FP.SATFINITE.E4M3.F32.PACK_AB_MERGE_C R56, R232, R233, RZ ;  /* 0x000000e9e838723e */ /* 0x000fe400048070ff */
[----:B------:R-:W-:-:S03]  /*16d10*/  F2FP.SATFINITE.E4M3.F32.PACK_AB_MERGE_C R57, R230, R231, RZ ;  /* 0x000000e7e639723e */ /* 0x000fc600048070ff */
[----:B------:R-:W-:Y:S01]  /*16d20*/  STSM.16.M88.4 [R97], R104 ;  /* 0x0000006861007844 */ /* 0x000fe20000000200 */
[----:B------:R-:W-:Y:S02]  /*16d30*/  F2FP.SATFINITE.E4M3.F32.PACK_AB_MERGE_C R168, R168, R169, R56 ;  /* 0x000000a9a8a8723e */ /* 0x000fe40004807038 */
[----:B------:R-:W-:Y:S02]  /*16d40*/  F2FP.SATFINITE.E4M3.F32.PACK_AB_MERGE_C R56, R166, R167, R57 ;  /* 0x000000a7a638723e */ /* 0x000fe40004807039 */
[----:B------:R-:W-:Y:S01]  /*16d50*/  F2FP.SATFINITE.E4M3.F32.PACK_AB_MERGE_C R57, R18, R19, R72 ;  /* 0x000000131239723e */ /* 0x000fe20004807048 */
[----:B------:R-:W-:Y:S01]  /*16d60*/  BAR.SYNC.DEFER_BLOCKING 0x0 ;  /* 0x0000000000007b1d */ /* 0x000fe20000010000 */
[----:B------:R-:W-:Y:S02]  /*16d70*/  F2FP.SATFINITE.E4M3.F32.PACK_AB_MERGE_C R169, R22, R23, R21 ;  /* 0x0000001716a9723e */ /* 0x000fe40004807015 */
[----:B------:R-:W-:-:S03]  /*16d80*/  F2FP.SATFINITE.E4M3.F32.PACK_AB_MERGE_C R171, R123, R122, R61 ;  /* 0x0000007a7bab723e */ /* 0x000fc6000480703d */
[----:B------:R-:W-:Y:S02]  /*16d90*/  LDS.128 R72, [R7] ;  /* 0x0000000007487984 */ /* 0x000fe40000000c00 */
[----:B------:R-:W-:Y:S06]  /*16da0*/  BAR.SYNC.DEFER_BLOCKING 0x0 ;  /* 0x0000000000007b1d */ /* 0x000fec0000010000 */
[----:B------:R-:W-:Y:S02]  /*16db0*/  STSM.16.M88.4 [R97], R168 ;  /* 0x000000a861007844 */ /* 0x000fe40000000200 */
[----:B------:R-:W-:Y:S01]  /*16dc0*/  BAR.SYNC.DEFER_BLOCKING 0x0 ;  /* 0x0000000000007b1d */ /* 0x000fe20000010000 */
[----:B------:R-:W-:-:S02]  /*16dd0*/  F2FP.SATFINITE.E4M3.F32.PACK_AB_MERGE_C R59, R131, R130, R62 ;  /* 0x00000082833b723e */ /* 0x000fc4000480703e */
[----:B------:R-:W-:Y:S02]  /*16de0*/  F2FP.SATFINITE.E4M3.F32.PACK_AB_MERGE_C R16, R224, R226, RZ ;  /* 0x000000e2e010723e */ /* 0x000fe400048070ff */
[----:B------:R-:W-:-:S03]  /*16df0*/  F2FP.SATFINITE.E4M3.F32.PACK_AB_MERGE_C R60, R249, R248, RZ ;  /* 0x000000f8f93c723e */ /* 0x000fc600048070ff */
[----:B------:R-:W5:Y:S01]  /*16e00*/  LDC R131, c[0x0][0x278] ;  /* 0x00009e00ff837b82 */ /* 0x000f620000000800 */
[----:B------:R-:W-:Y:S07]  /*16e10*/  LDS.128 R68, [R7] ;  /* 0x0000000007447984 */ /* 0x000fee0000000c00 */
[----:B------:R-:W-:Y:S06]  /*16e20*/  BAR.SYNC.DEFER_BLOCKING 0x0 ;  /* 0x0000000000007b1d */ /* 0x000fec0000010000 */
[----:B------:R-:W-:Y:S02]  /*16e30*/  STSM.16.M88.4 [R97], R56 ;  /* 0x0000003861007844 */ /* 0x000fe40000000200 */
[----:B------:R-:W-:Y:S01]  /*16e40*/  BAR.SYNC.DEFER_BLOCKING 0x0 ;  /* 0x0000000000007b1d */ /* 0x000fe20000010000 */
[----:B------:R-:W-:-:S02]  /*16e50*/  F2FP.SATFINITE.E4M3.F32.PACK_AB_MERGE_C R164, R164, R165, R16 ;  /* 0x000000a5a4a4723e */ /* 0x000fc40004807010 */
[----:B------:R-:W-:-:S03]  /*16e60*/  F2FP.SATFINITE.E4M3.F32.PACK_AB_MERGE_C R165, R8, R9, R20 ;  /* 0x0000000908a5723e */ /* 0x000fc60004807014 */
[----:B------:R-:W0:Y:S01]  /*16e70*/  LDS.128 R64, [R7] ;  /* 0x0000000007407984 */ /* 0x000e220000000c00 */
[----:B------:R-:W-:Y:S02]  /*16e80*/  F2FP.SATFINITE.E4M3.F32.PACK_AB_MERGE_C R167, R139, R138, R84 ;  /* 0x0000008a8ba7723e */ /* 0x000fe40004807054 */
[----:B----4-:R-:W-:Y:S01]  /*16e90*/  F2FP.SATFINITE.E4M3.F32.PACK_AB_MERGE_C R166, R4, R5, R60 ;  /* 0x0000000504a6723e */ /* 0x010fe2000480703c */
[----:B------:R-:W-:Y:S06]  /*16ea0*/  BAR.SYNC.DEFER_BLOCKING 0x0 ;  /* 0x0000000000007b1d */ /* 0x000fec0000010000 */
[----:B------:R-:W4:Y:S01]  /*16eb0*/  S2R R247, SR_CTAID.X ;  /* 0x0000000000f77919 */ /* 0x000f220000002500 */
[----:B------:R-:W5:Y:S01]  /*16ec0*/  S2R R248, SR_TID.X ;  /* 0x0000000000f87919 */ /* 0x000f620000002100 */
[----:B------:R-:W-:-:S02]  /*16ed0*/  F2FP.SATFINITE.E4M3.F32.PACK_AB_MERGE_C R160, R160, R161, RZ ;  /* 0x000000a1a0a0723e */ /* 0x000fc400048070ff */
[----:B------:R-:W-:Y:S01]  /*16ee0*/  F2FP.SATFINITE.E4M3.F32.PACK_AB_MERGE_C R85, R252, R251, RZ ;  /* 0x000000fbfc55723e */ /* 0x000fe200048070ff */
[----:B-1----:R-:W-:Y:S01]  /*16ef0*/  UIMAD UR4, UR9, UR4, URZ ;  /* 0x00000004090472a4 */ /* 0x002fe2000f8e023f */
[----:B------:R-:W-:Y:S02]  /*16f00*/  F2FP.SATFINITE.E4M3.F32.PACK_AB_MERGE_C R8, R162, R163, R17 ;  /* 0x000000a3a208723e */ /* 0x000fe40004807011 */
[----:B------:R-:W-:Y:S01]  /*16f10*/  PRMT R130, R52, 0x7770, RZ ;  /* 0x0000777034827816 */ /* 0x000fe200000000ff */
[----:B---3--:R-:W-:Y:S01]  /*16f20*/  IMAD R246, R245, 0x5, RZ ;  /* 0x00000005f5f67824 */ /* 0x008fe200078e02ff */
[----:B0-----:R-:W-:Y:S01]  /*16f30*/  PRMT R141, R67, 0x7773, RZ ;  /* 0x00007773438d7816 */ /* 0x001fe200000000ff */
[----:B------:R0:W-:Y:S01]  /*16f40*/  STSM.16.M88.4 [R97], R164 ;  /* 0x000000a461007844 */ /* 0x0001e20000000200 */
[----:B------:R-:W-:Y:S01]  /*16f50*/  BAR.SYNC.DEFER_BLOCKING 0x0 ;  /* 0x0000000000007b1d */ /* 0x000fe20000010000 */
[----:B------:R-:W-:Y:S02]  /*16f60*/  F2FP.SATFINITE.E4M3.F32.PACK_AB_MERGE_C R9, R10, R11, R160 ;  /* 0x0000000b0a09723e */ /* 0x000fe400048070a0 */
[----:B--2---:R-:W-:-:S02]  /*16f70*/  F2FP.SATFINITE.E4M3.F32.PACK_AB_MERGE_C R10, R0, R3, R85 ;  /* 0x00000003000a723e */ /* 0x004fc40004807055 */
[C---:B------:R-:W-:Y:S02]  /*16f80*/  PRMT R142, R67.reuse, 0x7772, RZ ;  /* 0x00007772438e7816 */ /* 0x040fe400000000ff */
[----:B------:R-:W-:Y:S02]  /*16f90*/  PRMT R143, R67, 0x7771, RZ ;  /* 0x00007771438f7816 */ /* 0x000fe400000000ff */
[----:B------:R-:W-:Y:S02]  /*16fa0*/  PRMT R202, R52, 0x7771, RZ ;  /* 0x0000777134ca7816 */ /* 0x000fe400000000ff */
[----:B------:R-:W-:Y:S01]  /*16fb0*/  PRMT R159, R55, 0x7770, RZ ;  /* 0x00007770379f7816 */ /* 0x000fe200000000ff */
[----:B------:R-:W-:Y:S01]  /*16fc0*/  IMAD R249, R245, 0x9, RZ ;  /* 0x00000009f5f97824 */ /* 0x000fe200078e02ff */
[----:B------:R-:W-:Y:S01]  /*16fd0*/  PRMT R145, R67, 0x7770, RZ ;  /* 0x0000777043917816 */ /* 0x000fe200000000ff */
[----:B------:R-:W-:Y:S01]  /*16fe0*/  UIMAD UR8, UR8, 0x53, URZ ;  /* 0x00000053080878a4 */ /* 0x000fe2000f8e023f */
[----:B------:R-:W-:Y:S01]  /*16ff0*/  PRMT R134, R65, 0x7773, RZ ;  /* 0x0000777341867816 */ /* 0x000fe200000000ff */
[----:B------:R-:W2:Y:S04]  /*17000*/  LDL.LU R5, [R1+0x66c] ;  /* 0x00066c0001057983 */ /* 0x000ea80000300800 */
[----:B------:R-:W1:Y:S01]  /*17010*/  LDS.128 R60, [R7] ;  /* 0x00000000073c7984 */ /* 0x000e620000000c00 */
[----:B------:R-:W-:Y:S01]  /*17020*/  F2FP.SATFINITE.E4M3.F32.PACK_AB_MERGE_C R11, R147, R146, R86 ;  /* 0x00000092930b723e */ /* 0x000fe20004807056 */
[----:B------:R-:W-:Y:S01]  /*17030*/  BAR.SYNC.DEFER_BLOCKING 0x0 ;  /* 0x0000000000007b1d */ /* 0x000fe20000010000 */
[----:B----4-:R-:W-:-:S05]  /*17040*/  IMAD.SHL.U32 R247, R247, 0x80, RZ ;  /* 0x00000080f7f77824 */ /* 0x010fca00078e00ff */
[----:B-----5:R-:W-:Y:S01]  /*17050*/  LOP3.LUT R250, R247, 0x7f, R248, 0xf8, !PT ;  /* 0x0000007ff7fa7812 */ /* 0x020fe200078ef8f8 */
[----:B------:R-:W-:Y:S01]  /*17060*/  IMAD.SHL.U32 R67, R245, 0x2, RZ ;  /* 0x00000002f5437824 */ /* 0x000fe200078e00ff */
[C---:B------:R-:W-:Y:S02]  /*17070*/  PRMT R129, R65.reuse, 0x7772, RZ ;  /* 0x0000777241817816 */ /* 0x040fe400000000ff */
[C---:B------:R-:W-:Y:S01]  /*17080*/  PRMT R135, R65.reuse, 0x7771, RZ ;  /* 0x0000777141877816 */ /* 0x040fe200000000ff */
[----:B------:R-:W-:Y:S01]  /*17090*/  IMAD R113, R250, UR5, RZ ;  /* 0x00000005fa717c24 */ /* 0x000fe2000f8e02ff */
[----:B------:R-:W-:Y:S02]  /*170a0*/  PRMT R137, R65, 0x7770, RZ ;  /* 0x0000777041897816 */ /* 0x000fe400000000ff */
[C---:B------:R-:W-:Y:S02]  /*170b0*/  PRMT R138, R66.reuse, 0x7773, RZ ;  /* 0x00007773428a7816 */ /* 0x040fe400000000ff */
[----:B------:R-:W-:-:S02]  /*170c0*/  PRMT R139, R66, 0x7772, RZ ;  /* 0x00007772428b7816 */ /* 0x000fc400000000ff */
[C---:B------:R-:W-:Y:S02]  /*170d0*/  PRMT R140, R66.reuse, 0x7771, RZ ;  /* 0x00007771428c7816 */ /* 0x040fe400000000ff */
[----:B------:R-:W-:Y:S02]  /*170e0*/  PRMT R144, R66, 0x7770, RZ ;  /* 0x0000777042907816 */ /* 0x000fe400000000ff */
[C---:B------:R-:W-:Y:S02]  /*170f0*/  PRMT R125, R64.reuse, 0x7771, RZ ;  /* 0x00007771407d7816 */ /* 0x040fe400000000ff */
[----:B------:R-:W-:Y:S01]  /*17100*/  PRMT R136, R64, 0x7770, RZ ;  /* 0x0000777040887816 */ /* 0x000fe200000000ff */
[----:B------:R-:W-:Y:S01]  /*17110*/  STSM.16.M88.4 [R97], R8 ;  /* 0x0000000861007844 */ /* 0x000fe20000000200 */
[----:B------:R-:W-:Y:S02]  /*17120*/  USHF.R.S32.HI UR5, URZ, 0x1f, UR4 ;  /* 0x0000001f3f057899 */ /* 0x000fe40008011404 */
[----:B------:R-:W-:Y:S01]  /*17130*/  IADD3 R126, P4, P5, R113, UR4, R118 ;  /* 0x00000004717e7c10 */ /* 0x000fe2000fd9e076 */
[----:B------:R-:W-:Y:S01]  /*17140*/  IMAD R247, R245, 0x3, RZ ;  /* 0x00000003f5f77824 */ /* 0x000fe200078e02ff */
[----:B------:R-:W-:Y:S01]  /*17150*/  SHF.R.S32.HI R128, RZ, 0x1f, R113 ;  /* 0x0000001fff807819 */ /* 0x000fe20000011471 */
[----:B------:R-:W-:Y:S01]  /*17160*/  ULDC UR4, c[0x0][0x278] ;  /* 0x00009e0000047ab9 */ /* 0x000fe20000000800 */
[----:B------:R-:W-:Y:S01]  /*17170*/  PRMT R161, R53, 0x7770, RZ ;  /* 0x0000777035a17816 */ /* 0x000fe200000000ff */
[C---:B------:R-:W-:Y:S01]  /*17180*/  IMAD R251, R245.reuse, 0x6, RZ ;  /* 0x00000006f5fb7824 */ /* 0x040fe200078e02ff */
[----:B------:R-:W-:Y:S01]  /*17190*/  IADD3.X R127, R128, UR5, R119, P4, P5 ;  /* 0x00000005807f7c10 */ /* 0x000fe2000a7ea477 */
[----:B------:R-:W-:Y:S01]  /*171a0*/  BAR.SYNC.DEFER_BLOCKING 0x0 ;  /* 0x0000000000007b1d */ /* 0x000fe20000010000 */
[----:B------:R-:W-:Y:S01]  /*171b0*/  IADD3 R132, P5, R126, UR4, RZ ;  /* 0x000000047e847c10 */ /* 0x000fe2000ffbe0ff */
[----:B------:R-:W-:-:S03]  /*171c0*/  IMAD.SHL.U32 R65, R245, 0x4, RZ ;  /* 0x00000004f5417824 */ /* 0x000fc600078e00ff */
[----:B------:R-:W-:-:S03]  /*171d0*/  LEA.HI.X.SX32 R133, R131, R127, 0x1, P5 ;  /* 0x0000007f83857211 */ /* 0x000fc600028f0eff */
[----:B------:R-:W3:Y:S01]  /*171e0*/  LDC R248, c[0x0][0x278] ;  /* 0x00009e00fff87b82 */ /* 0x000ee20000000800 */
[C---:B------:R-:W-:Y:S01]  /*171f0*/  PRMT R119, R64.reuse, 0x7773, RZ ;  /* 0x0000777340777816 */ /* 0x040fe200000000ff */
[----:B------:R-:W-:Y:S01]  /*17200*/  ULDC.64 UR4, c[0x0][0x270] ;  /* 0x00009c0000047ab9 */ /* 0x000fe20000000a00 */
[----:B------:R-:W-:Y:S01]  /*17210*/  PRMT R128, R64, 0x7772, RZ ;  /* 0x0000777240807816 */ /* 0x000fe200000000ff */
[----:B------:R-:W4:Y:S01]  /*17220*/  LDL.LU R4, [R1+0x668] ;  /* 0x0006680001047983 */ /* 0x000f220000300800 */
[-C--:B------:R-:W-:Y:S02]  /*17230*/  IADD3 R66, P6, R247, R126.reuse, RZ ;  /* 0x0000007ef7427210 */ /* 0x080fe40007fde0ff */
[----:B------:R-:W-:Y:S02]  /*17240*/  IADD3 R64, P5, R65, R126, RZ ;  /* 0x0000007e41407210 */ /* 0x000fe40007fbe0ff */
[----:B------:R-:W-:Y:S01]  /*17250*/  PRMT R160, R53, 0x7771, RZ ;  /* 0x0000777135a07816 */ /* 0x000fe200000000ff */
[----:B------:R-:W-:Y:S04]  /*17260*/  STG.E.U8 desc[UR6][R126.64], R130 ;  /* 0x000000827e007986 */ /* 0x000fe8000c101106 */
[----:B------:R5:W-:Y:S01]  /*17270*/  STG.E.U8 desc[UR6][R132.64], R202 ;  /* 0x000000ca84007986 */ /* 0x000be2000c101106 */
[----:B0-----:R-:W-:-:S02]  /*17280*/  PRMT R164, R54, 0x7770, RZ ;  /* 0x0000777036a47816 */ /* 0x001fc400000000ff */
[----:B------:R-:W-:Y:S02]  /*17290*/  PRMT R162, R54, 0x7771, RZ ;  /* 0x0000777136a27816 */ /* 0x000fe400000000ff */
[----:B------:R-:W-:Y:S02]  /*172a0*/  PRMT R155, R55, 0x7771, RZ ;  /* 0x00007771379b7816 */ /* 0x000fe400000000ff */
[C---:B------:R-:W-:Y:S02]  /*172b0*/  PRMT R156, R52.reuse, 0x7772, RZ ;  /* 0x00007772349c7816 */ /* 0x040fe400000000ff */
[----:B------:R-:W-:Y:S02]  /*172c0*/  PRMT R157, R52, 0x7773, RZ ;  /* 0x00007773349d7816 */ /* 0x000fe400000000ff */
[----:B------:R-:W-:Y:S01]  /*172d0*/  PRMT R158, R53, 0x7772, RZ ;  /* 0x00007772359e7816 */ /* 0x000fe200000000ff */
[----:B-----5:R-:W0:Y:S01]  /*172e0*/  LDC R202, c[0x0][0x278] ;  /* 0x00009e00ffca7b82 */ /* 0x020e220000000800 */
[----:B------:R-:W-:-:S02]  /*172f0*/  IADD3 R130, P4, R67, R126, RZ ;  /* 0x0000007e43827210 */ /* 0x000fc40007f9e0ff */
[----:B------:R-:W-:Y:S02]  /*17300*/  PRMT R154, R53, 0x7773, RZ ;  /* 0x00007773359a7816 */ /* 0x000fe400000000ff */
[C---:B------:R-:W-:Y:S02]  /*17310*/  PRMT R151, R54.reuse, 0x7772, RZ ;  /* 0x0000777236977816 */ /* 0x040fe400000000ff */
[----:B------:R-:W-:Y:S02]  /*17320*/  PRMT R150, R54, 0x7773, RZ ;  /* 0x0000777336967816 */ /* 0x000fe400000000ff */
[C---:B------:R-:W-:Y:S02]  /*17330*/  PRMT R152, R55.reuse, 0x7772, RZ ;  /* 0x0000777237987816 */ /* 0x040fe400000000ff */
[----:B------:R-:W-:Y:S02]  /*17340*/  PRMT R153, R55, 0x7773, RZ ;  /* 0x0000777337997816 */ /* 0x000fe400000000ff */
[----:B------:R-:W-:-:S02]  /*17350*/  PRMT R174, R48, 0x7770, RZ ;  /* 0x0000777030ae7816 */ /* 0x000fc400000000ff */
        /* <DEDUP_REMOVED lines=15> */
[----:B------:R-:W-:Y:S02]  /*17450*/  PRMT R149, R12, 0x7770, RZ ;  /* 0x000077700c957816 */ /* 0x000fe400000000ff */
        /* <DEDUP_REMOVED lines=8> */
[C---:B------:R-:W-:Y:S02]  /*174e0*/  PRMT R20, R25.reuse, 0x7771, RZ ;  /* 0x0000777119147816 */ /* 0x040fe400000000ff */
[C---:B------:R-:W-:Y:S02]  /*174f0*/  PRMT R23, R26.reuse, 0x7770, RZ ;  /* 0x000077701a177816 */ /* 0x040fe400000000ff */
[C---:B------:R-:W-:Y:S02]  /*17500*/  PRMT R18, R25.reuse, 0x7773, RZ ;  /* 0x0000777319127816 */ /* 0x040fe400000000ff */
[----:B------:R-:W-:Y:S02]  /*17510*/  PRMT R19, R25, 0x7772, RZ ;  /* 0x0000777219137816 */ /* 0x000fe400000000ff */
[C---:B------:R-:W-:Y:S02]  /*17520*/  PRMT R22, R26.reuse, 0x7771, RZ ;  /* 0x000077711a167816 */ /* 0x040fe400000000ff */
        /* <DEDUP_REMOVED lines=16> */
[----:B------:R-:W-:Y:S01]  /*17630*/  PRMT R192, R30, 0x7772, RZ ;  /* 0x000077721ec07816 */ /* 0x000fe200000000ff */
[----:B------:R-:W-:Y:S01]  /*17640*/  UIMAD UR4, UR9, UR4, URZ ;  /* 0x00000004090472a4 */ /* 0x000fe2000f8e023f */
[----:B------:R-:W-:Y:S01]  /*17650*/  LEA.HI.X.SX32 R131, R67, R127, 0x1, P4 ;  /* 0x0000007f43837211 */ /* 0x000fe200020f0eff */
[----:B------:R-:W5:Y:S01]  /*17660*/  LDL.LU R3, [R1+0x664] ;  /* 0x0006640001037983 */ /* 0x000f620000300800 */
[----:B------:R-:W-:-:S02]  /*17670*/  IADD3 R132, P4, R246, R126, RZ ;  /* 0x0000007ef6847210 */ /* 0x000fc40007f9e0ff */
[-C--:B------:R-:W-:Y:S02]  /*17680*/  LEA.HI.X.SX32 R67, R247, R127.reuse, 0x1, P6 ;  /* 0x0000007ff7437211 */ /* 0x080fe400030f0eff */
[-C--:B------:R-:W-:Y:S01]  /*17690*/  LEA.HI.X.SX32 R65, R65, R127.reuse, 0x1, P5 ;  /* 0x0000007f41417211 */ /* 0x080fe200028f0eff */
[----:B------:R1:W-:Y:S01]  /*176a0*/  STG.E.U8 desc[UR6][R130.64], R161 ;  /* 0x000000a182007986 */ /* 0x0003e2000c101106 */
[----:B------:R-:W-:-:S03]  /*176b0*/  LEA.HI.X.SX32 R133, R246, R127, 0x1, P4 ;  /* 0x0000007ff6857211 */ /* 0x000fc600020f0eff */
[----:B------:R3:W-:Y:S01]  /*176c0*/  STG.E.U8 desc[UR6][R66.64], R160 ;  /* 0x000000a042007986 */ /* 0x0007e2000c101106 */
[----:B------:R-:W-:-:S03]  /*176d0*/  IMAD R246, R245, 0x7, RZ ;  /* 0x00000007f5f67824 */ /* 0x000fc600078e02ff */
[----:B------:R-:W-:Y:S04]  /*176e0*/  STG.E.U8 desc[UR6][R64.64], R164 ;  /* 0x000000a440007986 */ /* 0x000fe8000c101106 */
[----:B------:R0:W-:Y:S01]  /*176f0*/  STG.E.U8 desc[UR6][R132.64], R162 ;  /* 0x000000a284007986 */ /* 0x0001e2000c101106 */
[-C--:B-1----:R-:W-:Y:S01]  /*17700*/  IADD3 R130, P4, R246, R126.reuse, RZ ;  /* 0x0000007ef6827210 */ /* 0x082fe20007f9e0ff */
[C---:B------:R-:W-:Y:S02]  /*17710*/  IMAD R161, R245.reuse, 0xa, RZ ;  /* 0x0000000af5a17824 */ /* 0x040fe400078e02ff */
[----:B------:R-:W-:Y:S01]  /*17720*/  IMAD.SHL.U32 R247, R245, 0x8, RZ ;  /* 0x00000008f5f77824 */ /* 0x000fe200078e00ff */
[----:B---3--:R-:W1:Y:S01]  /*17730*/  LDC R160, c[0x0][0x278] ;  /* 0x00009e00ffa07b82 */ /* 0x008e620000000800 */
[----:B------:R-:W-:Y:S01]  /*17740*/  PRMT R53, R12, 0x7771, RZ ;  /* 0x000077710c357816 */ /* 0x000fe200000000ff */
[----:B------:R-:W3:Y:S01]  /*17750*/  LDL.LU R0, [R1+0x660] ;  /* 0x0006600001007983 */ /* 0x000ee20000300800 */
[----:B0-----:R-:W-:-:S03]  /*17760*/  IADD3 R132, P5, R251, R126, RZ ;  /* 0x0000007efb847210 */ /* 0x001fc60007fbe0ff */
[----:B------:R-:W3:Y:S01]  /*17770*/  LDL.LU R252, [R1] ;  /* 0x0000000001fc7983 */ /* 0x000ee20000300800 */
[-C--:B------:R-:W-:Y:S02]  /*17780*/  LEA.HI.X.SX32 R133, R251, R127.reuse, 0x1, P5 ;  /* 0x0000007ffb857211 */ /* 0x080fe400028f0eff */
[-C--:B------:R-:W-:Y:S02]  /*17790*/  LEA.HI.X.SX32 R131, R246, R127.reuse, 0x1, P4 ;  /* 0x0000007ff6837211 */ /* 0x080fe400020f0eff */
[-C--:B------:R-:W-:Y:S01]  /*177a0*/  IADD3 R66, P6, R247, R126.reuse, RZ ;  /* 0x0000007ef7427210 */ /* 0x080fe20007fde0ff */
[----:B------:R0:W-:Y:S01]  /*177b0*/  STG.E.U8 desc[UR6][R132.64], R159 ;  /* 0x0000009f84007986 */ /* 0x0001e2000c101106 */
[-C--:B------:R-:W-:Y:S01]  /*177c0*/  IADD3 R64, P5, R249, R126.reuse, RZ ;  /* 0x0000007ef9407210 */ /* 0x080fe20007fbe0ff */
[----:B------:R-:W2:Y:S01]  /*177d0*/  LDC R246, c[0x0][0x278] ;  /* 0x00009e00fff67b82 */ /* 0x000ea20000000800 */
[----:B------:R-:W-:Y:S02]  /*177e0*/  LEA.HI.X.SX32 R67, R247, R127, 0x1, P6 ;  /* 0x0000007ff7437211 */ /* 0x000fe400030f0eff */
[----:B0-----:R-:W-:-:S05]  /*177f0*/  IADD3 R132, P4, R161, R126, RZ ;  /* 0x0000007ea1847210 */ /* 0x001fca0007f9e0ff */
[----:B------:R-:W0:Y:S01]  /*17800*/  LDC R159, c[0x0][0x278] ;  /* 0x00009e00ff9f7b82 */ /* 0x000e220000000800 */
[----:B------:R-:W-:-:S07]  /*17810*/  LEA.HI.X.SX32 R133, R161, R127, 0x1, P4 ;  /* 0x0000007fa1857211 */ /* 0x000fce00020f0eff */
[----:B------:R-:W1:Y:S01]  /*17820*/  LDC R161, c[0x0][0x278] ;  /* 0x00009e00ffa17b82 */ /* 0x000e620000000800 */
[----:B------:R-:W-:Y:S01]  /*17830*/  LEA.HI.X.SX32 R65, R249, R127, 0x1, P5 ;  /* 0x0000007ff9417211 */ /* 0x000fe200028f0eff */
[C---:B------:R-:W-:Y:S01]  /*17840*/  IMAD R247, R245.reuse, 0xb, RZ ;  /* 0x0000000bf5f77824 */ /* 0x040fe200078e02ff */
[----:B------:R0:W-:Y:S01]  /*17850*/  STG.E.U8 desc[UR6][R130.64], R155 ;  /* 0x0000009b82007986 */ /* 0x0001e2000c101106 */
[----:B------:R-:W-:-:S03]  /*17860*/  IMAD R249, R245, 0xc, RZ ;  /* 0x0000000cf5f97824 */ /* 0x000fc600078e02ff */
[----:B------:R0:W-:Y:S04]  /*17870*/  STG.E.U8 desc[UR6][R66.64], R156 ;  /* 0x0000009c42007986 */ /* 0x0001e8000c101106 */
[----:B------:R-:W-:Y:S04]  /*17880*/  STG.E.U8 desc[UR6][R64.64], R157 ;  /* 0x0000009d40007986 */ /* 0x000fe8000c101106 */
[----:B------:R0:W-:Y:S02]  /*17890*/  STG.E.U8 desc[UR6][R132.64], R158 ;  /* 0x0000009e84007986 */ /* 0x0001e4000c101106 */
[----:B0-----:R-:W-:-:S02]  /*178a0*/  IMAD R155, R245, 0xd, RZ ;  /* 0x0000000df59b7824 */ /* 0x001fc400078e02ff */
[----:B------:R-:W-:Y:S01]  /*178b0*/  IMAD R245, R245, 0xe, RZ ;  /* 0x0000000ef5f57824 */ /* 0x000fe200078e02ff */
[-C--:B------:R-:W-:Y:S02]  /*178c0*/  IADD3 R130, P4, R249, R126.reuse, RZ ;  /* 0x0000007ef9827210 */ /* 0x080fe40007f9e0ff */
[-C--:B------:R-:W-:Y:S02]  /*178d0*/  IADD3 R66, P6, R155, R126.reuse, RZ ;  /* 0x0000007e9b427210 */ /* 0x080fe40007fde0ff */
[-C--:B------:R-:W-:Y:S01]  /*178e0*/  IADD3 R132, P5, R247, R126.reuse, RZ ;  /* 0x0000007ef7847210 */ /* 0x080fe20007fbe0ff */
[----:B------:R-:W-:Y:S01]  /*178f0*/  IMAD R157, R202, 0xf, RZ ;  /* 0x0000000fca9d7824 */ /* 0x000fe200078e02ff */
[-C--:B------:R-:W-:Y:S01]  /*17900*/  LEA.HI.X.SX32 R131, R249, R127.reuse, 0x1, P4 ;  /* 0x0000007ff9837211 */ /* 0x080fe200020f0eff */
[----:B------:R-:W0:Y:S01]  /*17910*/  LDC R202, c[0x0][0x278] ;  /* 0x00009e00ffca7b82 */ /* 0x000e220000000800 */
[-C--:B------:R-:W-:Y:S01]  /*17920*/  LEA.HI.X.SX32 R133, R247, R127.reuse, 0x1, P5 ;  /* 0x0000007ff7857211 */ /* 0x080fe200028f0eff */
[----:B-1----:R-:W-:Y:S01]  /*17930*/  IMAD R161, R161, 0x11, RZ ;  /* 0x00000011a1a17824 */ /* 0x002fe200078e02ff */
[----:B------:R-:W-:Y:S01]  /*17940*/  IADD3 R64, P5, R245, R126, RZ ;  /* 0x0000007ef5407210 */ /* 0x000fe20007fbe0ff */
[----:B------:R-:W4:Y:S01]  /*17950*/  LDL.LU R249, [R1+0x224] ;  /* 0x0002240001f97983 */ /* 0x000f220000300800 */
[----:B------:R-:W-:-:S02]  /*17960*/  LEA.HI.X.SX32 R67, R155, R127, 0x1, P6 ;  /* 0x0000007f9b437211 */ /* 0x000fc400030f0eff */
[----:B------:R-:W-:Y:S01]  /*17970*/  LEA.HI.X.SX32 R65, R245, R127, 0x1, P5 ;  /* 0x0000007ff5417211 */ /* 0x000fe200028f0eff */
[----:B------:R1:W-:Y:S01]  /*17980*/  STG.E.U8 desc[UR6][R132.64], R154 ;  /* 0x0000009a84007986 */ /* 0x0003e2000c101106 */
[----:B------:R-:W0:Y:S01]  /*17990*/  LDC R245, c[0x0][0x278] ;  /* 0x00009e00fff57b82 */ /* 0x000e220000000800 */
[----:B------:R-:W-:Y:S02]  /*179a0*/  IMAD.SHL.U32 R155, R160, 0x10, RZ ;  /* 0x00000010a09b7824 */ /* 0x000fe400078e00ff */
[----:B------:R2:W-:Y:S04]  /*179b0*/  STG.E.U8 desc[UR6][R130.64], R151 ;  /* 0x0000009782007986 */ /* 0x0005e8000c101106 */
[----:B------:R2:W-:Y:S01]  /*179c0*/  STG.E.U8 desc[UR6][R66.64], R150 ;  /* 0x0000009642007986 */ /* 0x0005e2000c101106 */
[----:B------:R-:W0:Y:S01]  /*179d0*/  LDC R247, c[0x0][0x278] ;  /* 0x00009e00fff77b82 */ /* 0x000e220000000800 */
[----:B-1----:R-:W-:-:S02]  /*179e0*/  IADD3 R132, P4, R157, R126, RZ ;  /* 0x0000007e9d847210 */ /* 0x002fc40007f9e0ff */
[----:B------:R1:W-:Y:S01]  /*179f0*/  STG.E.U8 desc[UR6][R64.64], R152 ;  /* 0x0000009840007986 */ /* 0x0003e2000c101106 */
[----:B--2---:R-:W-:Y:S01]  /*17a00*/  IMAD R131, R159, 0x12, RZ ;  /* 0x000000129f837824 */ /* 0x004fe200078e02ff */
[-C--:B------:R-:W-:Y:S02]  /*17a10*/  LEA.HI.X.SX32 R133, R157, R127.reuse, 0x1, P4 ;  /* 0x0000007f9d857211 */ /* 0x080fe400020f0eff */
[-C--:B------:R-:W-:Y:S02]  /*17a20*/  IADD3 R66, P5, R161, R126.reuse, RZ ;  /* 0x0000007ea1427210 */ /* 0x080fe40007fbe0ff */
[-C--:B------:R-:W-:Y:S02]  /*17a30*/  IADD3 R130, P6, R131, R126.reuse, RZ ;  /* 0x0000007e83827210 */ /* 0x080fe40007fde0ff */
[----:B-1----:R-:W-:Y:S02]  /*17a40*/  IADD3 R64, P4, R155, R126, RZ ;  /* 0x0000007e9b407210 */ /* 0x002fe40007f9e0ff */
[----:B------:R-:W-:-:S02]  /*17a50*/  LEA.HI.X.SX32 R67, R161, R127, 0x1, P5 ;  /* 0x0000007fa1437211 */ /* 0x000fc400028f0eff */
[-C--:B------:R-:W-:Y:S02]  /*17a60*/  LEA.HI.X.SX32 R65, R155, R127.reuse, 0x1, P4 ;  /* 0x0000007f9b417211 */ /* 0x080fe400020f0eff */
[----:B------:R-:W-:Y:S01]  /*17a70*/  LEA.HI.X.SX32 R131, R131, R127, 0x1, P6 ;  /* 0x0000007f83837211 */ /* 0x000fe200030f0eff */
[----:B------:R-:W-:Y:S01]  /*17a80*/  STG.E.U8 desc[UR6][R132.64], R153 ;  /* 0x0000009984007986 */ /* 0x000fe2000c101106 */
[----:B------:R-:W-:-:S03]  /*17a90*/  PRMT R160, R63, 0x7773, RZ ;  /* 0x000077733fa07816 */ /* 0x000fc600000000ff */
[----:B------:R1:W-:Y:S01]  /*17aa0*/  STG.E.U8 desc[UR6][R64.64], R174 ;  /* 0x000000ae40007986 */ /* 0x0003e2000c101106 */
[C---:B------:R-:W-:Y:S02]  /*17ab0*/  PRMT R161, R63.reuse, 0x7772, RZ ;  /* 0x000077723fa17816 */ /* 0x040fe400000000ff */
[C---:B------:R-:W-:Y:S01]  /*17ac0*/  PRMT R162, R63.reuse, 0x7771, RZ ;  /* 0x000077713fa27816 */ /* 0x040fe200000000ff */
[----:B------:R-:W-:Y:S01]  /*17ad0*/  STG.E.U8 desc[UR6][R66.64], R175 ;  /* 0x000000af42007986 */ /* 0x000fe2000c101106 */
[----:B------:R-:W-:Y:S01]  /*17ae0*/  PRMT R164, R63, 0x7770, RZ ;  /* 0x000077703fa47816 */ /* 0x000fe200000000ff */
[----:B------:R-:W-:Y:S02]  /*17af0*/  IMAD R63, R246, 0x13, RZ ;  /* 0x00000013f63f7824 */ /* 0x000fe400078e02ff */
[----:B------:R2:W-:Y:S01]  /*17b00*/  STG.E.U8 desc[UR6][R130.64], R176 ;  /* 0x000000b082007986 */ /* 0x0005e2000c101106 */
[----:B0-----:R-:W-:Y:S01]  /*17b10*/  IMAD R245, R245, 0x14, RZ ;  /* 0x00000014f5f57824 */ /* 0x001fe200078e02ff */
[----:B-1----:R-:W0:Y:S01]  /*17b20*/  LDC R174, c[0x0][0x278] ;  /* 0x00009e00ffae7b82 */ /* 0x002e220000000800 */
[----:B------:R-:W-:Y:S01]  /*17b30*/  IMAD R202, R202, 0x15, RZ ;  /* 0x00000015caca7824 */ /* 0x000fe200078e02ff */
[----:B------:R-:W-:Y:S01]  /*17b40*/  PRMT R156, R62, 0x7773, RZ ;  /* 0x000077733e9c7816 */ /* 0x000fe200000000ff */
[----:B------:R-:W5:Y:S05]  /*17b50*/  LDL.LU R246, [R1+0x8] ;  /* 0x0000080001f67983 */ /* 0x000f6a0000300800 */
[----:B--2---:R-:W1:Y:S01]  /*17b60*/  LDC R131, c[0x0][0x278] ;  /* 0x00009e00ff837b82 */ /* 0x004e620000000800 */
[----:B------:R-:W-:-:S07]  /*17b70*/  IADD3 R66, P5, R63, R126, RZ ;  /* 0x0000007e3f427210 */ /* 0x000fce0007fbe0ff */
[----:B------:R-:W2:Y:S01]  /*17b80*/  LDC R130, c[0x0][0x278] ;  /* 0x00009e00ff827b82 */ /* 0x000ea20000000800 */
[----:B------:R-:W-:Y:S01]  /*17b90*/  PRMT R157, R62, 0x7772, RZ ;  /* 0x000077723e9d7816 */ /* 0x000fe200000000ff */
[----:B------:R-:W-:Y:S01]  /*17ba0*/  IMAD R176, R248, 0x17, RZ ;  /* 0x00000017f8b07824 */ /* 0x000fe200078e02ff */
[----:B------:R-:W-:-:S05]  /*17bb0*/  PRMT R158, R62, 0x7771, RZ ;  /* 0x000077713e9e7816 */ /* 0x000fca00000000ff */
[----:B------:R-:W2:Y:S01]  /*17bc0*/  LDC R175, c[0x0][0x278] ;  /* 0x00009e00ffaf7b82 */ /* 0x000ea20000000800 */
[----:B------:R-:W-:Y:S02]  /*17bd0*/  PRMT R159, R62, 0x7770, RZ ;  /* 0x000077703e9f7816 */ /* 0x000fe400000000ff */
[----:B------:R-:W-:Y:S02]  /*17be0*/  LEA.HI.X.SX32 R67, R63, R127, 0x1, P5 ;  /* 0x0000007f3f437211 */ /* 0x000fe400028f0eff */
[-C--:B------:R-:W-:Y:S02]  /*17bf0*/  IADD3 R64, P4, R245, R126.reuse, RZ ;  /* 0x0000007ef5407210 */ /* 0x080fe40007f9e0ff */
[----:B------:R-:W-:Y:S01]  /*17c00*/  IADD3 R62, P6, R202, R126, RZ ;  /* 0x0000007eca3e7210 */ /* 0x000fe20007fde0ff */
[----:B------:R0:W-:Y:S01]  /*17c10*/  STG.E.U8 desc[UR6][R66.64], R173 ;  /* 0x000000ad42007986 */ /* 0x0001e2000c101106 */
[C---:B------:R-:W-:Y:S02]  /*17c20*/  PRMT R152, R61.reuse, 0x7773, RZ ;  /* 0x000077733d987816 */ /* 0x040fe400000000ff */
[----:B------:R-:W-:-:S02]  /*17c30*/  PRMT R153, R61, 0x7772, RZ ;  /* 0x000077723d997816 */ /* 0x000fc400000000ff */
[C---:B------:R-:W-:Y:S02]  /*17c40*/  PRMT R154, R61.reuse, 0x7771, RZ ;  /* 0x000077713d9a7816 */ /* 0x040fe400000000ff */
[----:B------:R-:W-:Y:S01]  /*17c50*/  PRMT R155, R61, 0x7770, RZ ;  /* 0x000077703d9b7816 */ /* 0x000fe200000000ff */
[----:B------:R-:W-:Y:S01]  /*17c60*/  IMAD R61, R247, 0x16, RZ ;  /* 0x00000016f73d7824 */ /* 0x000fe200078e02ff */
[-C--:B------:R-:W-:Y:S02]  /*17c70*/  LEA.HI.X.SX32 R65, R245, R127.reuse, 0x1, P4 ;  /* 0x0000007ff5417211 */ /* 0x080fe400020f0eff */
[----:B------:R-:W-:Y:S02]  /*17c80*/  LEA.HI.X.SX32 R63, R202, R127, 0x1, P6 ;  /* 0x0000007fca3f7211 */ /* 0x000fe400030f0eff */
[----:B0-----:R-:W-:Y:S01]  /*17c90*/  IADD3 R66, P4, R176, R126, RZ ;  /* 0x0000007eb0427210 */ /* 0x001fe20007f9e0ff */
[----:B------:R-:W0:Y:S01]  /*17ca0*/  LDC R202, c[0x0][0x278] ;  /* 0x00009e00ffca7b82 */ /* 0x000e220000000800 */
[----:B------:R-:W-:-:S02]  /*17cb0*/  PRMT R132, R60, 0x7773, RZ ;  /* 0x000077733c847816 */ /* 0x000fc400000000ff */
[C---:B------:R-:W-:Y:S02]  /*17cc0*/  PRMT R133, R60.reuse, 0x7772, RZ ;  /* 0x000077723c857816 */ /* 0x040fe400000000ff */
[C---:B------:R-:W-:Y:S02]  /*17cd0*/  PRMT R150, R60.reuse, 0x7771, RZ ;  /* 0x000077713c967816 */ /* 0x040fe400000000ff */
[----:B------:R-:W-:Y:S02]  /*17ce0*/  PRMT R151, R60, 0x7770, RZ ;  /* 0x000077703c977816 */ /* 0x000fe400000000ff */
[C---:B------:R-:W-:Y:S02]  /*17cf0*/  IADD3 R60, P5, R61.reuse, R126, RZ ;  /* 0x0000007e3d3c7210 */ /* 0x040fe40007fbe0ff */
[-C--:B------:R-:W-:Y:S02]  /*17d00*/  LEA.HI.X.SX32 R67, R176, R127.reuse, 0x1, P4 ;  /* 0x0000007fb0437211 */ /* 0x080fe400020f0eff */
[----:B------:R-:W0:Y:S01]  /*17d10*/  LDC R176, c[0x0][0x278] ;  /* 0x00009e00ffb07b82 */ /* 0x000e220000000800 */
[----:B------:R-:W-:Y:S01]  /*17d20*/  STG.E.U8 desc[UR6][R64.64], R170 ;  /* 0x000000aa40007986 */ /* 0x000fe2000c101106 */
[----:B------:R-:W-:Y:S01]  /*17d30*/  LEA.HI.X.SX32 R61, R61, R127, 0x1, P5 ;  /* 0x0000007f3d3d7211 */ /* 0x000fe200028f0eff */
[----:B-1----:R-:W-:-:S02]  /*17d40*/  IMAD R173, R131, 0x18, RZ ;  /* 0x0000001883ad7824 */ /* 0x002fc400078e02ff */
[----:B------:R1:W-:Y:S01]  /*17d50*/  STG.E.U8 desc[UR6][R62.64], R169 ;  /* 0x000000a93e007986 */ /* 0x0003e2000c101106 */
[----:B------:R-:W-:Y:S02]  /*17d60*/  IMAD R245, R174, 0x19, RZ ;  /* 0x00000019aef57824 */ /* 0x000fe400078e02ff */
[----:B--2---:R-:W-:Y:S01]  /*17d70*/  IMAD R175, R175, 0x1a, RZ ;  /* 0x0000001aafaf7824 */ /* 0x004fe200078e02ff */
[----:B------:R2:W-:Y:S01]  /*17d80*/  STG.E.U8 desc[UR6][R60.64], R172 ;  /* 0x000000ac3c007986 */ /* 0x0005e2000c101106 */
[----:B------:R-:W0:Y:S01]  /*17d90*/  LDC R131, c[0x0][0x278] ;  /* 0x00009e00ff837b82 */ /* 0x000e220000000800 */
[----:B-1----:R-:W-:-:S07]  /*17da0*/  IMAD R169, R130, 0x1b, RZ ;  /* 0x0000001b82a97824 */ /* 0x002fce00078e02ff */
[----:B------:R-:W1:Y:S01]  /*17db0*/  LDC R170, c[0x0][0x278] ;  /* 0x00009e00ffaa7b82 */ /* 0x000e620000000800 */
[----:B--2---:R-:W-:-:S07]  /*17dc0*/  IADD3 R60, P6, R173, R126, RZ ;  /* 0x0000007ead3c7210 */ /* 0x004fce0007fde0ff */
[----:B------:R-:W2:Y:S01]  /*17dd0*/  LDC R130, c[0x0][0x278] ;  /* 0x00009e00ff827b82 */ /* 0x000ea20000000800 */
[-C--:B------:R-:W-:Y:S01]  /*17de0*/  IADD3 R62, P5, R245, R126.reuse, RZ ;  /* 0x0000007ef53e7210 */ /* 0x080fe20007fbe0ff */
[----:B------:R0:W-:Y:S01]  /*17df0*/  STG.E.U8 desc[UR6][R66.64], R171 ;  /* 0x000000ab42007986 */ /* 0x0001e2000c101106 */
[-C--:B------:R-:W-:Y:S02]  /*17e00*/  IADD3 R64, P4, R175, R126.reuse, RZ ;  /* 0x0000007eaf407210 */ /* 0x080fe40007f9e0ff */
[-C--:B------:R-:W-:Y:S02]  /*17e10*/  LEA.HI.X.SX32 R61, R173, R127.reuse, 0x1, P6 ;  /* 0x0000007fad3d7211 */ /* 0x080fe400030f0eff */
[-C--:B------:R-:W-:Y:S01]  /*17e20*/  LEA.HI.X.SX32 R63, R245, R127.reuse, 0x1, P5 ;  /* 0x0000007ff53f7211 */ /* 0x080fe200028f0eff */
[----:B------:R-:W3:Y:S01]  /*17e30*/  LDC R172, c[0x0][0x278] ;  /* 0x00009e00ffac7b82 */ /* 0x000ee20000000800 */
[-C--:B------:R-:W-:Y:S02]  /*17e40*/  LEA.HI.X.SX32 R65, R175, R127.reuse, 0x1, P4 ;  /* 0x0000007faf417211 */ /* 0x080fe400020f0eff */
[C---:B0-----:R-:W-:Y:S01]  /*17e50*/  IADD3 R66, P6, R169.reuse, R126, RZ ;  /* 0x0000007ea9427210 */ /* 0x041fe20007fde0ff */
[----:B------:R-:W-:Y:S01]  /*17e60*/  IMAD R173, R202, 0x1c, RZ ;  /* 0x0000001ccaad7824 */ /* 0x000fe200078e02ff */
[----:B------:R-:W-:Y:S03]  /*17e70*/  STG.E.U8 desc[UR6][R60.64], R166 ;  /* 0x000000a63c007986 */ /* 0x000fe6000c101106 */
[----:B------:R-:W0:Y:S01]  /*17e80*/  LDC R174, c[0x0][0x278] ;  /* 0x00009e00ffae7b82 */ /* 0x000e220000000800 */
[----:B------:R-:W-:Y:S01]  /*17e90*/  LEA.HI.X.SX32 R67, R169, R127, 0x1, P6 ;  /* 0x0000007fa9437211 */ /* 0x000fe200030f0eff */
[----:B------:R2:W-:Y:S01]  /*17ea0*/  STG.E.U8 desc[UR6][R62.64], R165 ;  /* 0x000000a53e007986 */ /* 0x0005e2000c101106 */
[----:B------:R-:W-:-:S03]  /*17eb0*/  IMAD R175, R176, 0x1d, RZ ;  /* 0x0000001db0af7824 */ /* 0x000fc600078e02ff */
[----:B------:R-:W-:Y:S02]  /*17ec0*/  STG.E.U8 desc[UR6][R64.64], R168 ;  /* 0x000000a840007986 */ /* 0x000fe4000c101106 */
[----:B------:R-:W0:Y:S02]  /*17ed0*/  LDC R171, c[0x0][0x278] ;  /* 0x00009e00ffab7b82 */ /* 0x000e240000000800 */
[----:B------:R1:W-:Y:S01]  /*17ee0*/  STG.E.U8 desc[UR6][R66.64], R167 ;  /* 0x000000a742007986 */ /* 0x0003e2000c101106 */
[----:B--2---:R-:W-:-:S05]  /*17ef0*/  IMAD.SHL.U32 R165, R130, 0x20, RZ ;  /* 0x0000002082a57824 */ /* 0x004fca00078e00ff */
[----:B------:R-:W2:Y:S01]  /*17f00*/  LDC R169, c[0x0][0x278] ;  /* 0x00009e00ffa97b82 */ /* 0x000ea20000000800 */
[-C--:B-1----:R-:W-:Y:S01]  /*17f10*/  IADD3 R66, P5, R173, R126.reuse, RZ ;  /* 0x0000007ead427210 */ /* 0x082fe20007fbe0ff */
[----:B------:R-:W-:Y:S01]  /*17f20*/  IMAD R131, R131, 0x1e, RZ ;  /* 0x0000001e83837824 */ /* 0x000fe200078e02ff */
[----:B------:R-:W-:-:S05]  /*17f30*/  IADD3 R64, P4, R175, R126, RZ ;  /* 0x0000007eaf407210 */ /* 0x000fca0007f9e0ff */
[----:B------:R-:W1:Y:S01]  /*17f40*/  LDC R130, c[0x0][0x278] ;  /* 0x00009e00ff827b82 */ /* 0x000e620000000800 */
[-C--:B------:R-:W-:Y:S02]  /*17f50*/  LEA.HI.X.SX32 R67, R173, R127.reuse, 0x1, P5 ;  /* 0x0000007fad437211 */ /* 0x080fe400028f0eff */
[----:B------:R-:W-:-:S03]  /*17f60*/  LEA.HI.X.SX32 R65, R175, R127, 0x1, P4 ;  /* 0x0000007faf417211 */ /* 0x000fc600020f0eff */
[----:B------:R3:W-:Y:S01]  /*17f70*/  STG.E.U8 desc[UR6][R66.64], R163 ;  /* 0x000000a342007986 */ /* 0x0007e2000c101106 */
[----:B------:R-:W-:Y:S01]  /*17f80*/  IADD3 R62, P6, R131, R126, RZ ;  /* 0x0000007e833e7210 */ /* 0x000fe20007fde0ff */
[----:B------:R-:W-:Y:S01]  /*17f90*/  IMAD R61, R170, 0x1f, RZ ;  /* 0x0000001faa3d7824 */ /* 0x000fe200078e02ff */
[----:B------:R-:W1:Y:S01]  /*17fa0*/  LDC R166, c[0x0][0x278] ;  /* 0x00009e00ffa67b82 */ /* 0x000e620000000800 */
[----:B0-----:R-:W-:Y:S01]  /*17fb0*/  IMAD R171, R171, 0x23, RZ ;  /* 0x00000023abab7824 */ /* 0x001fe200078e02ff */
[C---:B------:R-:W-:Y:S02]  /*17fc0*/  PRMT R55, R13.reuse, 0x7770, RZ ;  /* 0x000077700d377816 */ /* 0x040fe400000000ff */
[----:B------:R-:W-:-:S04]  /*17fd0*/  PRMT R54, R13, 0x7771, RZ ;  /* 0x000077710d367816 */ /* 0x000fc800000000ff */
[----:B------:R-:W0:Y:S01]  /*17fe0*/  LDC R167, c[0x0][0x278] ;  /* 0x00009e00ffa77b82 */ /* 0x000e220000000800 */
[----:B---3--:R-:W-:-:S04]  /*17ff0*/  IADD3 R66, P4, R165, R126, RZ ;  /* 0x0000007ea5427210 */ /* 0x008fc80007f9e0ff */
[----:B------:R-:W-:-:S03]  /*18000*/  LEA.HI.X.SX32 R67, R165, R127, 0x1, P4 ;  /* 0x0000007fa5437211 */ /* 0x000fc600020f0eff */
[----:B------:R-:W3:Y:S01]  /*18010*/  LDC R165, c[0x0][0x278] ;  /* 0x00009e00ffa57b82 */ /* 0x000ee20000000800 */
[-C--:B------:R-:W-:Y:S01]  /*18020*/  LEA.HI.X.SX32 R63, R131, R127.reuse, 0x1, P6 ;  /* 0x0000007f833f7211 */ /* 0x080fe200030f0eff */
[----:B------:R-:W-:Y:S01]  /*18030*/  IMAD R163, R172, 0x22, RZ ;  /* 0x00000022aca37824 */ /* 0x000fe200078e02ff */
[CC--:B------:R-:W-:Y:S01]  /*18040*/  IADD3 R60, P5, R61.reuse, R126.reuse, RZ ;  /* 0x0000007e3d3c7210 */ /* 0x0c0fe20007fbe0ff */
[----:B------:R2:W-:Y:S01]  /*18050*/  STG.E.U8 desc[UR6][R64.64], R146 ;  /* 0x0000009240007986 */ /* 0x0005e2000c101106 */
[----:B------:R-:W-:Y:S02]  /*18060*/  IMAD R131, R174, 0x21, RZ ;  /* 0x00000021ae837824 */ /* 0x000fe400078e02ff */
[----:B------:R-:W-:Y:S01]  /*18070*/  LEA.HI.X.SX32 R61, R61, R127, 0x1, P5 ;  /* 0x0000007f3d3d7211 */ /* 0x000fe200028f0eff */
[----:B------:R1:W-:Y:S01]  /*18080*/  STG.E.U8 desc[UR6][R62.64], R148 ;  /* 0x000000943e007986 */ /* 0x0003e2000c101106 */
[----:B--2---:R-:W-:Y:S01]  /*18090*/  IMAD R169, R169, 0x24, RZ ;  /* 0x00000024a9a97824 */ /* 0x004fe200078e02ff */
[----:B------:R-:W2:Y:S01]  /*180a0*/  LDC R146, c[0x0][0x278] ;  /* 0x00009e00ff927b82 */ /* 0x000ea20000000800 */
[----:B-1----:R-:W-:-:S07]  /*180b0*/  IADD3 R62, P5, R163, R126, RZ ;  /* 0x0000007ea33e7210 */ /* 0x002fce0007fbe0ff */
[----:B------:R-:W1:Y:S01]  /*180c0*/  LDC R148, c[0x0][0x278] ;  /* 0x00009e00ff947b82 */ /* 0x000e620000000800 */
[----:B------:R0:W-:Y:S01]  /*180d0*/  STG.E.U8 desc[UR6][R60.64], R147 ;  /* 0x000000933c007986 */ /* 0x0001e2000c101106 */
[----:B------:R-:W-:Y:S02]  /*180e0*/  LEA.HI.X.SX32 R63, R163, R127, 0x1, P5 ;  /* 0x0000007fa33f7211 */ /* 0x000fe400028f0eff */
[----:B------:R-:W-:-:S04]  /*180f0*/  IADD3 R64, P4, R171, R126, RZ ;  /* 0x0000007eab407210 */ /* 0x000fc80007f9e0ff */
[----:B------:R-:W4:Y:S01]  /*18100*/  LDC R163, c[0x0][0x278] ;  /* 0x00009e00ffa37b82 */ /* 0x000f220000000800 */
[----:B------:R3:W-:Y:S01]  /*18110*/  STG.E.U8 desc[UR6][R66.64], R149 ;  /* 0x0000009542007986 */ /* 0x0007e2000c101106 */
[----:B0-----:R-:W-:Y:S01]  /*18120*/  IADD3 R60, P6, R131, R126, RZ ;  /* 0x0000007e833c7210 */ /* 0x001fe20007fde0ff */
[----:B---3--:R-:W-:-:S05]  /*18130*/  IMAD R147, R165, 0x26, RZ ;  /* 0x00000026a5937824 */ /* 0x008fca00078e02ff */
[----:B------:R-:W0:Y:S01]  /*18140*/  LDC R165, c[0x0][0x278] ;  /* 0x00009e00ffa57b82 */ /* 0x000e220000000800 */
[-C--:B------:R-:W-:Y:S01]  /*18150*/  LEA.HI.X.SX32 R61, R131, R127.reuse, 0x1, P6 ;  /* 0x0000007f833d7211 */ /* 0x080fe200030f0eff */
[----:B------:R-:W-:Y:S01]  /*18160*/  IMAD R131, R130, 0x25, RZ ;  /* 0x0000002582837824 */ /* 0x000fe200078e02ff */
[-C--:B------:R-:W-:Y:S02]  /*18170*/  LEA.HI.X.SX32 R65, R171, R127.reuse, 0x1, P4 ;  /* 0x0000007fab417211 */ /* 0x080fe400020f0eff */
[C---:B------:R-:W-:Y:S01]  /*18180*/  IADD3 R66, P6, R169.reuse, R126, RZ ;  /* 0x0000007ea9427210 */ /* 0x040fe20007fde0ff */
[----:B------:R3:W-:Y:S02]  /*18190*/  STG.E.U8 desc[UR6][R60.64], R53 ;  /* 0x000000353c007986 */ /* 0x0007e4000c101106 */
[----:B------:R-:W0:Y:S01]  /*181a0*/  LDC R130, c[0x0][0x278] ;  /* 0x00009e00ff827b82 */ /* 0x000e220000000800 */
[----:B------:R-:W-:Y:S01]  /*181b0*/  LEA.HI.X.SX32 R67, R169, R127, 0x1, P6 ;  /* 0x0000007fa9437211 */ /* 0x000fe200030f0eff */
[----:B------:R-:W-:Y:S04]  /*181c0*/  STG.E.U8 desc[UR6][R62.64], R55 ;  /* 0x000000373e007986 */ /* 0x000fe8000c101106 */
[----:B------:R1:W-:Y:S01]  /*181d0*/  STG.E.U8 desc[UR6][R64.64], R54 ;  /* 0x0000003640007986 */ /* 0x0003e2000c101106 */
[----:B------:R-:W-:-:S03]  /*181e0*/  PRMT R52, R14, 0x7771, RZ ;  /* 0x000077710e347816 */ /* 0x000fc600000000ff */
[----:B------:R4:W-:Y:S01]  /*181f0*/  STG.E.U8 desc[UR6][R66.64], R56 ;  /* 0x0000003842007986 */ /* 0x0009e2000c101106 */
[----:B---3--:R-:W-:Y:S01]  /*18200*/  IMAD R53, R166, 0x27, RZ ;  /* 0x00000027a6357824 */ /* 0x008fe200078e02ff */
[-C--:B------:R-:W-:Y:S01]  /*18210*/  IADD3 R60, P4, R147, R126.reuse, RZ ;  /* 0x0000007e933c7210 */ /* 0x080fe20007f9e0ff */
[----:B--2---:R-:W-:Y:S01]  /*18220*/  IMAD R149, R146, 0x28, RZ ;  /* 0x0000002892957824 */ /* 0x004fe200078e02ff */
[----:B------:R-:W-:Y:S01]  /*18230*/  PRMT R48, R15, 0x7770, RZ ;  /* 0x000077700f307816 */ /* 0x000fe200000000ff */
[----:B------:R-:W2:Y:S01]  /*18240*/  LDC R146, c[0x0][0x278] ;  /* 0x00009e00ff927b82 */ /* 0x000ea20000000800 */
[----:B-1----:R-:W-:-:S07]  /*18250*/  IADD3 R54, P5, R131, R126, RZ ;  /* 0x0000007e83367210 */ /* 0x002fce0007fbe0ff */
[----:B----4-:R-:W1:Y:S01]  /*18260*/  LDC R56, c[0x0][0x278] ;  /* 0x00009e00ff387b82 */ /* 0x010e620000000800 */
[-C--:B------:R-:W-:Y:S01]  /*18270*/  LEA.HI.X.SX32 R55, R131, R127.reuse, 0x1, P5 ;  /* 0x0000007f83377211 */ /* 0x080fe200028f0eff */
[----:B------:R-:W-:Y:S01]  /*18280*/  IMAD R67, R148, 0x29, RZ ;  /* 0x0000002994437824 */ /* 0x000fe200078e02ff */
[-C--:B------:R-:W-:Y:S02]  /*18290*/  IADD3 R62, P6, R53, R126.reuse, RZ ;  /* 0x0000007e353e7210 */ /* 0x080fe40007fde0ff */
[----:B------:R-:W-:Y:S01]  /*182a0*/  IADD3 R64, P5, R149, R126, RZ ;  /* 0x0000007e95407210 */ /* 0x000fe20007fbe0ff */
[----:B------:R3:W-:Y:S01]  /*182b0*/  STG.E.U8 desc[UR6][R54.64], R52 ;  /* 0x0000003436007986 */ /* 0x0007e2000c101106 */
[-C--:B------:R-:W-:Y:S01]  /*182c0*/  LEA.HI.X.SX32 R61, R147, R127.reuse, 0x1, P4 ;  /* 0x0000007f933d7211 */ /* 0x080fe200020f0eff */
[----:B------:R-:W4:Y:S01]  /*182d0*/  LDC R66, c[0x0][0x278] ;  /* 0x00009e00ff427b82 */ /* 0x000f220000000800 */
[----:B------:R-:W-:Y:S02]  /*182e0*/  PRMT R51, R15, 0x7771, RZ ;  /* 0x000077710f337816 */ /* 0x000fe400000000ff */
[----:B------:R-:W-:-:S02]  /*182f0*/  LEA.HI.X.SX32 R63, R53, R127, 0x1, P6 ;  /* 0x0000007f353f7211 */ /* 0x000fc400030f0eff */
[C---:B------:R-:W-:Y:S02]  /*18300*/  PRMT R50, R12.reuse, 0x7772, RZ ;  /* 0x000077720c327816 */ /* 0x040fe400000000ff */
[-C--:B------:R-:W-:Y:S02]  /*18310*/  LEA.HI.X.SX32 R65, R149, R127.reuse, 0x1, P5 ;  /* 0x0000007f95417211 */ /* 0x080fe400028f0eff */
[----:B---3--:R-:W-:Y:S01]  /*18320*/  IADD3 R52, P4, R67, R126, RZ ;  /* 0x0000007e43347210 */ /* 0x008fe20007f9e0ff */
[----:B------:R-:W-:Y:S01]  /*18330*/  IMAD R55, R163, 0x2a, RZ ;  /* 0x0000002aa3377824 */ /* 0x000fe200078e02ff */
[----:B------:R-:W-:Y:S01]  /*18340*/  PRMT R49, R12, 0x7773, RZ ;  /* 0x000077730c317816 */ /* 0x000fe200000000ff */
[----:B------:R3:W-:Y:S01]  /*18350*/  STG.E.U8 desc[UR6][R60.64], R48 ;  /* 0x000000303c007986 */ /* 0x0007e2000c101106 */
[----:B------:R-:W-:-:S03]  /*18360*/  LEA.HI.X.SX32 R53, R67, R127, 0x1, P4 ;  /* 0x0000007f43357211 */ /* 0x000fc600020f0eff */
[----:B------:R5:W-:Y:S01]  /*18370*/  STG.E.U8 desc[UR6][R62.64], R51 ;  /* 0x000000333e007986 */ /* 0x000be2000c101106 */
[----:B0-----:R-:W-:-:S03]  /*18380*/  IMAD R67, R130, 0x2b, RZ ;  /* 0x0000002b82437824 */ /* 0x001fc600078e02ff */
[----:B------:R0:W-:Y:S01]  /*18390*/  STG.E.U8 desc[UR6][R64.64], R50 ;  /* 0x0000003240007986 */ /* 0x0001e2000c101106 */
[-C--:B---3--:R-:W-:Y:S01]  /*183a0*/  IADD3 R48, P6, R55, R126.reuse, RZ ;  /* 0x0000007e37307210 */ /* 0x088fe20007fde0ff */
[----:B------:R-:W-:Y:S02]  /*183b0*/  IMAD R61, R165, 0x2d, RZ ;  /* 0x0000002da53d7824 */ /* 0x000fe400078e02ff */
[----:B------:R3:W-:Y:S01]  /*183c0*/  STG.E.U8 desc[UR6][R52.64], R49 ;  /* 0x0000003134007986 */ /* 0x0007e2000c101106 */
[----:B------:R-:W-:Y:S01]  /*183d0*/  IMAD R131, R167, 0x2c, RZ ;  /* 0x0000002ca7837824 */ /* 0x000fe200078e02ff */
[----:B-----5:R-:W5:Y:S01]  /*183e0*/  LDC R62, c[0x0][0x278] ;  /* 0x00009e00ff3e7b82 */ /* 0x020f620000000800 */
[----:B0-----:R-:W-:-:S07]  /*183f0*/  IADD3 R50, P5, R67, R126, RZ ;  /* 0x0000007e43327210 */ /* 0x001fce0007fbe0ff */
[----:B------:R-:W0:Y:S01]  /*18400*/  LDC R60, c[0x0][0x278] ;  /* 0x00009e00ff3c7b82 */ /* 0x000e220000000800 */
[----:B---3--:R-:W-:Y:S02]  /*18410*/  LEA.HI.X.SX32 R49, R55, R127, 0x1, P6 ;  /* 0x0000007f37317211 */ /* 0x008fe400030f0eff */
[----:B------:R-:W-:-:S04]  /*18420*/  IADD3 R54, P6, R61, R126, RZ ;  /* 0x0000007e3d367210 */ /* 0x000fc80007fde0ff */
[-C--:B------:R-:W-:Y:S01]  /*18430*/  LEA.HI.X.SX32 R55, R61, R127.reuse, 0x1, P6 ;  /* 0x0000007f3d377211 */ /* 0x080fe200030f0eff */
[----:B-1----:R-:W-:Y:S01]  /*18440*/  IMAD R61, R56, 0x2e, RZ ;  /* 0x0000002e383d7824 */ /* 0x002fe200078e02ff */
[----:B------:R-:W1:Y:S01]  /*18450*/  LDC R64, c[0x0][0x278] ;  /* 0x00009e00ff407b82 */ /* 0x000e620000000800 */
[----:B------:R-:W-:Y:S02]  /*18460*/  IADD3 R52, P4, R131, R126, RZ ;  /* 0x0000007e83347210 */ /* 0x000fe40007f9e0ff */
[----:B------:R-:W-:-:S05]  /*18470*/  LEA.HI.X.SX32 R51, R67, R127, 0x1, P5 ;  /* 0x0000007f43337211 */ /* 0x000fca00028f0eff */
[----:B------:R-:W3:Y:S01]  /*18480*/  LDC R56, c[0x0][0x278] ;  /* 0x00009e00ff387b82 */ /* 0x000ee20000000800 */
[----:B------:R-:W-:Y:S01]  /*18490*/  LEA.HI.X.SX32 R53, R131, R127, 0x1, P4 ;  /* 0x0000007f83357211 */ /* 0x000fe200020f0eff */
[----:B------:R2:W-:Y:S01]  /*184a0*/  STG.E.U8 desc[UR6][R48.64], R9 ;  /* 0x0000000930007986 */ /* 0x0005e2000c101106 */
[----:B----4-:R-:W-:-:S03]  /*184b0*/  IMAD R63, R66, 0x2f, RZ ;  /* 0x0000002f423f7824 */ /* 0x010fc600078e02ff */
[----:B------:R4:W-:Y:S01]  /*184c0*/  STG.E.U8 desc[UR6][R50.64], R8 ;  /* 0x0000000832007986 */ /* 0x0009e2000c101106 */
[----:B------:R-:W-:Y:S01]  /*184d0*/  PRMT R13, R15, 0x7772, RZ ;  /* 0x000077720f0d7816 */ /* 0x000fe200000000ff */
[----:B------:R-:W1:Y:S02]  /*184e0*/  LDC R65, c[0x0][0x278] ;  /* 0x00009e00ff417b82 */ /* 0x000e640000000800 */
[----:B------:R5:W-:Y:S04]  /*184f0*/  STG.E.U8 desc[UR6][R52.64], R11 ;  /* 0x0000000b34007986 */ /* 0x000be8000c101106 */
[----:B------:R5:W-:Y:S01]  /*18500*/  STG.E.U8 desc[UR6][R54.64], R10 ;  /* 0x0000000a36007986 */ /* 0x000be2000c101106 */
[----:B--2---:R-:W-:Y:S01]  /*18510*/  IMAD R49, R146, 0x30, RZ ;  /* 0x0000003092317824 */ /* 0x004fe200078e02ff */
[----:B------:R-:W2:Y:S01]  /*18520*/  LDC R66, c[0x0][0x278] ;  /* 0x00009e00ff427b82 */ /* 0x000ea20000000800 */
[----:B----4-:R-:W-:-:S04]  /*18530*/  IADD3 R8, P5, R61, R126, RZ ;  /* 0x0000007e3d087210 */ /* 0x010fc80007fbe0ff */
[-C--:B------:R-:W-:Y:S01]  /*18540*/  LEA.HI.X.SX32 R9, R61, R127.reuse, 0x1, P5 ;  /* 0x0000007f3d097211 */ /* 0x080fe200028f0eff */
[----:B-----5:R-:W-:Y:S02]  /*18550*/  IMAD R53, R62, 0x32, RZ ;  /* 0x000000323e357824 */ /* 0x020fe400078e02ff */
[----:B------:R-:W4:Y:S01]  /*18560*/  LDC R52, c[0x0][0x278] ;  /* 0x00009e00ff347b82 */ /* 0x000f220000000800 */
[-C--:B------:R-:W-:Y:S01]  /*18570*/  IADD3 R10, P4, R63, R126.reuse, RZ ;  /* 0x0000007e3f0a7210 */ /* 0x080fe20007f9e0ff */
[----:B------:R5:W-:Y:S01]  /*18580*/  STG.E.U8 desc[UR6][R8.64], R13 ;  /* 0x0000000d08007986 */ /* 0x000be2000c101106 */
[----:B------:R-:W-:Y:S02]  /*18590*/  IADD3 R48, P6, R49, R126, RZ ;  /* 0x0000007e31307210 */ /* 0x000fe40007fde0ff */
[----:B------:R-:W-:-:S03]  /*185a0*/  LEA.HI.X.SX32 R11, R63, R127, 0x1, P4 ;  /* 0x0000007f3f0b7211 */ /* 0x000fc600020f0eff */
[----:B------:R-:W4:Y:S01]  /*185b0*/  LDC R54, c[0x0][0x278] ;  /* 0x00009e00ff367b82 */ /* 0x000f220000000800 */
[----:B------:R-:W-:Y:S01]  /*185c0*/  PRMT R12, R15, 0x7773, RZ ;  /* 0x000077730f0c7816 */ /* 0x000fe200000000ff */
[----:B0-----:R-:W-:Y:S01]  /*185d0*/  IMAD R51, R60, 0x31, RZ ;  /* 0x000000313c337824 */ /* 0x001fe200078e02ff */
[----:B------:R-:W-:Y:S02]  /*185e0*/  LEA.HI.X.SX32 R49, R49, R127, 0x1, P6 ;  /* 0x0000007f31317211 */ /* 0x000fe400030f0eff */
[----:B-----5:R-:W-:-:S03]  /*185f0*/  IADD3 R8, P4, R53, R126, RZ ;  /* 0x0000007e35087210 */ /* 0x020fc60007f9e0ff */
[----:B------:R-:W0:Y:S01]  /*18600*/  LDC R60, c[0x0][0x278] ;  /* 0x00009e00ff3c7b82 */ /* 0x000e220000000800 */
[-C--:B------:R-:W-:Y:S01]  /*18610*/  LEA.HI.X.SX32 R9, R53, R127.reuse, 0x1, P4 ;  /* 0x0000007f35097211 */ /* 0x080fe200020f0eff */
[----:B---3--:R-:W-:Y:S01]  /*18620*/  IMAD R53, R56, 0x34, RZ ;  /* 0x0000003438357824 */ /* 0x008fe200078e02ff */
[C---:B------:R-:W-:Y:S01]  /*18630*/  IADD3 R50, P5, R51.reuse, R126, RZ ;  /* 0x0000007e33327210 */ /* 0x040fe20007fbe0ff */
[----:B------:R-:W-:Y:S04]  /*18640*/  STG.E.U8 desc[UR6][R10.64], R12 ;  /* 0x0000000c0a007986 */ /* 0x000fe8000c101106 */
[----:B------:R-:W3:Y:S01]  /*18650*/  LDC R56, c[0x0][0x278] ;  /* 0x00009e00ff387b82 */ /* 0x000ee20000000800 */
[----:B------:R5:W-:Y:S01]  /*18660*/  STG.E.U8 desc[UR6][R48.64], R17 ;  /* 0x0000001130007986 */ /* 0x000be2000c101106 */
[----:B------:R-:W-:Y:S01]  /*18670*/  LEA.HI.X.SX32 R51, R51, R127, 0x1, P5 ;  /* 0x0000007f33337211 */ /* 0x000fe200028f0eff */
[----:B-1----:R-:W-:-:S05]  /*18680*/  IMAD R13, R64, 0x33, RZ ;  /* 0x00000033400d7824 */ /* 0x002fca00078e02ff */
[----:B-----5:R-:W1:Y:S01]  /*18690*/  LDC R48, c[0x0][0x278] ;  /* 0x00009e00ff307b82 */ /* 0x020e620000000800 */
[----:B------:R-:W-:Y:S01]  /*186a0*/  STG.E.U8 desc[UR6][R50.64], R16 ;  /* 0x0000001032007986 */ /* 0x000fe2000c101106 */
[----:B------:R-:W-:Y:S01]  /*186b0*/  IMAD R55, R65, 0x35, RZ ;  /* 0x0000003541377824 */ /* 0x000fe200078e02ff */
[CC--:B------:R-:W-:Y:S02]  /*186c0*/  IADD3 R10, P5, R53.reuse, R126.reuse, RZ ;  /* 0x0000007e350a7210 */ /* 0x0c0fe40007fbe0ff */
[----:B------:R5:W-:Y:S01]  /*186d0*/  STG.E.U8 desc[UR6][R8.64], R21 ;  /* 0x0000001508007986 */ /* 0x000be2000c101106 */
[----:B--2---:R-:W-:Y:S01]  /*186e0*/  IMAD R17, R66, 0x36, RZ ;  /* 0x0000003642117824 */ /* 0x004fe200078e02ff */
[----:B------:R-:W-:Y:S01]  /*186f0*/  LEA.HI.X.SX32 R11, R53, R127, 0x1, P5 ;  /* 0x0000007f350b7211 */ /* 0x000fe200028f0eff */
[----:B----4-:R-:W-:Y:S01]  /*18700*/  IMAD R49, R54, 0x38, RZ ;  /* 0x0000003836317824 */ /* 0x010fe200078e02ff */
[-C--:B------:R-:W-:Y:S01]  /*18710*/  IADD3 R12, P4, R55, R126.reuse, RZ ;  /* 0x0000007e370c7210 */ /* 0x080fe20007f9e0ff */
[----:B------:R-:W2:Y:S01]  /*18720*/  LDC R53, c[0x0][0x278] ;  /* 0x00009e00ff357b82 */ /* 0x000ea20000000800 */
[----:B-----5:R-:W-:-:S07]  /*18730*/  IADD3 R8, P6, R13, R126, RZ ;  /* 0x0000007e0d087210 */ /* 0x020fce0007fde0ff */
[----:B------:R-:W4:Y:S01]  /*18740*/  LDC R50, c[0x0][0x278] ;  /* 0x00009e00ff327b82 */ /* 0x000f220000000800 */
[----:B------:R-:W-:Y:S01]  /*18750*/  IMAD R21, R52, 0x37, RZ ;  /* 0x0000003734157824 */ /* 0x000fe200078e02ff */
[----:B------:R-:W-:Y:S02]  /*18760*/  LEA.HI.X.SX32 R9, R13, R127, 0x1, P6 ;  /* 0x0000007f0d097211 */ /* 0x000fe400030f0eff */
[----:B------:R-:W-:-:S04]  /*18770*/  IADD3 R16, P6, R17, R126, RZ ;  /* 0x0000007e11107210 */ /* 0x000fc80007fde0ff */
[----:B------:R-:W5:Y:S01]  /*18780*/  LDC R52, c[0x0][0x278] ;  /* 0x00009e00ff347b82 */ /* 0x000f620000000800 */
[----:B------:R-:W-:Y:S01]  /*18790*/  LEA.HI.X.SX32 R13, R55, R127, 0x1, P4 ;  /* 0x0000007f370d7211 */ /* 0x000fe200020f0eff */
[----:B------:R3:W-:Y:S01]  /*187a0*/  STG.E.U8 desc[UR6][R8.64], R20 ;  /* 0x0000001408007986 */ /* 0x0007e2000c101106 */
[----:B------:R-:W-:Y:S01]  /*187b0*/  PRMT R25, R27, 0x7770, RZ ;  /* 0x000077701b197816 */ /* 0x000fe200000000ff */
[----:B0-----:R-:W-:-:S04]  /*187c0*/  IMAD R51, R60, 0x39, RZ ;  /* 0x000000393c337824 */ /* 0x001fc800078e02ff */
[----:B------:R-:W0:Y:S01]  /*187d0*/  LDC R54, c[0x0][0x278] ;  /* 0x00009e00ff367b82 */ /* 0x000e220000000800 */
[-C--:B------:R-:W-:Y:S01]  /*187e0*/  LEA.HI.X.SX32 R17, R17, R127.reuse, 0x1, P6 ;  /* 0x0000007f11117211 */ /* 0x080fe200030f0eff */
[----:B------:R1:W-:Y:S01]  /*187f0*/  STG.E.U8 desc[UR6][R10.64], R23 ;  /* 0x000000170a007986 */ /* 0x0003e2000c101106 */
[C---:B------:R-:W-:Y:S02]  /*18800*/  PRMT R14, R24.reuse, 0x7773, RZ ;  /* 0x00007773180e7816 */ /* 0x040fe400000000ff */
[-C--:B---3--:R-:W-:Y:S01]  /*18810*/  IADD3 R8, P5, R21, R126.reuse, RZ ;  /* 0x0000007e15087210 */ /* 0x088fe20007fbe0ff */
[----:B------:R3:W-:Y:S01]  /*18820*/  STG.E.U8 desc[UR6][R12.64], R22 ;  /* 0x000000160c007986 */ /* 0x0007e2000c101106 */
[----:B------:R-:W-:Y:S01]  /*18830*/  PRMT R15, R24, 0x7772, RZ ;  /* 0x00007772180f7816 */ /* 0x000fe200000000ff */
[----:B------:R-:W0:Y:S01]  /*18840*/  LDC R20, c[0x0][0x278] ;  /* 0x00009e00ff147b82 */ /* 0x000e220000000800 */
[----:B------:R-:W-:Y:S01]  /*18850*/  PRMT R24, R27, 0x7771, RZ ;  /* 0x000077711b187816 */ /* 0x000fe200000000ff */
[----:B-1----:R-:W-:Y:S01]  /*18860*/  IMAD R23, R56, 0x3a, RZ ;  /* 0x0000003a38177824 */ /* 0x002fe200078e02ff */
[-C--:B------:R-:W-:Y:S01]  /*18870*/  IADD3 R10, P4, R49, R126.reuse, RZ ;  /* 0x0000007e310a7210 */ /* 0x080fe20007f9e0ff */
[----:B------:R1:W-:Y:S01]  /*18880*/  STG.E.U8 desc[UR6][R16.64], R25 ;  /* 0x0000001910007986 */ /* 0x0003e2000c101106 */
[-C--:B------:R-:W-:Y:S01]  /*18890*/  LEA.HI.X.SX32 R9, R21, R127.reuse, 0x1, P5 ;  /* 0x0000007f15097211 */ /* 0x080fe200028f0eff */
[----:B------:R-:W-:Y:S01]  /*188a0*/  IMAD R21, R48, 0x3b, RZ ;  /* 0x0000003b30157824 */ /* 0x000fe200078e02ff */
[----:B---3--:R-:W-:Y:S01]  /*188b0*/  IADD3 R12, P6, R51, R126, RZ ;  /* 0x0000007e330c7210 */ /* 0x008fe20007fde0ff */
[----:B------:R-:W3:Y:S01]  /*188c0*/  LDC R22, c[0x0][0x278] ;  /* 0x00009e00ff167b82 */ /* 0x000ee20000000800 */
[-C--:B------:R-:W-:Y:S01]  /*188d0*/  LEA.HI.X.SX32 R11, R49, R127.reuse, 0x1, P4 ;  /* 0x0000007f310b7211 */ /* 0x080fe200020f0eff */
[----:B------:R4:W-:Y:S01]  /*188e0*/  STG.E.U8 desc[UR6][R8.64], R24 ;  /* 0x0000001808007986 */ /* 0x0009e2000c101106 */
[----:B------:R-:W-:-:S02]  /*188f0*/  LEA.HI.X.SX32 R13, R51, R127, 0x1, P6 ;  /* 0x0000007f330d7211 */ /* 0x000fc400030f0eff */
[-C--:B-1----:R-:W-:Y:S01]  /*18900*/  IADD3 R16, P5, R23, R126.reuse, RZ ;  /* 0x0000007e17107210 */ /* 0x082fe20007fbe0ff */
[----:B------:R0:W-:Y:S01]  /*18910*/  STG.E.U8 desc[UR6][R10.64], R15 ;  /* 0x0000000f0a007986 */ /* 0x0001e2000c101106 */
[----:B--2---:R-:W-:Y:S01]  /*18920*/  IMAD R25, R53, 0x3e, RZ ;  /* 0x0000003e35197824 */ /* 0x004fe200078e02ff */
[----:B------:R-:W1:Y:S01]  /*18930*/  LDC R48, c[0x0][0x278] ;  /* 0x00009e00ff307b82 */ /* 0x000e620000000800 */
[-C--:B------:R-:W-:Y:S02]  /*18940*/  LEA.HI.X.SX32 R17, R23, R127.reuse, 0x1, P5 ;  /* 0x0000007f17117211 */ /* 0x080fe400028f0eff */
[C---:B----4-:R-:W-:Y:S01]  /*18950*/  IADD3 R8, P4, R21.reuse, R126, RZ ;  /* 0x0000007e15087210 */ /* 0x050fe20007f9e0ff */
[----:B------:R-:W-:Y:S03]  /*18960*/  STG.E.U8 desc[UR6][R12.64], R14 ;  /* 0x0000000e0c007986 */ /* 0x000fe6000c101106 */
[----:B------:R-:W-:Y:S01]  /*18970*/  LEA.HI.X.SX32 R9, R21, R127, 0x1, P4 ;  /* 0x0000007f15097211 */ /* 0x000fe200020f0eff */
[----:B------:R2:W-:Y:S01]  /*18980*/  STG.E.U8 desc[UR6][R16.64], R19 ;  /* 0x0000001310007986 */ /* 0x0005e2000c101106 */
[----:B------:R-:W-:Y:S01]  /*18990*/  IMAD R21, R50, 0x3c, RZ ;  /* 0x0000003c32157824 */ /* 0x000fe200078e02ff */
[----:B------:R-:W4:Y:S01]  /*189a0*/  LDC R24, c[0x0][0x278] ;  /* 0x00009e00ff187b82 */ /* 0x000f220000000800 */
[----:B-----5:R-:W-:Y:S01]  /*189b0*/  IMAD R23, R52, 0x3d, RZ ;  /* 0x0000003d34177824 */ /* 0x020fe200078e02ff */
[----:B------:R5:W-:Y:S01]  /*189c0*/  STG.E.U8 desc[UR6][R8.64], R18 ;  /* 0x0000001208007986 */ /* 0x000be2000c101106 */
[----:B0-----:R-:W-:-:S05]  /*189d0*/  IMAD R15, R54, 0x3f, RZ ;  /* 0x0000003f360f7824 */ /* 0x001fca00078e02ff */
[----:B--2---:R-:W0:Y:S01]  /*189e0*/  LDC R16, c[0x0][0x278] ;  /* 0x00009e00ff107b82 */ /* 0x004e220000000800 */
[-C--:B------:R-:W-:Y:S02]  /*189f0*/  IADD3 R10, P5, R23, R126.reuse, RZ ;  /* 0x0000007e170a7210 */ /* 0x080fe40007fbe0ff */
[-C--:B-----5:R-:W-:Y:S02]  /*18a00*/  IADD3 R8, P6, R21, R126.reuse, RZ ;  /* 0x0000007e15087210 */ /* 0x0a0fe40007fde0ff */
[-C--:B------:R-:W-:Y:S02]  /*18a10*/  IADD3 R12, P4, R25, R126.reuse, RZ ;  /* 0x0000007e190c7210 */ /* 0x080fe40007f9e0ff */
[-C--:B------:R-:W-:Y:S01]  /*18a20*/  LEA.HI.X.SX32 R9, R21, R127.reuse, 0x1, P6 ;  /* 0x0000007f15097211 */ /* 0x080fe200030f0eff */
[----:B------:R-:W2:Y:S01]  /*18a30*/  LDC R18, c[0x0][0x278] ;  /* 0x00009e00ff127b82 */ /* 0x000ea20000000800 */
[----:B------:R-:W-:Y:S02]  /*18a40*/  IADD3 R14, P6, R15, R126, RZ ;  /* 0x0000007e0f0e7210 */ /* 0x000fe40007fde0ff */
[----:B------:R-:W-:-:S02]  /*18a50*/  LEA.HI.X.SX32 R11, R23, R127, 0x1, P5 ;  /* 0x0000007f170b7211 */ /* 0x000fc400028f0eff */
[-C--:B------:R-:W-:Y:S01]  /*18a60*/  LEA.HI.X.SX32 R13, R25, R127.reuse, 0x1, P4 ;  /* 0x0000007f190d7211 */ /* 0x080fe200020f0eff */
[----:B------:R-:W-:Y:S01]  /*18a70*/  IMAD.SHL.U32 R17, R20, 0x40, RZ ;  /* 0x0000004014117824 */ /* 0x000fe200078e00ff */
[----:B------:R-:W-:Y:S01]  /*18a80*/  LEA.HI.X.SX32 R15, R15, R127, 0x1, P6 ;  /* 0x0000007f0f0f7211 */ /* 0x000fe200030f0eff */
[----:B------:R-:W-:Y:S01]  /*18a90*/  STG.E.U8 desc[UR6][R8.64], R179 ;  /* 0x000000b308007986 */ /* 0x000fe2000c101106 */
[----:B---3--:R-:W-:Y:S01]  /*18aa0*/  IMAD R19, R22, 0x41, RZ ;  /* 0x0000004116137824 */ /* 0x008fe200078e02ff */
[----:B------:R-:W3:Y:S02]  /*18ab0*/  LDC R23, c[0x0][0x278] ;  /* 0x00009e00ff177b82 */ /* 0x000ee40000000800 */
[----:B------:R-:W-:Y:S04]  /*18ac0*/  STG.E.U8 desc[UR6][R10.64], R180 ;  /* 0x000000b40a007986 */ /* 0x000fe8000c101106 */
[----:B------:R-:W-:Y:S02]  /*18ad0*/  STG.E.U8 desc[UR6][R12.64], R177 ;  /* 0x000000b10c007986 */ /* 0x000fe4000c101106 */
[----:B------:R-:W5:Y:S02]  /*18ae0*/  LDC R20, c[0x0][0x278] ;  /* 0x00009e00ff147b82 */ /* 0x000f640000000800 */
[----:B------:R1:W-:Y:S06]  /*18af0*/  STG.E.U8 desc[UR6][R14.64], R178 ;  /* 0x000000b20e007986 */ /* 0x0003ec000c101106 */
[----:B------:R-:W5:Y:S01]  /*18b00*/  LDC R22, c[0x0][0x278] ;  /* 0x00009e00ff167b82 */ /* 0x000f620000000800 */
[----:B-1----:R-:W-:-:S02]  /*18b10*/  IADD3 R14, P5, R17, R126, RZ ;  /* 0x0000007e110e7210 */ /* 0x002fc40007fbe0ff */
[-C--:B------:R-:W-:Y:S01]  /*18b20*/  IADD3 R12, P4, R19, R126.reuse, RZ ;  /* 0x0000007e130c7210 */ /* 0x080fe20007f9e0ff */
[----:B------:R-:W-:Y:S01]  /*18b30*/  IMAD R21, R48, 0x43, RZ ;  /* 0x0000004330157824 */ /* 0x000fe200078e02ff */
[-C--:B------:R-:W-:Y:S01]  /*18b40*/  LEA.HI.X.SX32 R15, R17, R127.reuse, 0x1, P5 ;  /* 0x0000007f110f7211 */ /* 0x080fe200028f0eff */
[----:B0-----:R-:W-:Y:S01]  /*18b50*/  IMAD R17, R16, 0x44, RZ ;  /* 0x0000004410117824 */ /* 0x001fe200078e02ff */
[----:B------:R-:W-:Y:S01]  /*18b60*/  LEA.HI.X.SX32 R13, R19, R127, 0x1, P4 ;  /* 0x0000007f130d7211 */ /* 0x000fe200020f0eff */
[----:B------:R-:W0:Y:S02]  /*18b70*/  LDC R16, c[0x0][0x278] ;  /* 0x00009e00ff107b82 */ /* 0x000e240000000800 */
[----:B------:R1:W-:Y:S01]  /*18b80*/  STG.E.U8 desc[UR6][R14.64], R182 ;  /* 0x000000b60e007986 */ /* 0x0003e2000c101106 */
[----:B----4-:R-:W-:Y:S01]  /*18b90*/  IMAD R9, R24, 0x42, RZ ;  /* 0x0000004218097824 */ /* 0x010fe200078e02ff */
[----:B------:R-:W-:-:S04]  /*18ba0*/  IADD3 R8, P5, R21, R126, RZ ;  /* 0x0000007e15087210 */ /* 0x000fc80007fbe0ff */
[----:B------:R-:W4:Y:S01]  /*18bb0*/  LDC R25, c[0x0][0x228] ;  /* 0x00008a00ff197b82 */ /* 0x000f220000000800 */
[----:B-1----:R-:W-:Y:S01]  /*18bc0*/  IADD3 R14, P4, R17, R126, RZ ;  /* 0x0000007e110e7210 */ /* 0x002fe20007f9e0ff */
[----:B---3--:R-:W-:Y:S01]  /*18bd0*/  IMAD R19, R23, 0x46, RZ ;  /* 0x0000004617137824 */ /* 0x008fe200078e02ff */
[----:B------:R1:W-:Y:S01]  /*18be0*/  STG.E.U8 desc[UR6][R12.64], R186 ;  /* 0x000000ba0c007986 */ /* 0x0003e2000c101106 */
[----:B------:R-:W-:-:S04]  /*18bf0*/  PRMT R196, R30, 0x7773, RZ ;  /* 0x000077731ec47816 */ /* 0x000fc800000000ff */
[----:B------:R-:W3:Y:S01]  /*18c00*/  LDC R24, c[0x0][0x278] ;  /* 0x00009e00ff187b82 */ /* 0x000ee20000000800 */
[----:B------:R-:W-:Y:S01]  /*18c10*/  LEA.HI.X.SX32 R15, R17, R127, 0x1, P4 ;  /* 0x0000007f110f7211 */ /* 0x000fe200020f0eff */
[----:B--2---:R-:W-:Y:S01]  /*18c20*/  IMAD R17, R18, 0x45, RZ ;  /* 0x0000004512117824 */ /* 0x004fe200078e02ff */
[----:B------:R-:W-:-:S05]  /*18c30*/  IADD3 R10, P6, R9, R126, RZ ;  /* 0x0000007e090a7210 */ /* 0x000fca0007fde0ff */
[----:B------:R-:W2:Y:S01]  /*18c40*/  LDC R18, c[0x0][0x278] ;  /* 0x00009e00ff127b82 */ /* 0x000ea20000000800 */
[-C--:B------:R-:W-:Y:S02]  /*18c50*/  LEA.HI.X.SX32 R11, R9, R127.reuse, 0x1, P6 ;  /* 0x0000007f090b7211 */ /* 0x080fe400030f0eff */
[----:B------:R-:W-:Y:S01]  /*18c60*/  LEA.HI.X.SX32 R9, R21, R127, 0x1, P5 ;  /* 0x0000007f15097211 */ /* 0x000fe200028f0eff */
[----:B-----5:R-:W-:Y:S02]  /*18c70*/  IMAD R21, R20, 0x47, RZ ;  /* 0x0000004714157824 */ /* 0x020fe400078e02ff */
[----:B------:R-:W-:Y:S02]  /*18c80*/  IMAD R23, R22, 0x48, RZ ;  /* 0x0000004816177824 */ /* 0x000fe400078e02ff */
[----:B------:R-:W5:Y:S01]  /*18c90*/  LDC R20, c[0x0][0x278] ;  /* 0x00009e00ff147b82 */ /* 0x000f620000000800 */
[----:B------:R0:W-:Y:S04]  /*18ca0*/  STG.E.U8 desc[UR6][R10.64], R184 ;  /* 0x000000b80a007986 */ /* 0x0001e8000c101106 */
[----:B------:R4:W-:Y:S03]  /*18cb0*/  STG.E.U8 desc[UR6][R8.64], R185 ;  /* 0x000000b908007986 */ /* 0x0009e6000c101106 */
[----:B------:R-:W3:Y:S01]  /*18cc0*/  LDC R22, c[0x0][0x278] ;  /* 0x00009e00ff167b82 */ /* 0x000ee20000000800 */
[-C--:B-1----:R-:W-:Y:S01]  /*18cd0*/  IADD3 R12, P4, R21, R126.reuse, RZ ;  /* 0x0000007e150c7210 */ /* 0x082fe20007f9e0ff */
[----:B------:R1:W-:Y:S01]  /*18ce0*/  STG.E.U8 desc[UR6][R14.64], R183 ;  /* 0x000000b70e007986 */ /* 0x0003e2000c101106 */
[----:B0-----:R-:W-:-:S02]  /*18cf0*/  IADD3 R10, P5, R19, R126, RZ ;  /* 0x0000007e130a7210 */ /* 0x001fc40007fbe0ff */
[----:B----4-:R-:W-:-:S04]  /*18d00*/  IADD3 R8, P6, R17, R126, RZ ;  /* 0x0000007e11087210 */ /* 0x010fc80007fde0ff */
[-C--:B------:R-:W-:Y:S01]  /*18d10*/  LEA.HI.X.SX32 R9, R17, R127.reuse, 0x1, P6 ;  /* 0x0000007f11097211 */ /* 0x080fe200030f0eff */
[----:B------:R-:W-:Y:S02]  /*18d20*/  IMAD R17, R16, 0x49, RZ ;  /* 0x0000004910117824 */ /* 0x000fe400078e02ff */
[----:B------:R-:W0:Y:S01]  /*18d30*/  LDC R16, c[0x0][0x278] ;  /* 0x00009e00ff107b82 */ /* 0x000e220000000800 */
[-C--:B-1----:R-:W-:Y:S02]  /*18d40*/  IADD3 R14, P6, R23, R126.reuse, RZ ;  /* 0x0000007e170e7210 */ /* 0x082fe40007fde0ff */
[-C--:B------:R-:W-:Y:S01]  /*18d50*/  LEA.HI.X.SX32 R11, R19, R127.reuse, 0x1, P5 ;  /* 0x0000007f130b7211 */ /* 0x080fe200028f0eff */
[----:B--2---:R-:W-:Y:S01]  /*18d60*/  IMAD R19, R18, 0x4a, RZ ;  /* 0x0000004a12137824 */ /* 0x004fe200078e02ff */
[-C--:B------:R-:W-:Y:S01]  /*18d70*/  LEA.HI.X.SX32 R13, R21, R127.reuse, 0x1, P4 ;  /* 0x0000007f150d7211 */ /* 0x080fe200020f0eff */
[----:B------:R-:W-:Y:S02]  /*18d80*/  STG.E.U8 desc[UR6][R8.64], R189 ;  /* 0x000000bd08007986 */ /* 0x000fe4000c101106 */
[----:B------:R-:W1:Y:S01]  /*18d90*/  LDC R18, c[0x0][0x278] ;  /* 0x00009e00ff127b82 */ /* 0x000e620000000800 */
[----:B------:R-:W-:Y:S01]  /*18da0*/  LEA.HI.X.SX32 R15, R23, R127, 0x1, P6 ;  /* 0x0000007f170f7211 */ /* 0x000fe200030f0eff */
[----:B------:R2:W-:Y:S06]  /*18db0*/  STG.E.U8 desc[UR6][R10.64], R187 ;  /* 0x000000bb0a007986 */ /* 0x0005ec000c101106 */
[----:B------:R-:W4:Y:S01]  /*18dc0*/  LDC R21, c[0x0][0x278] ;  /* 0x00009e00ff157b82 */ /* 0x000f220000000800 */
[----:B------:R5:W-:Y:S01]  /*18dd0*/  STG.E.U8 desc[UR6][R12.64], R188 ;  /* 0x000000bc0c007986 */ /* 0x000be2000c101106 */
[----:B--2---:R-:W-:-:S06]  /*18de0*/  IADD3 R10, P4, R17, R126, RZ ;  /* 0x0000007e110a7210 */ /* 0x004fcc0007f9e0ff */
[----:B------:R-:W2:Y:S01]  /*18df0*/  LDC R23, c[0x0][0x278] ;  /* 0x00009e00ff177b82 */ /* 0x000ea20000000800 */
[----:B------:R3:W-:Y:S01]  /*18e00*/  STG.E.U8 desc[UR6][R14.64], R190 ;  /* 0x000000be0e007986 */ /* 0x0007e2000c101106 */
[-C--:B------:R-:W-:Y:S02]  /*18e10*/  LEA.HI.X.SX32 R11, R17, R127.reuse, 0x1, P4 ;  /* 0x0000007f110b7211 */ /* 0x080fe400020f0eff */
[CC--:B------:R-:W-:Y:S01]  /*18e20*/  IADD3 R8, P5, R19.reuse, R126.reuse, RZ ;  /* 0x0000007e13087210 */ /* 0x0c0fe20007fbe0ff */
[----:B-----5:R-:W-:Y:S02]  /*18e30*/  IMAD R13, R20, 0x4b, RZ ;  /* 0x0000004b140d7824 */ /* 0x020fe400078e02ff */
[----:B------:R5:W-:Y:S01]  /*18e40*/  STG.E.U8 desc[UR6][R10.64], R191 ;  /* 0x000000bf0a007986 */ /* 0x000be2000c101106 */
[----:B------:R-:W-:Y:S01]  /*18e50*/  LEA.HI.X.SX32 R9, R19, R127, 0x1, P5 ;  /* 0x0000007f13097211 */ /* 0x000fe200028f0eff */
[----:B------:R-:W2:Y:S01]  /*18e60*/  LDC R20, c[0x0][0x278] ;  /* 0x00009e00ff147b82 */ /* 0x000ea20000000800 */
[----:B---3--:R-:W-:Y:S01]  /*18e70*/  IMAD R15, R22, 0x4c, RZ ;  /* 0x0000004c160f7824 */ /* 0x008fe200078e02ff */
[----:B-----5:R-:W-:-:S02]  /*18e80*/  IADD3 R10, P4, R13, R126, RZ ;  /* 0x0000007e0d0a7210 */ /* 0x020fc40007f9e0ff */
[----:B------:R1:W-:Y:S02]  /*18e90*/  STG.E.U8 desc[UR6][R8.64], R193 ;  /* 0x000000c108007986 */ /* 0x0003e4000c101106 */
[----:B------:R-:W-:Y:S02]  /*18ea0*/  IADD3 R12, P5, R15, R126, RZ ;  /* 0x0000007e0f0c7210 */ /* 0x000fe40007fbe0ff */
[----:B------:R-:W3:Y:S01]  /*18eb0*/  LDC R22, c[0x0][0x278] ;  /* 0x00009e00ff167b82 */ /* 0x000ee20000000800 */
[-C--:B------:R-:W-:Y:S02]  /*18ec0*/  LEA.HI.X.SX32 R11, R13, R127.reuse, 0x1, P4 ;  /* 0x0000007f0d0b7211 */ /* 0x080fe400020f0eff */
[----:B------:R-:W-:Y:S01]  /*18ed0*/  LEA.HI.X.SX32 R13, R15, R127, 0x1, P5 ;  /* 0x0000007f0f0d7211 */ /* 0x000fe200028f0eff */
[----:B0-----:R-:W-:Y:S02]  /*18ee0*/  IMAD R15, R16, 0x4d, RZ ;  /* 0x0000004d100f7824 */ /* 0x001fe400078e02ff */
[----:B------:R-:W-:Y:S02]  /*18ef0*/  STG.E.U8 desc[UR6][R10.64], R194 ;  /* 0x000000c20a007986 */ /* 0x000fe4000c101106 */
[----:B------:R-:W0:Y:S01]  /*18f00*/  LDC R16, c[0x0][0x278] ;  /* 0x00009e00ff107b82 */ /* 0x000e220000000800 */
[----:B----4-:R-:W-:Y:S01]  /*18f10*/  IMAD R17, R21, 0x4f, RZ ;  /* 0x0000004f15117824 */ /* 0x010fe200078e02ff */
[----:B------:R4:W-:Y:S01]  /*18f20*/  STG.E.U8 desc[UR6][R12.64], R192 ;  /* 0x000000c00c007986 */ /* 0x0009e2000c101106 */
[----:B-1----:R-:W-:-:S02]  /*18f30*/  IMAD R9, R18, 0x4e, RZ ;  /* 0x0000004e12097824 */ /* 0x002fc400078e02ff */
[----:B------:R-:W-:Y:S01]  /*18f40*/  IMAD R14, R250, UR5, RZ ;  /* 0x00000005fa0e7c24 */ /* 0x000fe2000f8e02ff */
[----:B------:R-:W-:Y:S01]  /*18f50*/  PRMT R197, R31, 0x7772, RZ ;  /* 0x000077721fc57816 */ /* 0x000fe200000000ff */
[----:B--2---:R-:W-:Y:S01]  /*18f60*/  IMAD R19, R23, 0x50, RZ ;  /* 0x0000005017137824 */ /* 0x004fe200078e02ff */
[----:B------:R-:W1:Y:S01]  /*18f70*/  LDC R18, c[0x0][0x278] ;  /* 0x00009e00ff127b82 */ /* 0x000e620000000800 */
[----:B------:R-:W-:Y:S01]  /*18f80*/  PRMT R198, R31, 0x7773, RZ ;  /* 0x000077731fc67816 */ /* 0x000fe200000000ff */
[----:B------:R-:W-:Y:S01]  /*18f90*/  ULDC UR5, c[0x0][0x278] ;  /* 0x00009e0000057ab9 */ /* 0x000fe20000000800 */
[-C--:B----4-:R-:W-:Y:S02]  /*18fa0*/  IADD3 R12, P5, R15, R126.reuse, RZ ;  /* 0x0000007e0f0c7210 */ /* 0x090fe40007fbe0ff */
[----:B------:R-:W-:-:S03]  /*18fb0*/  IADD3 R10, P4, R9, R126, RZ ;  /* 0x0000007e090a7210 */ /* 0x000fc60007f9e0ff */
[----:B------:R-:W2:Y:S01]  /*18fc0*/  LDC R21, c[0x0][0x278] ;  /* 0x00009e00ff157b82 */ /* 0x000ea20000000800 */
[-C--:B------:R-:W-:Y:S02]  /*18fd0*/  LEA.HI.X.SX32 R13, R15, R127.reuse, 0x1, P5 ;  /* 0x0000007f0f0d7211 */ /* 0x080fe400028f0eff */
[-C--:B------:R-:W-:Y:S02]  /*18fe0*/  IADD3 R8, P5, R17, R126.reuse, RZ ;  /* 0x0000007e11087210 */ /* 0x080fe40007fbe0ff */
[----:B------:R-:W-:Y:S01]  /*18ff0*/  IADD3 R14, R14, UR4, R25 ;  /* 0x000000040e0e7c10 */ /* 0x000fe2000fffe019 */
[----:B------:R-:W-:Y:S01]  /*19000*/  ULDC UR4, c[0x0][0x278] ;  /* 0x00009e0000047ab9 */ /* 0x000fe20000000800 */
[----:B------:R-:W-:Y:S01]  /*19010*/  IADD3 RZ, P6, R19, R126, RZ ;  /* 0x0000007e13ff7210 */ /* 0x000fe20007fde0ff */
[----:B------:R-:W-:Y:S01]  /*19020*/  UIMAD UR4, UR4, 0x50, URZ ;  /* 0x00000050040478a4 */ /* 0x000fe2000f8e023f */
[-C--:B------:R-:W-:Y:S01]  /*19030*/  LEA.HI.X.SX32 R11, R9, R127.reuse, 0x1, P4 ;  /* 0x0000007f090b7211 */ /* 0x080fe200020f0eff */
[----:B------:R4:W-:Y:S01]  /*19040*/  STG.E.U8 desc[UR6][R12.64], R196 ;  /* 0x000000c40c007986 */ /* 0x0009e2000c101106 */
[----:B------:R-:W-:-:S02]  /*19050*/  LEA.HI.X.SX32 R9, R17, R127, 0x1, P5 ;  /* 0x0000007f11097211 */ /* 0x000fc400028f0eff */
[----:B------:R-:W-:Y:S01]  /*19060*/  PRMT R195, R32, 0x7770, RZ ;  /* 0x0000777020c37816 */ /* 0x000fe200000000ff */
[----:B------:R-:W5:Y:S01]  /*19070*/  LDC R17, c[0x0][0x278] ;  /* 0x00009e00ff117b82 */ /* 0x000f620000000800 */
[----:B------:R0:W-:Y:S01]  /*19080*/  STG.E.U8 desc[UR6][R10.64], R197 ;  /* 0x000000c50a007986 */ /* 0x0001e2000c101106 */
[----:B----4-:R-:W-:Y:S01]  /*19090*/  LEA.HI.X.SX32 R13, R19, R127, 0x1, P6 ;  /* 0x0000007f130d7211 */ /* 0x010fe200030f0eff */
[----:B------:R-:W-:-:S05]  /*190a0*/  IMAD R15, R20, 0x51, RZ ;  /* 0x00000051140f7824 */ /* 0x000fca00078e02ff */
[----:B------:R-:W4:Y:S01]  /*190b0*/  LDC R19, c[0x0][0x278] ;  /* 0x00009e00ff137b82 */ /* 0x000f220000000800 */
[----:B------:R-:W-:Y:S01]  /*190c0*/  VIADD R12, R14, UR4 ;  /* 0x000000040e0c7c36 */ /* 0x000fe20008000000 */
[----:B------:R-:W-:Y:S01]  /*190d0*/  STG.E.U8 desc[UR6][R8.64], R198 ;  /* 0x000000c608007986 */ /* 0x000fe2000c101106 */
[----:B------:R-:W-:Y:S01]  /*190e0*/  ULDC UR4, c[0x0][0x278] ;  /* 0x00009e0000047ab9 */ /* 0x000fe20000000800 */
[----:B0-----:R-:W-:Y:S02]  /*190f0*/  IMAD R11, R16, 0x52, RZ ;  /* 0x00000052100b7824 */ /* 0x001fe400078e02ff */
[----:B------:R3:W-:Y:S01]  /*19100*/  STG.E.U8 desc[UR6][R12.64], R195 ;  /* 0x000000c30c007986 */ /* 0x0007e2000c101106 */
[----:B------:R-:W-:Y:S01]  /*19110*/  UIMAD UR4, UR4, 0x51, URZ ;  /* 0x00000051040478a4 */ /* 0x000fe2000f8e023f */
[-C--:B------:R-:W-:Y:S01]  /*19120*/  IADD3 RZ, P4, R15, R126.reuse, RZ ;  /* 0x0000007e0fff7210 */ /* 0x080fe20007f9e0ff */
[----:B------:R-:W-:Y:S01]  /*19130*/  UIMAD UR5, UR5, 0x52, URZ ;  /* 0x00000052050578a4 */ /* 0x000fe2000f8e023f */
[----:B------:R-:W-:Y:S01]  /*19140*/  IADD3 RZ, P5, R11, R126, RZ ;  /* 0x0000007e0bff7210 */ /* 0x000fe20007fbe0ff */
[----:B------:R-:W0:Y:S01]  /*19150*/  LDC R16, c[0x0][0x278] ;  /* 0x00009e00ff107b82 */ /* 0x000e220000000800 */
[----:B---3--:R-:W-:-:S07]  /*19160*/  IMAD R13, R22, 0x53, RZ ;  /* 0x00000053160d7824 */ /* 0x008fce00078e02ff */
[----:B------:R-:W3:Y:S01]  /*19170*/  LDC R20, c[0x0][0x278] ;  /* 0x00009e00ff147b82 */ /* 0x000ee20000000800 */
[----:B------:R-:W-:Y:S01]  /*19180*/  PRMT R201, R32, 0x7771, RZ ;  /* 0x0000777120c97816 */ /* 0x000fe200000000ff */
[C---:B------:R-:W-:Y:S01]  /*19190*/  VIADD R8, R14.reuse, UR4 ;  /* 0x000000040e087c36 */ /* 0x040fe20008000000 */
[-C--:B------:R-:W-:Y:S02]  /*191a0*/  LEA.HI.X.SX32 R9, R15, R127.reuse, 0x1, P4 ;  /* 0x0000007f0f097211 */ /* 0x080fe400020f0eff */
[-C--:B------:R-:W-:Y:S01]  /*191b0*/  IADD3 RZ, P6, R13, R126.reuse, RZ ;  /* 0x0000007e0dff7210 */ /* 0x080fe20007fde0ff */
[C---:B------:R-:W-:Y:S01]  /*191c0*/  VIADD R10, R14.reuse, UR5 ;  /* 0x000000050e0a7c36 */ /* 0x040fe20008000000 */
[----:B------:R-:W-:Y:S01]  /*191d0*/  PRMT R199, R33, 0x7770, RZ ;  /* 0x0000777021c77816 */ /* 0x000fe200000000ff */
[----:B------:R-:W-:Y:S01]  /*191e0*/  VIADD R12, R14, UR8 ;  /* 0x000000080e0c7c36 */ /* 0x000fe20008000000 */
[-C--:B------:R-:W-:Y:S02]  /*191f0*/  LEA.HI.X.SX32 R11, R11, R127.reuse, 0x1, P5 ;  /* 0x0000007f0b0b7211 */ /* 0x080fe400028f0eff */
[----:B------:R-:W-:Y:S01]  /*19200*/  PRMT R200, R33, 0x7771, RZ ;  /* 0x0000777121c87816 */ /* 0x000fe200000000ff */
[----:B------:R-:W-:Y:S01]  /*19210*/  STG.E.U8 desc[UR6][R8.64], R201 ;  /* 0x000000c908007986 */ /* 0x000fe2000c101106 */
[----:B------:R-:W-:Y:S01]  /*19220*/  LEA.HI.X.SX32 R13, R13, R127, 0x1, P6 ;  /* 0x0000007f0d0d7211 */ /* 0x000fe200030f0eff */
[----:B-----5:R-:W-:Y:S01]  /*19230*/  IMAD R15, R17, 0x54, RZ ;  /* 0x00000054110f7824 */ /* 0x020fe200078e02ff */
[----:B------:R-:W-:Y:S01]  /*19240*/  ULDC UR4, c[0x0][0x278] ;  /* 0x00009e0000047ab9 */ /* 0x000fe20000000800 */
[----:B------:R-:W-:Y:S01]  /*19250*/  STG.E.U8 desc[UR6][R10.64], R199 ;  /* 0x000000c70a007986 */ /* 0x000fe2000c101106 */
[----:B-1----:R-:W-:Y:S01]  /*19260*/  IMAD R17, R18, 0x55, RZ ;  /* 0x0000005512117824 */ /* 0x002fe200078e02ff */
[----:B------:R-:W-:Y:S01]  /*19270*/  ULDC UR5, c[0x0][0x278] ;  /* 0x00009e0000057ab9 */ /* 0x000fe20000000800 */
[----:B------:R-:W-:Y:S01]  /*19280*/  ULDC UR8, c[0x0][0x278] ;  /* 0x00009e0000087ab9 */ /* 0x000fe20000000800 */
[----:B------:R4:W-:Y:S01]  /*19290*/  STG.E.U8 desc[UR6][R12.64], R200 ;  /* 0x000000c80c007986 */ /* 0x0009e2000c101106 */
[----:B------:R-:W-:Y:S01]  /*192a0*/  UIMAD UR4, UR4, 0x54, URZ ;  /* 0x00000054040478a4 */ /* 0x000fe2000f8e023f */
[-C--:B------:R-:W-:Y:S01]  /*192b0*/  IADD3 RZ, P4, R15, R126.reuse, RZ ;  /* 0x0000007e0fff7210 */ /* 0x080fe20007f9e0ff */
[----:B------:R-:W-:Y:S01]  /*192c0*/  UIMAD UR5, UR5, 0x55, URZ ;  /* 0x00000055050578a4 */ /* 0x000fe2000f8e023f */
[----:B------:R-:W-:Y:S01]  /*192d0*/  IADD3 RZ, P5, R17, R126, RZ ;  /* 0x0000007e11ff7210 */ /* 0x000fe20007fbe0ff */
[----:B------:R-:W-:Y:S01]  /*192e0*/  UIMAD UR8, UR8, 0x56, URZ ;  /* 0x00000056080878a4 */ /* 0x000fe2000f8e023f */
[----:B------:R-:W1:Y:S01]  /*192f0*/  LDC R18, c[0x0][0x278] ;  /* 0x00009e00ff127b82 */ /* 0x000e620000000800 */
[----:B----4-:R-:W-:-:S07]  /*19300*/  IMAD R13, R19, 0x56, RZ ;  /* 0x00000056130d7824 */ /* 0x010fce00078e02ff */
[----:B------:R-:W4:Y:S01]  /*19310*/  LDC R19, c[0x0][0x278] ;  /* 0x00009e00ff137b82 */ /* 0x000f220000000800 */
[----:B------:R-:W-:Y:S02]  /*19320*/  PRMT R204, R34, 0x7770, RZ ;  /* 0x0000777022cc7816 */ /* 0x000fe400000000ff */
[----:B------:R-:W-:Y:S01]  /*19330*/  IADD3 RZ, P6, R13, R126, RZ ;  /* 0x0000007e0dff7210 */ /* 0x000fe20007fde0ff */
[C---:B------:R-:W-:Y:S01]  /*19340*/  VIADD R8, R14.reuse, UR4 ;  /* 0x000000040e087c36 */ /* 0x040fe20008000000 */
[-C--:B------:R-:W-:Y:S01]  /*19350*/  LEA.HI.X.SX32 R9, R15, R127.reuse, 0x1, P4 ;  /* 0x0000007f0f097211 */ /* 0x080fe200020f0eff */
[----:B------:R-:W-:Y:S02]  /*19360*/  VIADD R10, R14, UR5 ;  /* 0x000000050e0a7c36 */ /* 0x000fe40008000000 */
[----:B------:R-:W5:Y:S01]  /*19370*/  LDC R22, c[0x0][0x278] ;  /* 0x00009e00ff167b82 */ /* 0x000f620000000800 */
[----:B------:R-:W-:Y:S01]  /*19380*/  PRMT R205, R34, 0x7771, RZ ;  /* 0x0000777122cd7816 */ /* 0x000fe200000000ff */
[----:B------:R-:W-:Y:S01]  /*19390*/  VIADD R12, R14, UR8 ;  /* 0x000000080e0c7c36 */ /* 0x000fe20008000000 */
[----:B------:R-:W-:-:S02]  /*193a0*/  LEA.HI.X.SX32 R11, R17, R127, 0x1, P5 ;  /* 0x0000007f110b7211 */ /* 0x000fc400028f0eff */
[----:B------:R-:W-:Y:S02]  /*193b0*/  PRMT R203, R35, 0x7770, RZ ;  /* 0x0000777023cb7816 */ /* 0x000fe400000000ff */
[----:B------:R-:W-:Y:S01]  /*193c0*/  LEA.HI.X.SX32 R13, R13, R127, 0x1, P6 ;  /* 0x0000007f0d0d7211 */ /* 0x000fe200030f0eff */
[----:B------:R-:W-:Y:S01]  /*193d0*/  STG.E.U8 desc[UR6][R8.64], R204 ;  /* 0x000000cc08007986 */ /* 0x000fe2000c101106 */
[----:B0-----:R-:W-:Y:S01]  /*193e0*/  IMAD R15, R16, 0x57, RZ ;  /* 0x00000057100f7824 */ /* 0x001fe200078e02ff */
[----:B------:R-:W-:Y:S01]  /*193f0*/  ULDC UR4, c[0x0][0x278] ;  /* 0x00009e0000047ab9 */ /* 0x000fe20000000800 */
[----:B---3--:R-:W-:Y:S01]  /*19400*/  IMAD R17, R20, 0x58, RZ ;  /* 0x0000005814117824 */ /* 0x008fe200078e02ff */
[----:B------:R-:W-:Y:S01]  /*19410*/  STG.E.U8 desc[UR6][R10.64], R205 ;  /* 0x000000cd0a007986 */ /* 0x000fe2000c101106 */
[----:B------:R-:W-:Y:S01]  /*19420*/  ULDC UR5, c[0x0][0x278] ;  /* 0x00009e0000057ab9 */ /* 0x000fe20000000800 */
[----:B------:R-:W-:Y:S01]  /*19430*/  ULDC UR8, c[0x0][0x278] ;  /* 0x00009e0000087ab9 */ /* 0x000fe20000000800 */
[----:B------:R-:W-:Y:S01]  /*19440*/  UIMAD UR4, UR4, 0x57, URZ ;  /* 0x00000057040478a4 */ /* 0x000fe2000f8e023f */
[----:B------:R2:W-:Y:S01]  /*19450*/  STG.E.U8 desc[UR6][R12.64], R203 ;  /* 0x000000cb0c007986 */ /* 0x0005e2000c101106 */
[----:B------:R-:W-:Y:S01]  /*19460*/  UIMAD UR5, UR5, 0x58, URZ ;  /* 0x00000058050578a4 */ /* 0x000fe2000f8e023f */
[-C--:B------:R-:W-:Y:S01]  /*19470*/  IADD3 RZ, P4, R15, R126.reuse, RZ ;  /* 0x0000007e0fff7210 */ /* 0x080fe20007f9e0ff */
[----:B------:R-:W-:Y:S01]  /*19480*/  UIMAD UR8, UR8, 0x59, URZ ;  /* 0x00000059080878a4 */ /* 0x000fe2000f8e023f */
[----:B------:R-:W-:Y:S01]  /*19490*/  IADD3 RZ, P5, R17, R126, RZ ;  /* 0x0000007e11ff7210 */ /* 0x000fe20007fbe0ff */
[----:B------:R-:W0:Y:S01]  /*194a0*/  LDC R16, c[0x0][0x278] ;  /* 0x00009e00ff107b82 */ /* 0x000e220000000800 */
[----:B--2---:R-:W-:-:S07]  /*194b0*/  IMAD R13, R21, 0x59, RZ ;  /* 0x00000059150d7824 */ /* 0x004fce00078e02ff */
[----:B------:R-:W2:Y:S01]  /*194c0*/  LDC R20, c[0x0][0x278] ;  /* 0x00009e00ff147b82 */ /* 0x000ea20000000800 */
[----:B------:R-:W-:Y:S01]  /*194d0*/  PRMT R206, R35, 0x7771, RZ ;  /* 0x0000777123ce7816 */ /* 0x000fe200000000ff */
[C---:B------:R-:W-:Y:S01]  /*194e0*/  VIADD R8, R14.reuse, UR4 ;  /* 0x000000040e087c36 */ /* 0x040fe20008000000 */
[-C--:B------:R-:W-:Y:S02]  /*194f0*/  LEA.HI.X.SX32 R9, R15, R127.reuse, 0x1, P4 ;  /* 0x0000007f0f097211 */ /* 0x080fe400020f0eff */
[-C--:B------:R-:W-:Y:S01]  /*19500*/  IADD3 RZ, P6, R13, R126.reuse, RZ ;  /* 0x0000007e0dff7210 */ /* 0x080fe20007fde0ff */
[----:B------:R-:W-:Y:S01]  /*19510*/  VIADD R10, R14, UR5 ;  /* 0x000000050e0a7c36 */ /* 0x000fe20008000000 */
[----:B------:R-:W-:Y:S01]  /*19520*/  PRMT R207, R32, 0x7772, RZ ;  /* 0x0000777220cf7816 */ /* 0x000fe200000000ff */
[----:B------:R-:W3:Y:S01]  /*19530*/  LDC R21, c[0x0][0x278] ;  /* 0x00009e00ff157b82 */ /* 0x000ee20000000800 */
[-C--:B------:R-:W-:Y:S01]  /*19540*/  LEA.HI.X.SX32 R11, R17, R127.reuse, 0x1, P5 ;  /* 0x0000007f110b7211 */ /* 0x080fe200028f0eff */
[----:B------:R-:W-:Y:S01]  /*19550*/  VIADD R12, R14, UR8 ;  /* 0x000000080e0c7c36 */ /* 0x000fe20008000000 */
[----:B------:R-:W-:Y:S01]  /*19560*/  PRMT R208, R32, 0x7773, RZ ;  /* 0x0000777320d07816 */ /* 0x000fe200000000ff */
[----:B------:R-:W-:Y:S01]  /*19570*/  ULDC UR4, c[0x0][0x278] ;  /* 0x00009e0000047ab9 */ /* 0x000fe20000000800 */
[----:B------:R-:W-:Y:S01]  /*19580*/  LEA.HI.X.SX32 R13, R13, R127, 0x1, P6 ;  /* 0x0000007f0d0d7211 */ /* 0x000fe200030f0eff */
[----:B------:R-:W-:Y:S01]  /*19590*/  STG.E.U8 desc[UR6][R8.64], R206 ;  /* 0x000000ce08007986 */ /* 0x000fe2000c101106 */
[----:B-1----:R-:W-:Y:S01]  /*195a0*/  IMAD R15, R18, 0x5a, RZ ;  /* 0x0000005a120f7824 */ /* 0x002fe200078e02ff */
[----:B------:R-:W-:Y:S01]  /*195b0*/  ULDC UR5, c[0x0][0x278] ;  /* 0x00009e0000057ab9 */ /* 0x000fe20000000800 */
[----:B----4-:R-:W-:Y:S01]  /*195c0*/  IMAD R17, R19, 0x5b, RZ ;  /* 0x0000005b13117824 */ /* 0x010fe200078e02ff */
[----:B------:R-:W-:Y:S01]  /*195d0*/  STG.E.U8 desc[UR6][R10.64], R207 ;  /* 0x000000cf0a007986 */ /* 0x000fe2000c101106 */
[----:B------:R-:W-:Y:S01]  /*195e0*/  ULDC UR8, c[0x0][0x278] ;  /* 0x00009e0000087ab9 */ /* 0x000fe20000000800 */
[----:B------:R-:W-:Y:S01]  /*195f0*/  UIMAD UR4, UR4, 0x5a, URZ ;  /* 0x0000005a040478a4 */ /* 0x000fe2000f8e023f */
[-C--:B------:R-:W-:Y:S01]  /*19600*/  IADD3 RZ, P4, R15, R126.reuse, RZ ;  /* 0x0000007e0fff7210 */ /* 0x080fe20007f9e0ff */
[----:B------:R5:W-:Y:S01]  /*19610*/  STG.E.U8 desc[UR6][R12.64], R208 ;  /* 0x000000d00c007986 */ /* 0x000be2000c101106 */
[----:B------:R-:W-:Y:S01]  /*19620*/  UIMAD UR5, UR5, 0x5b, URZ ;  /* 0x0000005b050578a4 */ /* 0x000fe2000f8e023f */
[----:B------:R-:W-:Y:S01]  /*19630*/  IADD3 RZ, P5, R17, R126, RZ ;  /* 0x0000007e11ff7210 */ /* 0x000fe20007fbe0ff */
[----:B------:R-:W-:Y:S01]  /*19640*/  UIMAD UR8, UR8, 0x5c, URZ ;  /* 0x0000005c080878a4 */ /* 0x000fe2000f8e023f */
[----:B------:R-:W1:Y:S01]  /*19650*/  LDC R18, c[0x0][0x278] ;  /* 0x00009e00ff127b82 */ /* 0x000e620000000800 */
[----:B------:R-:W-:Y:S01]  /*19660*/  PRMT R210, R33, 0x7772, RZ ;  /* 0x0000777221d27816 */ /* 0x000fe200000000ff */
[----:B-----5:R-:W-:-:S06]  /*19670*/  IMAD R13, R22, 0x5c, RZ ;  /* 0x0000005c160d7824 */ /* 0x020fcc00078e02ff */
[----:B------:R-:W4:Y:S01]  /*19680*/  LDC R19, c[0x0][0x278] ;  /* 0x00009e00ff137b82 */ /* 0x000f220000000800 */
[C---:B------:R-:W-:Y:S01]  /*19690*/  VIADD R8, R14.reuse, UR4 ;  /* 0x000000040e087c36 */ /* 0x040fe20008000000 */
[-C--:B------:R-:W-:Y:S02]  /*196a0*/  LEA.HI.X.SX32 R9, R15, R127.reuse, 0x1, P4 ;  /* 0x0000007f0f097211 */ /* 0x080fe400020f0eff */
[-C--:B------:R-:W-:Y:S01]  /*196b0*/  IADD3 RZ, P6, R13, R126.reuse, RZ ;  /* 0x0000007e0dff7210 */ /* 0x080fe20007fde0ff */
[C---:B------:R-:W-:Y:S01]  /*196c0*/  VIADD R10, R14.reuse, UR5 ;  /* 0x000000050e0a7c36 */ /* 0x040fe20008000000 */
[----:B------:R-:W-:Y:S02]  /*196d0*/  PRMT R211, R33, 0x7773, RZ ;  /* 0x0000777321d37816 */ /* 0x000fe400000000ff */
[----:B------:R-:W5:Y:S01]  /*196e0*/  LDC R22, c[0x0][0x278] ;  /* 0x00009e00ff167b82 */ /* 0x000f620000000800 */
[-C--:B------:R-:W-:Y:S01]  /*196f0*/  LEA.HI.X.SX32 R11, R17, R127.reuse, 0x1, P5 ;  /* 0x0000007f110b7211 */ /* 0x080fe200028f0eff */
[----:B------:R-:W-:Y:S01]  /*19700*/  VIADD R12, R14, UR8 ;  /* 0x000000080e0c7c36 */ /* 0x000fe20008000000 */
[----:B------:R-:W-:Y:S01]  /*19710*/  PRMT R209, R34, 0x7772, RZ ;  /* 0x0000777222d17816 */ /* 0x000fe200000000ff */
[----:B------:R-:W-:Y:S01]  /*19720*/  ULDC UR4, c[0x0][0x278] ;  /* 0x00009e0000047ab9 */ /* 0x000fe20000000800 */
[----:B------:R-:W-:Y:S01]  /*19730*/  LEA.HI.X.SX32 R13, R13, R127, 0x1, P6 ;  /* 0x0000007f0d0d7211 */ /* 0x000fe200030f0eff */
[----:B------:R-:W-:Y:S01]  /*19740*/  STG.E.U8 desc[UR6][R8.64], R210 ;  /* 0x000000d208007986 */ /* 0x000fe2000c101106 */
[----:B0-----:R-:W-:Y:S01]  /*19750*/  IMAD R15, R16, 0x5d, RZ ;  /* 0x0000005d100f7824 */ /* 0x001fe200078e02ff */
[----:B------:R-:W-:Y:S01]  /*19760*/  ULDC UR5, c[0x0][0x278] ;  /* 0x00009e0000057ab9 */ /* 0x000fe20000000800 */
[----:B--2---:R-:W-:Y:S01]  /*19770*/  IMAD R17, R20, 0x5e, RZ ;  /* 0x0000005e14117824 */ /* 0x004fe200078e02ff */
        /* <DEDUP_REMOVED lines=8> */
[----:B------:R-:W0:Y:S01]  /*19800*/  LDC R16, c[0x0][0x278] ;  /* 0x00009e00ff107b82 */ /* 0x000e220000000800 */
[----:B------:R-:W-:Y:S01]  /*19810*/  PRMT R214, R34, 0x7773, RZ ;  /* 0x0000777322d67816 */ /* 0x000fe200000000ff */
[----:B---3--:R-:W-:-:S06]  /*19820*/  IMAD R13, R21, 0x5f, RZ ;  /* 0x0000005f150d7824 */ /* 0x008fcc00078e02ff */
[----:B------:R-:W2:Y:S01]  /*19830*/  LDC R20, c[0x0][0x278] ;  /* 0x00009e00ff147b82 */ /* 0x000ea20000000800 */
[C---:B------:R-:W-:Y:S01]  /*19840*/  VIADD R8, R14.reuse, UR4 ;  /* 0x000000040e087c36 */ /* 0x040fe20008000000 */
[-C--:B------:R-:W-:Y:S02]  /*19850*/  LEA.HI.X.SX32 R9, R15, R127.reuse, 0x1, P4 ;  /* 0x0000007f0f097211 */ /* 0x080fe400020f0eff */
[-C--:B------:R-:W-:Y:S01]  /*19860*/  IADD3 RZ, P6, R13, R126.reuse, RZ ;  /* 0x0000007e0dff7210 */ /* 0x080fe20007fde0ff */
[C---:B------:R-:W-:Y:S01]  /*19870*/  VIADD R10, R14.reuse, UR5 ;  /* 0x000000050e0a7c36 */ /* 0x040fe20008000000 */
[----:B------:R-:W-:Y:S02]  /*19880*/  PRMT R212, R35, 0x7772, RZ ;  /* 0x0000777223d47816 */ /* 0x000fe400000000ff */
        /* <DEDUP_REMOVED lines=25> */
[----:B------:R-:W-:Y:S01]  /*19a20*/  VIADD R10, R14, UR5 ;  /* 0x000000050e0a7c36 */ /* 0x000fe20008000000 */
        /* <DEDUP_REMOVED lines=26> */
[----:B------:R-:W-:Y:S01]  /*19bd0*/  VIADD R10, R14, UR5 ;  /* 0x000000050e0a7c36 */ /* 0x000fe20008000000 */
        /* <DEDUP_REMOVED lines=203> */
[----:B------:R-:W0:Y:S01]  /*1a890*/  LDC R16, c[0x0][0x278] ;  /* 0x00009e00ff107b82 */ /* 0x000e220000000800 */
[----:B------:R3:W-:Y:S01]  /*1a8a0*/  STG.E.U8 desc[UR6][R12.64], R238 ;  /* 0x000000ee0c007986 */ /* 0x0007e2000c101106 */
[----:B------:R-:W-:Y:S01]  /*1a8b0*/  UIMAD UR5, UR5, 0x7c, URZ ;  /* 0x0000007c050578a4 */ /* 0x000fe2000f8e023f */
[-C--:B------:R-:W-:Y:S01]  /*1a8c0*/  IADD3 RZ, P4, R15, R126.reuse, RZ ;  /* 0x0000007e0fff7210 */ /* 0x080fe20007f9e0ff */
[----:B------:R-:W-:Y:S01]  /*1a8d0*/  UIMAD UR8, UR8, 0x7d, URZ ;  /* 0x0000007d080878a4 */ /* 0x000fe2000f8e023f */
[----:B------:R-:W-:-:S03]  /*1a8e0*/  IADD3 RZ, P5, R17, R126, RZ ;  /* 0x0000007e11ff7210 */ /* 0x000fc60007fbe0ff */
[----:B------:R-:W2:Y:S01]  /*1a8f0*/  LDC R20, c[0x0][0x278] ;  /* 0x00009e00ff147b82 */ /* 0x000ea20000000800 */
[----:B---3--:R-:W-:Y:S01]  /*1a900*/  IMAD R13, R21, 0x7d, RZ ;  /* 0x0000007d150d7824 */ /* 0x008fe200078e02ff */
[----:B------:R-:W-:Y:S01]  /*1a910*/  PRMT R243, R45, 0x7773, RZ ;  /* 0x000077732df37816 */ /* 0x000fe200000000ff */
[----:B------:R-:W-:-:S05]  /*1a920*/  VIADD R8, R14, UR4 ;  /* 0x000000040e087c36 */ /* 0x000fca0008000000 */
[----:B------:R-:W3:Y:S01]  /*1a930*/  LDC R21, c[0x0][0x278] ;  /* 0x00009e00ff157b82 */ /* 0x000ee20000000800 */
[-C--:B------:R-:W-:Y:S02]  /*1a940*/  LEA.HI.X.SX32 R9, R15, R127.reuse, 0x1, P4 ;  /* 0x0000007f0f097211 */ /* 0x080fe400020f0eff */
[-C--:B------:R-:W-:Y:S01]  /*1a950*/  IADD3 RZ, P6, R13, R126.reuse, RZ ;  /* 0x0000007e0dff7210 */ /* 0x080fe20007fde0ff */
[----:B------:R-:W-:Y:S01]  /*1a960*/  VIADD R10, R14, UR5 ;  /* 0x000000050e0a7c36 */ /* 0x000fe20008000000 */
[----:B------:R-:W-:Y:S01]  /*1a970*/  PRMT R241, R46, 0x7772, RZ ;  /* 0x000077722ef17816 */ /* 0x000fe200000000ff */
[----:B------:R-:W-:Y:S01]  /*1a980*/  VIADD R12, R14, UR8 ;  /* 0x000000080e0c7c36 */ /* 0x000fe20008000000 */
[-C--:B------:R-:W-:Y:S01]  /*1a990*/  LEA.HI.X.SX32 R11, R17, R127.reuse, 0x1, P5 ;  /* 0x0000007f110b7211 */ /* 0x080fe200028f0eff */
[----:B------:R-:W-:Y:S01]  /*1a9a0*/  ULDC UR4, c[0x0][0x278] ;  /* 0x00009e0000047ab9 */ /* 0x000fe20000000800 */
[----:B------:R-:W-:Y:S01]  /*1a9b0*/  PRMT R242, R46, 0x7773, RZ ;  /* 0x000077732ef27816 */ /* 0x000fe200000000ff */
[----:B------:R-:W3:Y:S01]  /*1a9c0*/  LDC R23, c[0x0][0x278] ;  /* 0x00009e00ff177b82 */ /* 0x000ee20000000800 */
        /* <DEDUP_REMOVED lines=8> */
[----:B------:R-:W1:Y:S01]  /*1aa50*/  LDC R18, c[0x0][0x278] ;  /* 0x00009e00ff127b82 */ /* 0x000e620000000800 */
[----:B------:R5:W-:Y:S01]  /*1aa60*/  STG.E.U8 desc[UR6][R12.64], R242 ;  /* 0x000000f20c007986 */ /* 0x000be2000c101106 */
[----:B------:R-:W-:Y:S01]  /*1aa70*/  UIMAD UR5, UR5, 0x7f, URZ ;  /* 0x0000007f050578a4 */ /* 0x000fe2000f8e023f */
[-C--:B------:R-:W-:Y:S01]  /*1aa80*/  IADD3 RZ, P4, R15, R126.reuse, RZ ;  /* 0x0000007e0fff7210 */ /* 0x080fe20007f9e0ff */
[----:B------:R-:W-:Y:S01]  /*1aa90*/  USHF.L.U32 UR8, UR8, 0x7, URZ ;  /* 0x0000000708087899 */ /* 0x000fe2000800063f */
[----:B------:R-:W-:-:S03]  /*1aaa0*/  IADD3 RZ, P5, R17, R126, RZ ;  /* 0x0000007e11ff7210 */ /* 0x000fc60007fbe0ff */
[----:B------:R-:W4:Y:S01]  /*1aab0*/  LDC R19, c[0x0][0x278] ;  /* 0x00009e00ff137b82 */ /* 0x000f220000000800 */
[----:B-----5:R-:W-:Y:S01]  /*1aac0*/  IMAD.SHL.U32 R13, R22, 0x80, RZ ;  /* 0x00000080160d7824 */ /* 0x020fe200078e00ff */
[----:B------:R-:W-:Y:S01]  /*1aad0*/  PRMT R236, R47, 0x7772, RZ ;  /* 0x000077722fec7816 */ /* 0x000fe200000000ff */
[----:B------:R-:W-:-:S05]  /*1aae0*/  VIADD R8, R14, UR4 ;  /* 0x000000040e087c36 */ /* 0x000fca0008000000 */
[----:B------:R-:W5:Y:S01]  /*1aaf0*/  LDC R22, c[0x0][0x278] ;  /* 0x00009e00ff167b82 */ /* 0x000f620000000800 */
[-C--:B------:R-:W-:Y:S02]  /*1ab00*/  LEA.HI.X.SX32 R9, R15, R127.reuse, 0x1, P4 ;  /* 0x0000007f0f097211 */ /* 0x080fe400020f0eff */
[----:B------:R-:W-:Y:S01]  /*1ab10*/  IADD3 RZ, P6, R13, R126, RZ ;  /* 0x0000007e0dff7210 */ /* 0x000fe20007fde0ff */
[C---:B------:R-:W-:Y:S01]  /*1ab20*/  VIADD R10, R14.reuse, UR5 ;  /* 0x000000050e0a7c36 */ /* 0x040fe20008000000 */
[----:B------:R-:W-:Y:S01]  /*1ab30*/  PRMT R244, R47, 0x7773, RZ ;  /* 0x000077732ff47816 */ /* 0x000fe200000000ff */
[----:B------:R-:W-:Y:S01]  /*1ab40*/  VIADD R12, R14, UR8 ;  /* 0x000000080e0c7c36 */ /* 0x000fe20008000000 */
[-C--:B------:R-:W-:Y:S01]  /*1ab50*/  LEA.HI.X.SX32 R11, R17, R127.reuse, 0x1, P5 ;  /* 0x0000007f110b7211 */ /* 0x080fe200028f0eff */
[----:B------:R-:W-:Y:S01]  /*1ab60*/  ULDC UR4, c[0x0][0x278] ;  /* 0x00009e0000047ab9 */ /* 0x000fe20000000800 */
[----:B------:R-:W-:Y:S01]  /*1ab70*/  PRMT R30, R40, 0x7770, RZ ;  /* 0x00007770281e7816 */ /* 0x000fe200000000ff */
[----:B------:R-:W5:Y:S01]  /*1ab80*/  LDC R25, c[0x0][0x278] ;  /* 0x00009e00ff197b82 */ /* 0x000f620000000800 */
[----:B------:R-:W-:Y:S01]  /*1ab90*/  LEA.HI.X.SX32 R13, R13, R127, 0x1, P6 ;  /* 0x0000007f0d0d7211 */ /* 0x000fe200030f0eff */
[----:B0-----:R-:W-:Y:S01]  /*1aba0*/  IMAD R15, R16, 0x81, RZ ;  /* 0x00000081100f7824 */ /* 0x001fe200078e02ff */
[----:B------:R-:W-:Y:S01]  /*1abb0*/  STG.E.U8 desc[UR6][R8.64], R236 ;  /* 0x000000ec08007986 */ /* 0x000fe2000c101106 */
[----:B--2---:R-:W-:Y:S01]  /*1abc0*/  IMAD R17, R20, 0x82, RZ ;  /* 0x0000008214117824 */ /* 0x004fe200078e02ff */
[----:B------:R-:W-:Y:S01]  /*1abd0*/  ULDC UR5, c[0x0][0x278] ;  /* 0x00009e0000057ab9 */ /* 0x000fe20000000800 */
[----:B------:R-:W-:Y:S01]  /*1abe0*/  ULDC UR8, c[0x0][0x278] ;  /* 0x00009e0000087ab9 */ /* 0x000fe20000000800 */
[----:B------:R-:W-:Y:S01]  /*1abf0*/  STG.E.U8 desc[UR6][R10.64], R244 ;  /* 0x000000f40a007986 */ /* 0x000fe2000c101106 */
[----:B------:R-:W0:Y:S01]  /*1ac00*/  LDC R16, c[0x0][0x278] ;  /* 0x00009e00ff107b82 */ /* 0x000e220000000800 */
[----:B------:R-:W-:-:S02]  /*1ac10*/  UIMAD UR4, UR4, 0x81, URZ ;  /* 0x00000081040478a4 */ /* 0x000fc4000f8e023f */
[----:B------:R3:W-:Y:S01]  /*1ac20*/  STG.E.U8 desc[UR6][R12.64], R30 ;  /* 0x0000001e0c007986 */ /* 0x0007e2000c101106 */
[----:B------:R-:W-:-:S04]  /*1ac30*/  UIMAD UR5, UR5, 0x82, URZ ;  /* 0x00000082050578a4 */ /* 0x000fc8000f8e023f */
[----:B------:R-:W2:Y:S01]  /*1ac40*/  LDC R20, c[0x0][0x278] ;  /* 0x00009e00ff147b82 */ /* 0x000ea20000000800 */
[----:B------:R-:W-:Y:S01]  /*1ac50*/  UIMAD UR8, UR8, 0x83, URZ ;  /* 0x00000083080878a4 */ /* 0x000fe2000f8e023f */
[-C--:B------:R-:W-:Y:S01]  /*1ac60*/  IADD3 RZ, P4, R15, R126.reuse, RZ ;  /* 0x0000007e0fff7210 */ /* 0x080fe20007f9e0ff */
[----:B---3--:R-:W-:Y:S01]  /*1ac70*/  IMAD R13, R21, 0x83, RZ ;  /* 0x00000083150d7824 */ /* 0x008fe200078e02ff */
[----:B------:R-:W-:-:S04]  /*1ac80*/  IADD3 RZ, P5, R17, R126, RZ ;  /* 0x0000007e11ff7210 */ /* 0x000fc80007fbe0ff */
[----:B------:R-:W3:Y:S01]  /*1ac90*/  LDC R21, c[0x0][0x278] ;  /* 0x00009e00ff157b82 */ /* 0x000ee20000000800 */
[----:B------:R-:W-:Y:S02]  /*1aca0*/  PRMT R29, R40, 0x7771, RZ ;  /* 0x00007771281d7816 */ /* 0x000fe400000000ff */
[----:B------:R-:W-:Y:S01]  /*1acb0*/  IADD3 RZ, P6, R13, R126, RZ ;  /* 0x0000007e0dff7210 */ /* 0x000fe20007fde0ff */
[C---:B------:R-:W-:Y:S01]  /*1acc0*/  VIADD R8, R14.reuse, UR4 ;  /* 0x000000040e087c36 */ /* 0x040fe20008000000 */
[-C--:B------:R-:W-:Y:S01]  /*1acd0*/  LEA.HI.X.SX32 R9, R15, R127.reuse, 0x1, P4 ;  /* 0x0000007f0f097211 */ /* 0x080fe200020f0eff */
[C---:B------:R-:W-:Y:S01]  /*1ace0*/  VIADD R10, R14.reuse, UR5 ;  /* 0x000000050e0a7c36 */ /* 0x040fe20008000000 */
[----:B------:R-:W-:Y:S01]  /*1acf0*/  PRMT R34, R41, 0x7770, RZ ;  /* 0x0000777029227816 */ /* 0x000fe200000000ff */
[----:B------:R-:W-:Y:S01]  /*1ad00*/  VIADD R12, R14, UR8 ;  /* 0x000000080e0c7c36 */ /* 0x000fe20008000000 */
[----:B------:R-:W-:Y:S01]  /*1ad10*/  LEA.HI.X.SX32 R11, R17, R127, 0x1, P5 ;  /* 0x0000007f110b7211 */ /* 0x000fe200028f0eff */
[----:B------:R-:W3:Y:S01]  /*1ad20*/  LDC R26, c[0x0][0x278] ;  /* 0x00009e00ff1a7b82 */ /* 0x000ee20000000800 */
[----:B------:R-:W-:-:S02]  /*1ad30*/  PRMT R33, R41, 0x7771, RZ ;  /* 0x0000777129217816 */ /* 0x000fc400000000ff */
[-C--:B------:R-:W-:Y:S01]  /*1ad40*/  LEA.HI.X.SX32 R13, R13, R127.reuse, 0x1, P6 ;  /* 0x0000007f0d0d7211 */ /* 0x080fe200030f0eff */
[----:B-1----:R-:W-:Y:S01]  /*1ad50*/  IMAD R15, R18, 0x84, RZ ;  /* 0x00000084120f7824 */ /* 0x002fe200078e02ff */
[----:B------:R1:W-:Y:S01]  /*1ad60*/  STG.E.U8 desc[UR6][R8.64], R29 ;  /* 0x0000001d08007986 */ /* 0x0003e2000c101106 */
[----:B----4-:R-:W-:Y:S01]  /*1ad70*/  IMAD R17, R19, 0x85, RZ ;  /* 0x0000008513117824 */ /* 0x010fe200078e02ff */
[----:B------:R-:W-:Y:S01]  /*1ad80*/  ULDC UR4, c[0x0][0x278] ;  /* 0x00009e0000047ab9 */ /* 0x000fe20000000800 */
[----:B------:R-:W-:Y:S01]  /*1ad90*/  ULDC UR5, c[0x0][0x278] ;  /* 0x00009e0000057ab9 */ /* 0x000fe20000000800 */
        /* <DEDUP_REMOVED lines=8> */
[----:B------:R-:W4:Y:S01]  /*1ae20*/  LDC R18, c[0x0][0x278] ;  /* 0x00009e00ff127b82 */ /* 0x000f220000000800 */
[----:B-1----:R-:W-:Y:S01]  /*1ae30*/  LEA.HI.X.SX32 R9, R15, R127, 0x1, P4 ;  /* 0x0000007f0f097211 */ /* 0x002fe200020f0eff */
[----:B0-----:R-:W-:-:S02]  /*1ae40*/  IMAD R15, R16, 0x87, RZ ;  /* 0x00000087100f7824 */ /* 0x001fc400078e02ff */
[----:B-----5:R-:W-:-:S04]  /*1ae50*/  IMAD R13, R22, 0x86, RZ ;  /* 0x00000086160d7824 */ /* 0x020fc800078e02ff */
[----:B------:R-:W0:Y:S01]  /*1ae60*/  LDC R19, c[0x0][0x278] ;  /* 0x00009e00ff137b82 */ /* 0x000e220000000800 */
[-C--:B------:R-:W-:Y:S01]  /*1ae70*/  LEA.HI.X.SX32 R11, R17, R127.reuse, 0x1, P5 ;  /* 0x0000007f110b7211 */ /* 0x080fe200028f0eff */
[----:B------:R-:W-:Y:S01]  /*1ae80*/  VIADD R8, R14, UR4 ;  /* 0x000000040e087c36 */ /* 0x000fe20008000000 */
[----:B------:R-:W-:Y:S02]  /*1ae90*/  PRMT R38, R42, 0x7770, RZ ;  /* 0x000077702a267816 */ /* 0x000fe400000000ff */
[-C--:B------:R-:W-:Y:S01]  /*1aea0*/  IADD3 RZ, P6, R13, R126.reuse, RZ ;  /* 0x0000007e0dff7210 */ /* 0x080fe20007fde0ff */
[----:B--2---:R-:W-:Y:S01]  /*1aeb0*/  IMAD R17, R20, 0x88, RZ ;  /* 0x0000008814117824 */ /* 0x004fe200078e02ff */
[C---:B------:R-:W-:Y:S01]  /*1aec0*/  PRMT R35, R42.reuse, 0x7773, RZ ;  /* 0x000077732a237816 */ /* 0x040fe200000000ff */
[----:B------:R-:W1:Y:S01]  /*1aed0*/  LDC R22, c[0x0][0x278] ;  /* 0x00009e00ff167b82 */ /* 0x000e620000000800 */
[----:B------:R-:W-:Y:S01]  /*1aee0*/  PRMT R36, R42, 0x7772, RZ ;  /* 0x000077722a247816 */ /* 0x000fe200000000ff */
[----:B------:R-:W-:Y:S01]  /*1aef0*/  VIADD R10, R14, UR5 ;  /* 0x000000050e0a7c36 */ /* 0x000fe20008000000 */
[----:B------:R-:W-:Y:S01]  /*1af00*/  PRMT R37, R42, 0x7771, RZ ;  /* 0x000077712a257816 */ /* 0x000fe200000000ff */
[----:B------:R-:W-:Y:S01]  /*1af10*/  VIADD R12, R14, UR8 ;  /* 0x000000080e0c7c36 */ /* 0x000fe20008000000 */
[----:B------:R-:W-:Y:S01]  /*1af20*/  PRMT R42, R43, 0x7770, RZ ;  /* 0x000077702b2a7816 */ /* 0x000fe200000000ff */
[----:B------:R2:W-:Y:S01]  /*1af30*/  STG.E.U8 desc[UR6][R8.64], R38 ;  /* 0x0000002608007986 */ /* 0x0005e2000c101106 */
[-C--:B------:R-:W-:Y:S01]  /*1af40*/  LEA.HI.X.SX32 R13, R13, R127.reuse, 0x1, P6 ;  /* 0x0000007f0d0d7211 */ /* 0x080fe200030f0eff */
[----:B------:R-:W-:Y:S01]  /*1af50*/  ULDC UR4, c[0x0][0x278] ;  /* 0x00009e0000047ab9 */ /* 0x000fe20000000800 */
[-C--:B------:R-:W-:Y:S01]  /*1af60*/  IADD3 RZ, P4, R15, R126.reuse, RZ ;  /* 0x0000007e0fff7210 */ /* 0x080fe20007f9e0ff */
[----:B------:R5:W-:Y:S01]  /*1af70*/  STG.E.U8 desc[UR6][R10.64], R37 ;  /* 0x000000250a007986 */ /* 0x000be2000c101106 */
[----:B------:R-:W-:Y:S01]  /*1af80*/  IADD3 RZ, P5, R17, R126, RZ ;  /* 0x0000007e11ff7210 */ /* 0x000fe20007fbe0ff */
[----:B------:R-:W-:Y:S01]  /*1af90*/  ULDC UR5, c[0x0][0x278] ;  /* 0x00009e0000057ab9 */ /* 0x000fe20000000800 */
[----:B------:R-:W-:Y:S01]  /*1afa0*/  ULDC UR8, c[0x0][0x278] ;  /* 0x00009e0000087ab9 */ /* 0x000fe20000000800 */
[----:B------:R3:W-:Y:S01]  /*1afb0*/  STG.E.U8 desc[UR6][R12.64], R42 ;  /* 0x0000002a0c007986 */ /* 0x0007e2000c101106 */
[----:B------:R-:W-:Y:S01]  /*1afc0*/  UIMAD UR4, UR4, 0x87, URZ ;  /* 0x00000087040478a4 */ /* 0x000fe2000f8e023f */
[----:B------:R-:W1:Y:S01]  /*1afd0*/  LDC R16, c[0x0][0x278] ;  /* 0x00009e00ff107b82 */ /* 0x000e620000000800 */
[-C--:B--2---:R-:W-:Y:S01]  /*1afe0*/  LEA.HI.X.SX32 R9, R15, R127.reuse, 0x1, P4 ;  /* 0x0000007f0f097211 */ /* 0x084fe200020f0eff */
[----:B------:R-:W-:Y:S01]  /*1aff0*/  UIMAD UR5, UR5, 0x88, URZ ;  /* 0x00000088050578a4 */ /* 0x000fe2000f8e023f */
[----:B-----5:R-:W-:-:S05]  /*1b000*/  LEA.HI.X.SX32 R11, R17, R127, 0x1, P5 ;  /* 0x0000007f110b7211 */ /* 0x020fca00028f0eff */
[----:B------:R-:W2:Y:S01]  /*1b010*/  LDC R15, c[0x0][0x278] ;  /* 0x00009e00ff0f7b82 */ /* 0x000ea20000000800 */
[----:B---3--:R-:W-:Y:S01]  /*1b020*/  IMAD R13, R21, 0x89, RZ ;  /* 0x00000089150d7824 */ /* 0x008fe200078e02ff */
[----:B------:R-:W-:Y:S01]  /*1b030*/  UIMAD UR8, UR8, 0x89, URZ ;  /* 0x00000089080878a4 */ /* 0x000fe2000f8e023f */
[----:B------:R-:W-:-:S05]  /*1b040*/  PRMT R31, R41, 0x7773, RZ ;  /* 0x00007773291f7816 */ /* 0x000fca00000000ff */
[----:B------:R-:W3:Y:S01]  /*1b050*/  LDC R17, c[0x0][0x278] ;  /* 0x00009e00ff117b82 */ /* 0x000ee20000000800 */
[----:B------:R-:W-:Y:S01]  /*1b060*/  IADD3 RZ, P6, R13, R126, RZ ;  /* 0x0000007e0dff7210 */ /* 0x000fe20007fde0ff */
[C---:B------:R-:W-:Y:S01]  /*1b070*/  VIADD R8, R14.reuse, UR4 ;  /* 0x000000040e087c36 */ /* 0x040fe20008000000 */
[----:B------:R-:W-:Y:S01]  /*1b080*/  PRMT R32, R41, 0x7772, RZ ;  /* 0x0000777229207816 */ /* 0x000fe200000000ff */
[----:B------:R-:W-:Y:S01]  /*1b090*/  VIADD R10, R14, UR5 ;  /* 0x000000050e0a7c36 */ /* 0x000fe20008000000 */
[----:B------:R-:W-:-:S03]  /*1b0a0*/  PRMT R41, R43, 0x7771, RZ ;  /* 0x000077712b297816 */ /* 0x000fc600000000ff */
[----:B------:R-:W5:Y:S01]  /*1b0b0*/  LDC R20, c[0x0][0x278] ;  /* 0x00009e00ff147b82 */ /* 0x000f620000000800 */
[----:B------:R-:W-:Y:S01]  /*1b0c0*/  PRMT R28, R40, 0x7772, RZ ;  /* 0x00007772281c7816 */ /* 0x000fe200000000ff */
[----:B------:R-:W-:Y:S01]  /*1b0d0*/  VIADD R12, R14, UR8 ;  /* 0x000000080e0c7c36 */ /* 0x000fe20008000000 */
[----:B------:R-:W-:Y:S02]  /*1b0e0*/  PRMT R27, R40, 0x7773, RZ ;  /* 0x00007773281b7816 */ /* 0x000fe400000000ff */
[----:B------:R-:W-:-:S03]  /*1b0f0*/  LEA.HI.X.SX32 R13, R13, R127, 0x1, P6 ;  /* 0x0000007f0d0d7211 */ /* 0x000fc600030f0eff */
[----:B------:R-:W5:Y:S01]  /*1b100*/  LDC R21, c[0x0][0x278] ;  /* 0x00009e00ff157b82 */ /* 0x000f620000000800 */
[----:B------:R4:W-:Y:S01]  /*1b110*/  STG.E.U8 desc[UR6][R8.64], R41 ;  /* 0x0000002908007986 */ /* 0x0009e2000c101106 */
[----:B------:R-:W-:Y:S01]  /*1b120*/  ULDC UR4, c[0x0][0x278] ;  /* 0x00009e0000047ab9 */ /* 0x000fe20000000800 */
[----:B------:R-:W-:Y:S01]  /*1b130*/  ULDC UR5, c[0x0][0x278] ;  /* 0x00009e0000057ab9 */ /* 0x000fe20000000800 */
[----:B------:R-:W-:Y:S01]  /*1b140*/  ULDC UR8, c[0x0][0x278] ;  /* 0x00009e0000087ab9 */ /* 0x000fe20000000800 */
[----:B------:R0:W-:Y:S01]  /*1b150*/  STG.E.U8 desc[UR6][R10.64], R28 ;  /* 0x0000001c0a007986 */ /* 0x0001e2000c101106 */
[----:B------:R-:W-:Y:S01]  /*1b160*/  UIMAD UR4, UR4, 0x8a, URZ ;  /* 0x0000008a040478a4 */ /* 0x000fe2000f8e023f */
[----:B------:R-:W-:Y:S01]  /*1b170*/  PRMT R39, R43, 0x7773, RZ ;  /* 0x000077732b277816 */ /* 0x000fe200000000ff */
[----:B------:R-:W5:Y:S01]  /*1b180*/  LDC R30, c[0x0][0x278] ;  /* 0x00009e00ff1e7b82 */ /* 0x000f620000000800 */
[----:B------:R1:W-:Y:S01]  /*1b190*/  STG.E.U8 desc[UR6][R12.64], R27 ;  /* 0x0000001b0c007986 */ /* 0x0003e2000c101106 */
[----:B----4-:R-:W-:Y:S01]  /*1b1a0*/  IMAD R9, R18, 0x8a, RZ ;  /* 0x0000008a12097824 */ /* 0x010fe200078e02ff */
[----:B------:R-:W-:-:S02]  /*1b1b0*/  UIMAD UR5, UR5, 0x8b, URZ ;  /* 0x0000008b050578a4 */ /* 0x000fc4000f8e023f */
[----:B------:R-:W-:Y:S01]  /*1b1c0*/  UIMAD UR8, UR8, 0x8c, URZ ;  /* 0x0000008c080878a4 */ /* 0x000fe2000f8e023f */
[----:B0-----:R-:W-:Y:S01]  /*1b1d0*/  IMAD R11, R19, 0x8b, RZ ;  /* 0x0000008b130b7824 */ /* 0x001fe200078e02ff */
[-C--:B------:R-:W-:Y:S01]  /*1b1e0*/  IADD3 RZ, P4, R9, R126.reuse, RZ ;  /* 0x0000007e09ff7210 */ /* 0x080fe20007f9e0ff */
[----:B------:R-:W0:Y:S01]  /*1b1f0*/  LDC R18, c[0x0][0x278] ;  /* 0x00009e00ff127b82 */ /* 0x000e220000000800 */
[----:B-1----:R-:W-:Y:S02]  /*1b200*/  IMAD R13, R22, 0x8c, RZ ;  /* 0x0000008c160d7824 */ /* 0x002fe400078e02ff */
[-C--:B------:R-:W-:Y:S01]  /*1b210*/  IADD3 RZ, P5, R11, R126.reuse, RZ ;  /* 0x0000007e0bff7210 */ /* 0x080fe20007fbe0ff */
[C---:B------:R-:W-:Y:S01]  /*1b220*/  VIADD R8, R14.reuse, UR4 ;  /* 0x000000040e087c36 */ /* 0x040fe20008000000 */
[-C--:B------:R-:W-:Y:S01]  /*1b230*/  LEA.HI.X.SX32 R9, R9, R127.reuse, 0x1, P4 ;  /* 0x0000007f09097211 */ /* 0x080fe200020f0eff */
[C---:B------:R-:W-:Y:S01]  /*1b240*/  VIADD R10, R14.reuse, UR5 ;  /* 0x000000050e0a7c36 */ /* 0x040fe20008000000 */
[-C--:B------:R-:W-:Y:S01]  /*1b250*/  IADD3 RZ, P6, R13, R126.reuse, RZ ;  /* 0x0000007e0dff7210 */ /* 0x080fe20007fde0ff */
[----:B------:R-:W-:Y:S01]  /*1b260*/  VIADD R12, R14, UR8 ;  /* 0x000000080e0c7c36 */ /* 0x000fe20008000000 */
[-C--:B------:R-:W-:Y:S01]  /*1b270*/  LEA.HI.X.SX32 R11, R11, R127.reuse, 0x1, P5 ;  /* 0x0000007f0b0b7211 */ /* 0x080fe200028f0eff */
[----:B--2---:R-:W-:Y:S01]  /*1b280*/  IMAD R15, R15, 0x8d, RZ ;  /* 0x0000008d0f0f7824 */ /* 0x004fe200078e02ff */
[----:B------:R-:W-:Y:S01]  /*1b290*/  LEA.HI.X.SX32 R13, R13, R127, 0x1, P6 ;  /* 0x0000007f0d0d7211 */ /* 0x000fe200030f0eff */
[----:B---3--:R-:W-:Y:S01]  /*1b2a0*/  IMAD R17, R17, 0x8e, RZ ;  /* 0x0000008e11117824 */ /* 0x008fe200078e02ff */
[----:B------:R1:W-:Y:S01]  /*1b2b0*/  STG.E.U8 desc[UR6][R8.64], R32 ;  /* 0x0000002008007986 */ /* 0x0003e2000c101106 */
[----:B------:R-:W-:Y:S01]  /*1b2c0*/  ULDC UR4, c[0x0][0x278] ;  /* 0x00009e0000047ab9 */ /* 0x000fe20000000800 */
[----:B------:R-:W-:Y:S01]  /*1b2d0*/  IMAD R19, R16, 0x8f, RZ ;  /* 0x0000008f10137824 */ /* 0x000fe200078e02ff */
[----:B------:R-:W-:Y:S01]  /*1b2e0*/  ULDC UR5, c[0x0][0x278] ;  /* 0x00009e0000057ab9 */ /* 0x000fe20000000800 */
[----:B------:R-:W-:Y:S01]  /*1b2f0*/  STG.E.U8 desc[UR6][R10.64], R31 ;  /* 0x0000001f0a007986 */ /* 0x000fe2000c101106 */
[----:B------:R-:W-:Y:S01]  /*1b300*/  UIMAD UR4, UR4, 0x8d, URZ ;  /* 0x0000008d040478a4 */ /* 0x000fe2000f8e023f */
[-C--:B------:R-:W-:Y:S01]  /*1b310*/  IADD3 RZ, P5, R15, R126.reuse, RZ ;  /* 0x0000007e0fff7210 */ /* 0x080fe20007fbe0ff */
[----:B------:R-:W2:Y:S01]  /*1b320*/  LDC R22, c[0x0][0x278] ;  /* 0x00009e00ff167b82 */ /* 0x000ea20000000800 */
[----:B------:R3:W-:Y:S01]  /*1b330*/  STG.E.U8 desc[UR6][R12.64], R36 ;  /* 0x000000240c007986 */ /* 0x0007e2000c101106 */
[----:B------:R-:W-:Y:S01]  /*1b340*/  UIMAD UR5, UR5, 0x8e, URZ ;  /* 0x0000008e050578a4 */ /* 0x000fe2000f8e023f */
[----:B-----5:R-:W-:Y:S01]  /*1b350*/  IMAD R21, R21, 0x91, RZ ;  /* 0x0000009115157824 */ /* 0x020fe200078e02ff */
[----:B------:R-:W-:-:S02]  /*1b360*/  IADD3 RZ, P4, R17, R126, RZ ;  /* 0x0000007e11ff7210 */ /* 0x000fc40007f9e0ff */
[-C--:B-1----:R-:W-:Y:S01]  /*1b370*/  LEA.HI.X.SX32 R9, R15, R127.reuse, 0x1, P5 ;  /* 0x0000007f0f097211 */ /* 0x082fe200028f0eff */
[----:B------:R-:W-:Y:S01]  /*1b380*/  VIADD R8, R14, UR4 ;  /* 0x000000040e087c36 */ /* 0x000fe20008000000 */
[----:B------:R-:W-:Y:S01]  /*1b390*/  LEA.HI.X.SX32 R15, R17, R127, 0x1, P4 ;  /* 0x0000007f110f7211 */ /* 0x000fe200020f0eff */
[----:B------:R-:W1:Y:S01]  /*1b3a0*/  LDC R28, c[0x0][0x278] ;  /* 0x00009e00ff1c7b82 */ /* 0x000e620000000800 */
[----:B---3--:R-:W-:Y:S01]  /*1b3b0*/  IMAD R13, R20, 0x90, RZ ;  /* 0x00000090140d7824 */ /* 0x008fe200078e02ff */
[----:B------:R-:W-:Y:S01]  /*1b3c0*/  IADD3 R10, P6, R19, R126, RZ ;  /* 0x0000007e130a7210 */ /* 0x000fe20007fde0ff */
[----:B------:R-:W-:Y:S01]  /*1b3d0*/  VIADD R14, R14, UR5 ;  /* 0x000000050e0e7c36 */ /* 0x000fe20008000000 */
[----:B------:R-:W-:-:S04]  /*1b3e0*/  PRMT R40, R43, 0x7772, RZ ;  /* 0x000077722b287816 */ /* 0x000fc800000000ff */
[----:B------:R-:W3:Y:S01]  /*1b3f0*/  LDC R20, c[0x0][0x278] ;  /* 0x00009e00ff147b82 */ /* 0x000ee20000000800 */
[----:B------:R-:W-:Y:S02]  /*1b400*/  IADD3 R12, P5, R13, R126, RZ ;  /* 0x0000007e0d0c7210 */ /* 0x000fe40007fbe0ff */
[----:B------:R-:W-:Y:S02]  /*1b410*/  PRMT R57, R81, 0x7772, RZ ;  /* 0x0000777251397816 */ /* 0x000fe400000000ff */
[C---:B------:R-:W-:Y:S02]  /*1b420*/  PRMT R87, R82.reuse, 0x7770, RZ ;  /* 0x0000777052577816 */ /* 0x040fe400000000ff */
[----:B------:R-:W-:Y:S02]  /*1b430*/  PRMT R84, R82, 0x7771, RZ ;  /* 0x0000777152547816 */ /* 0x000fe400000000ff */
[C---:B------:R-:W-:Y:S02]  /*1b440*/  PRMT R90, R83.reuse, 0x7770, RZ ;  /* 0x00007770535a7816 */ /* 0x040fe400000000ff */
[----:B------:R-:W-:-:S02]  /*1b450*/  PRMT R85, R83, 0x7771, RZ ;  /* 0x0000777153557816 */ /* 0x000fc400000000ff */
[C---:B------:R-:W-:Y:S02]  /*1b460*/  PRMT R58, R82.reuse, 0x7772, RZ ;  /* 0x00007772523a7816 */ /* 0x040fe400000000ff */
[----:B------:R-:W-:Y:S02]  /*1b470*/  PRMT R59, R82, 0x7773, RZ ;  /* 0x00007773523b7816 */ /* 0x000fe400000000ff */
[----:B------:R-:W-:Y:S02]  /*1b480*/  PRMT R86, R83, 0x7772, RZ ;  /* 0x0000777253567816 */ /* 0x000fe400000000ff */
[C---:B------:R-:W-:Y:S02]  /*1b490*/  PRMT R92, R76.reuse, 0x7770, RZ ;  /* 0x000077704c5c7816 */ /* 0x040fe400000000ff */
[----:B------:R-:W-:Y:S02]  /*1b4a0*/  PRMT R89, R76, 0x7771, RZ ;  /* 0x000077714c597816 */ /* 0x000fe400000000ff */
[----:B------:R-:W-:-:S02]  /*1b4b0*/  PRMT R96, R77, 0x7770, RZ ;  /* 0x000077704d607816 */ /* 0x000fc400000000ff */
[C---:B------:R-:W-:Y:S02]  /*1b4c0*/  PRMT R93, R77.reuse, 0x7771, RZ ;  /* 0x000077714d5d7816 */ /* 0x040fe400000000ff */
[----:B------:R-:W-:Y:S02]  /*1b4d0*/  PRMT R98, R78, 0x7770, RZ ;  /* 0x000077704e627816 */ /* 0x000fe400000000ff */
[----:B------:R-:W-:Y:S02]  /*1b4e0*/  PRMT R88, R76, 0x7772, RZ ;  /* 0x000077724c587816 */ /* 0x000fe400000000ff */
        /* <DEDUP_REMOVED lines=23> */
[----:B------:R-:W-:Y:S02]  /*1b660*/  PRMT R117, R69, 0x7771, RZ ;  /* 0x0000777145757816 */ /* 0x000fe400000000ff */
[C---:B------:R-:W-:Y:S02]  /*1b670*/  PRMT R118, R70.reuse, 0x7772, RZ ;  /* 0x0000777246767816 */ /* 0x040fe400000000ff */
[C---:B------:R-:W-:Y:S02]  /*1b680*/  PRMT R120, R70.reuse, 0x7771, RZ ;  /* 0x0000777146787816 */ /* 0x040fe400000000ff */
[----:B------:R-:W-:-:S02]  /*1b690*/  PRMT R123, R70, 0x7770, RZ ;  /* 0x00007770467b7816 */ /* 0x000fc400000000ff */
[C---:B------:R-:W-:Y:S02]  /*1b6a0*/  PRMT R122, R71.reuse, 0x7772, RZ ;  /* 0x00007772477a7816 */ /* 0x040fe400000000ff */
[----:B------:R-:W-:Y:S01]  /*1b6b0*/  PRMT R124, R71, 0x7771, RZ ;  /* 0x00007771477c7816 */ /* 0x000fe200000000ff */
[----:B------:R-:W4:Y:S01]  /*1b6c0*/  S2R R251, SR_TID.X ;  /* 0x0000000000fb7919 */ /* 0x000f220000002100 */
[----:B------:R-:W-:Y:S01]  /*1b6d0*/  IADD3 R16, P4, R21, R126, RZ ;  /* 0x0000007e15107210 */ /* 0x000fe20007f9e0ff */
[----:B------:R-:W-:Y:S01]  /*1b6e0*/  ULDC UR4, c[0x0][0x27c] ;  /* 0x00009f0000047ab9 */ /* 0x000fe20000000800 */
[C---:B------:R-:W-:Y:S02]  /*1b6f0*/  PRMT R43, R80.reuse, 0x7773, RZ ;  /* 0x00007773502b7816 */ /* 0x040fe400000000ff */
[C---:B------:R-:W-:Y:S02]  /*1b700*/  PRMT R44, R80.reuse, 0x7772, RZ ;  /* 0x00007772502c7816 */ /* 0x040fe400000000ff */
[----:B------:R-:W-:-:S02]  /*1b710*/  PRMT R45, R80, 0x7771, RZ ;  /* 0x00007771502d7816 */ /* 0x000fc400000000ff */
[-C--:B------:R-:W-:Y:S02]  /*1b720*/  LEA.HI.X.SX32 R11, R19, R127.reuse, 0x1, P6 ;  /* 0x0000007f130b7211 */ /* 0x080fe400030f0eff */
[----:B------:R-:W-:Y:S02]  /*1b730*/  PRMT R80, R80, 0x7770, RZ ;  /* 0x0000777050507816 */ /* 0x000fe400000000ff */
[-C--:B------:R-:W-:Y:S01]  /*1b740*/  LEA.HI.X.SX32 R13, R13, R127.reuse, 0x1, P5 ;  /* 0x0000007f0d0d7211 */ /* 0x080fe200028f0eff */
[----:B------:R0:W-:Y:S01]  /*1b750*/  STG.E.U8 desc[UR6][R8.64], R35 ;  /* 0x0000002308007986 */ /* 0x0001e2000c101106 */
[----:B------:R-:W-:Y:S01]  /*1b760*/  LEA.HI.X.SX32 R17, R21, R127, 0x1, P4 ;  /* 0x0000007f15117211 */ /* 0x000fe200020f0eff */
[----:B------:R-:W-:Y:S02]  /*1b770*/  IMAD R21, R23, 0x94, RZ ;  /* 0x0000009417157824 */ /* 0x000fe400078e02ff */
[----:B------:R5:W-:Y:S01]  /*1b780*/  STG.E.U8 desc[UR6][R14.64], R40 ;  /* 0x000000280e007986 */ /* 0x000be2000c101106 */
[----:B------:R-:W1:Y:S03]  /*1b790*/  LDC R23, c[0x0][0x278] ;  /* 0x00009e00ff177b82 */ /* 0x000e660000000800 */
[----:B------:R-:W-:Y:S01]  /*1b7a0*/  STG.E.U8 desc[UR6][R10.64], R39 ;  /* 0x000000270a007986 */ /* 0x000fe2000c101106 */
[----:B0-----:R-:W-:-:S03]  /*1b7b0*/  IMAD R9, R18, 0x92, RZ ;  /* 0x0000009212097824 */ /* 0x001fc600078e02ff */
[----:B------:R-:W-:Y:S01]  /*1b7c0*/  STG.E.U8 desc[UR6][R12.64], R80 ;  /* 0x000000500c007986 */ /* 0x000fe2000c101106 */
[----:B------:R-:W0:Y:S03]  /*1b7d0*/  LDC R18, c[0x0][0x278] ;  /* 0x00009e00ff127b82 */ /* 0x000e260000000800 */
[----:B------:R3:W-:Y:S01]  /*1b7e0*/  STG.E.U8 desc[UR6][R16.64], R45 ;  /* 0x0000002d10007986 */ /* 0x0007e2000c101106 */
[----:B--2---:R-:W-:Y:S01]  /*1b7f0*/  IMAD R19, R22, 0x93, RZ ;  /* 0x0000009316137824 */ /* 0x004fe200078e02ff */
[----:B------:R-:W-:Y:S01]  /*1b800*/  IADD3 R8, P6, R9, R126, RZ ;  /* 0x0000007e09087210 */ /* 0x000fe20007fde0ff */
[----:B-----5:R-:W-:Y:S01]  /*1b810*/  IMAD R15, R24, 0x95, RZ ;  /* 0x00000095180f7824 */ /* 0x020fe200078e02ff */
[C---:B------:R-:W-:Y:S01]  /*1b820*/  PRMT R47, R81.reuse, 0x7773, RZ ;  /* 0x00007773512f7816 */ /* 0x040fe200000000ff */
[----:B------:R-:W2:Y:S08]  /*1b830*/  LDC R22, c[0x0][0x278] ;  /* 0x00009e00ff167b82 */ /* 0x000eb00000000800 */
[----:B---3--:R-:W3:Y:S01]  /*1b840*/  LDC R16, c[0x0][0x278] ;  /* 0x00009e00ff107b82 */ /* 0x008ee20000000800 */
[C---:B------:R-:W-:Y:S01]  /*1b850*/  PRMT R46, R81.reuse, 0x7771, RZ ;  /* 0x00007771512e7816 */ /* 0x040fe200000000ff */
[----:B------:R-:W-:Y:S01]  /*1b860*/  IMAD R17, R20, 0x96, RZ ;  /* 0x0000009614117824 */ /* 0x000fe200078e02ff */
[----:B------:R-:W-:-:S02]  /*1b870*/  PRMT R81, R81, 0x7770, RZ ;  /* 0x0000777051517816 */ /* 0x000fc400000000ff */
[-C--:B------:R-:W-:Y:S02]  /*1b880*/  LEA.HI.X.SX32 R9, R9, R127.reuse, 0x1, P6 ;  /* 0x0000007f09097211 */ /* 0x080fe400030f0eff */
[-C--:B------:R-:W-:Y:S01]  /*1b890*/  IADD3 R10, P5, R19, R126.reuse, RZ ;  /* 0x0000007e130a7210 */ /* 0x080fe20007fbe0ff */
[----:B------:R-:W5:Y:S01]  /*1b8a0*/  LDC R20, c[0x0][0x278] ;  /* 0x00009e00ff147b82 */ /* 0x000f620000000800 */
[-C--:B------:R-:W-:Y:S01]  /*1b8b0*/  IADD3 R12, P4, R21, R126.reuse, RZ ;  /* 0x0000007e150c7210 */ /* 0x080fe20007f9e0ff */
[----:B------:R4:W-:Y:S01]  /*1b8c0*/  STG.E.U8 desc[UR6][R8.64], R81 ;  /* 0x0000005108007986 */ /* 0x0009e2000c101106 */
[-C--:B------:R-:W-:Y:S02]  /*1b8d0*/  IADD3 R14, P6, R15, R126.reuse, RZ ;  /* 0x0000007e0f0e7210 */ /* 0x080fe40007fde0ff */
[-C--:B------:R-:W-:Y:S01]  /*1b8e0*/  LEA.HI.X.SX32 R11, R19, R127.reuse, 0x1, P5 ;  /* 0x0000007f130b7211 */ /* 0x080fe200028f0eff */
[----:B------:R-:W-:Y:S01]  /*1b8f0*/  IMAD R19, R25, 0x97, RZ ;  /* 0x0000009719137824 */ /* 0x000fe200078e02ff */
[-C--:B------:R-:W-:Y:S01]  /*1b900*/  LEA.HI.X.SX32 R13, R21, R127.reuse, 0x1, P4 ;  /* 0x0000007f150d7211 */ /* 0x080fe200020f0eff */
[----:B0-----:R-:W-:Y:S01]  /*1b910*/  IMAD R21, R18, 0x98, RZ ;  /* 0x0000009812157824 */ /* 0x001fe200078e02ff */
[-C--:B------:R-:W-:Y:S01]  /*1b920*/  LEA.HI.X.SX32 R15, R15, R127.reuse, 0x1, P6 ;  /* 0x0000007f0f0f7211 */ /* 0x080fe200030f0eff */
[----:B------:R0:W-:Y:S01]  /*1b930*/  STG.E.U8 desc[UR6][R10.64], R46 ;  /* 0x0000002e0a007986 */ /* 0x0001e2000c101106 */
[----:B-1----:R-:W-:Y:S01]  /*1b940*/  IMAD R23, R23, 0x99, RZ ;  /* 0x0000009917177824 */ /* 0x002fe200078e02ff */
[----:B------:R-:W1:Y:S01]  /*1b950*/  LDC R24, c[0x0][0x278] ;  /* 0x00009e00ff187b82 */ /* 0x000e620000000800 */
[C---:B----4-:R-:W-:Y:S01]  /*1b960*/  IADD3 R8, P5, R17.reuse, R126, RZ ;  /* 0x0000007e11087210 */ /* 0x050fe20007fbe0ff */
[----:B------:R4:W-:Y:S03]  /*1b970*/  STG.E.U8 desc[UR6][R12.64], R87 ;  /* 0x000000570c007986 */ /* 0x0009e6000c101106 */
[----:B------:R-:W-:Y:S01]  /*1b980*/  LEA.HI.X.SX32 R9, R17, R127, 0x1, P5 ;  /* 0x0000007f11097211 */ /* 0x000fe200028f0eff */
[----:B---3--:R-:W-:-:S02]  /*1b990*/  IMAD R17, R16, 0x9a, RZ ;  /* 0x0000009a10117824 */ /* 0x008fc400078e02ff */
[----:B------:R-:W3:Y:S01]  /*1b9a0*/  LDC R18, c[0x0][0x278] ;  /* 0x00009e00ff127b82 */ /* 0x000ee20000000800 */
[CC--:B0-----:R-:W-:Y:S01]  /*1b9b0*/  IADD3 R10, P4, R19.reuse, R126.reuse, RZ ;  /* 0x0000007e130a7210 */ /* 0x0c1fe20007f9e0ff */
[----:B------:R0:W-:Y:S03]  /*1b9c0*/  STG.E.U8 desc[UR6][R14.64], R84 ;  /* 0x000000540e007986 */ /* 0x0001e6000c101106 */
[-C--:B------:R-:W-:Y:S02]  /*1b9d0*/  LEA.HI.X.SX32 R11, R19, R127.reuse, 0x1, P4 ;  /* 0x0000007f130b7211 */ /* 0x080fe400020f0eff */
[-C--:B----4-:R-:W-:Y:S01]  /*1b9e0*/  IADD3 R12, P6, R21, R126.reuse, RZ ;  /* 0x0000007e150c7210 */ /* 0x090fe20007fde0ff */
[----:B------:R-:W4:Y:S01]  /*1b9f0*/  LDC R25, c[0x0][0x278] ;  /* 0x00009e00ff197b82 */ /* 0x000f220000000800 */
[----:B------:R-:W-:Y:S02]  /*1ba00*/  IADD3 R16, P4, R17, R126, RZ ;  /* 0x0000007e11107210 */ /* 0x000fe40007f9e0ff */
[----:B------:R-:W-:-:S02]  /*1ba10*/  LEA.HI.X.SX32 R13, R21, R127, 0x1, P6 ;  /* 0x0000007f150d7211 */ /* 0x000fc400030f0eff */
[----:B0-----:R-:W-:Y:S01]  /*1ba20*/  IADD3 R14, P5, R23, R126, RZ ;  /* 0x0000007e170e7210 */ /* 0x001fe20007fbe0ff */
[----:B------:R2:W-:Y:S01]  /*1ba30*/  STG.E.U8 desc[UR6][R8.64], R90 ;  /* 0x0000005a08007986 */ /* 0x0005e2000c101106 */
[-C--:B------:R-:W-:Y:S02]  /*1ba40*/  LEA.HI.X.SX32 R17, R17, R127.reuse, 0x1, P4 ;  /* 0x0000007f11117211 */ /* 0x080fe400020f0eff */
[----:B------:R-:W-:Y:S01]  /*1ba50*/  LEA.HI.X.SX32 R15, R23, R127, 0x1, P5 ;  /* 0x0000007f170f7211 */ /* 0x000fe200028f0eff */
[----:B------:R-:W-:Y:S01]  /*1ba60*/  STG.E.U8 desc[UR6][R10.64], R85 ;  /* 0x000000550a007986 */ /* 0x000fe2000c101106 */
[----:B-----5:R-:W-:Y:S02]  /*1ba70*/  IMAD R19, R20, 0x9c, RZ ;  /* 0x0000009c14137824 */ /* 0x020fe400078e02ff */
[----:B------:R-:W0:Y:S01]  /*1ba80*/  LDC R20, c[0x0][0x278] ;  /* 0x00009e00ff147b82 */ /* 0x000e220000000800 */
[----:B------:R-:W-:Y:S01]  /*1ba90*/  STG.E.U8 desc[UR6][R12.64], R44 ;  /* 0x0000002c0c007986 */ /* 0x000fe2000c101106 */
[----:B--2---:R-:W-:-:S03]  /*1baa0*/  IMAD R9, R22, 0x9b, RZ ;  /* 0x0000009b16097824 */ /* 0x004fc600078e02ff */
[----:B------:R-:W-:Y:S03]  /*1bab0*/  STG.E.U8 desc[UR6][R14.64], R43 ;  /* 0x0000002b0e007986 */ /* 0x000fe6000c101106 */
[----:B------:R-:W2:Y:S01]  /*1bac0*/  LDC R22, c[0x0][0x278] ;  /* 0x00009e00ff167b82 */ /* 0x000ea20000000800 */
[----:B------:R5:W-:Y:S01]  /*1bad0*/  STG.E.U8 desc[UR6][R16.64], R57 ;  /* 0x0000003910007986 */ /* 0x000be2000c101106 */
[----:B------:R-:W-:-:S06]  /*1bae0*/  IADD3 R8, P6, R9, R126, RZ ;  /* 0x0000007e09087210 */ /* 0x000fcc0007fde0ff */
[----:B-----5:R-:W5:Y:S01]  /*1baf0*/  LDC R16, c[0x0][0x278] ;  /* 0x00009e00ff107b82 */ /* 0x020f620000000800 */
[----:B-1----:R-:W-:Y:S01]  /*1bb00*/  IMAD R21, R24, 0x9d, RZ ;  /* 0x0000009d18157824 */ /* 0x002fe200078e02ff */
[----:B------:R-:W-:Y:S01]  /*1bb10*/  LEA.HI.X.SX32 R9, R9, R127, 0x1, P6 ;  /* 0x0000007f09097211 */ /* 0x000fe200030f0eff */
[----:B---3--:R-:W-:Y:S01]  /*1bb20*/  IMAD R17, R18, 0x9f, RZ ;  /* 0x0000009f12117824 */ /* 0x008fe200078e02ff */
[----:B------:R-:W-:Y:S01]  /*1bb30*/  IADD3 R10, P5, R19, R126, RZ ;  /* 0x0000007e130a7210 */ /* 0x000fe20007fbe0ff */
[----:B----4-:R-:W-:-:S03]  /*1bb40*/  IMAD R23, R25, 0x9e, RZ ;  /* 0x0000009e19177824 */ /* 0x010fc600078e02ff */
[----:B------:R-:W1:Y:S01]  /*1bb50*/  LDC R24, c[0x0][0x278] ;  /* 0x00009e00ff187b82 */ /* 0x000e620000000800 */
[-C--:B------:R-:W-:Y:S01]  /*1bb60*/  IADD3 R12, P4, R21, R126.reuse, RZ ;  /* 0x0000007e150c7210 */ /* 0x080fe20007f9e0ff */
[----:B------:R3:W-:Y:S01]  /*1bb70*/  STG.E.U8 desc[UR6][R8.64], R47 ;  /* 0x0000002f08007986 */ /* 0x0007e2000c101106 */
[----:B------:R-:W-:-:S05]  /*1bb80*/  IADD3 R14, P6, R23, R126, RZ ;  /* 0x0000007e170e7210 */ /* 0x000fca0007fde0ff */
[----:B------:R-:W4:Y:S01]  /*1bb90*/  LDC R18, c[0x0][0x278] ;  /* 0x00009e00ff127b82 */ /* 0x000f220000000800 */
[-C--:B------:R-:W-:Y:S01]  /*1bba0*/  LEA.HI.X.SX32 R11, R19, R127.reuse, 0x1, P5 ;  /* 0x0000007f130b7211 */ /* 0x080fe200028f0eff */
[----:B------:R-:W-:Y:S01]  /*1bbb0*/  IMAD R19, R26, 0xa0, RZ ;  /* 0x000000a01a137824 */ /* 0x000fe200078e02ff */
[-C--:B------:R-:W-:Y:S02]  /*1bbc0*/  LEA.HI.X.SX32 R13, R21, R127.reuse, 0x1, P4 ;  /* 0x0000007f150d7211 */ /* 0x080fe400020f0eff */
[----:B---3--:R-:W-:Y:S01]  /*1bbd0*/  IADD3 R8, P5, R17, R126, RZ ;  /* 0x0000007e11087210 */ /* 0x008fe20007fbe0ff */
[----:B--2---:R-:W-:Y:S01]  /*1bbe0*/  IMAD R21, R22, 0xa1, RZ ;  /* 0x000000a116157824 */ /* 0x004fe200078e02ff */
[-C--:B------:R-:W-:Y:S01]  /*1bbf0*/  LEA.HI.X.SX32 R15, R23, R127.reuse, 0x1, P6 ;  /* 0x0000007f170f7211 */ /* 0x080fe200030f0eff */
[----:B------:R2:W-:Y:S01]  /*1bc00*/  STG.E.U8 desc[UR6][R10.64], R58 ;  /* 0x0000003a0a007986 */ /* 0x0005e2000c101106 */
[----:B0-----:R-:W-:Y:S01]  /*1bc10*/  IMAD R23, R20, 0xa2, RZ ;  /* 0x000000a214177824 */ /* 0x001fe200078e02ff */
[----:B------:R-:W-:Y:S01]  /*1bc20*/  LEA.HI.X.SX32 R9, R17, R127, 0x1, P5 ;  /* 0x0000007f11097211 */ /* 0x000fe200028f0eff */
[----:B-----5:R-:W-:Y:S01]  /*1bc30*/  IMAD R17, R16, 0xa3, RZ ;  /* 0x000000a310117824 */ /* 0x020fe200078e02ff */
[----:B------:R-:W0:Y:S01]  /*1bc40*/  LDC R20, c[0x0][0x278] ;  /* 0x00009e00ff147b82 */ /* 0x000e220000000800 */
[----:B------:R3:W-:Y:S01]  /*1bc50*/  STG.E.U8 desc[UR6][R12.64], R59 ;  /* 0x0000003b0c007986 */ /* 0x0007e2000c101106 */
[----:B------:R-:W-:-:S03]  /*1bc60*/  PRMT R82, R83, 0x7773, RZ ;  /* 0x0000777353527816 */ /* 0x000fc600000000ff */
[----:B------:R5:W-:Y:S01]  /*1bc70*/  STG.E.U8 desc[UR6][R14.64], R86 ;  /* 0x000000560e007986 */ /* 0x000be2000c101106 */
[CC--:B--2---:R-:W-:Y:S02]  /*1bc80*/  IADD3 R10, P4, R19.reuse, R126.reuse, RZ ;  /* 0x0000007e130a7210 */ /* 0x0c4fe40007f9e0ff */
[----:B------:R-:W2:Y:S02]  /*1bc90*/  LDC R25, c[0x0][0x278] ;  /* 0x00009e00ff197b82 */ /* 0x000ea40000000800 */
[----:B------:R-:W-:Y:S02]  /*1bca0*/  LEA.HI.X.SX32 R11, R19, R127, 0x1, P4 ;  /* 0x0000007f130b7211 */ /* 0x000fe400020f0eff */
[-C--:B---3--:R-:W-:Y:S02]  /*1bcb0*/  IADD3 R12, P6, R21, R126.reuse, RZ ;  /* 0x0000007e150c7210 */ /* 0x088fe40007fde0ff */
[-C--:B------:R-:W-:Y:S02]  /*1bcc0*/  IADD3 R16, P4, R17, R126.reuse, RZ ;  /* 0x0000007e11107210 */ /* 0x080fe40007f9e0ff */
[----:B------:R-:W3:Y:S01]  /*1bcd0*/  LDC R26, c[0x0][0x278] ;  /* 0x00009e00ff1a7b82 */ /* 0x000ee20000000800 */
[----:B-----5:R-:W-:-:S02]  /*1bce0*/  IADD3 R14, P5, R23, R126, RZ ;  /* 0x0000007e170e7210 */ /* 0x020fc40007fbe0ff */
[-C--:B------:R-:W-:Y:S02]  /*1bcf0*/  LEA.HI.X.SX32 R13, R21, R127.reuse, 0x1, P6 ;  /* 0x0000007f150d7211 */ /* 0x080fe400030f0eff */
[-C--:B------:R-:W-:Y:S01]  /*1bd00*/  LEA.HI.X.SX32 R15, R23, R127.reuse, 0x1, P5 ;  /* 0x0000007f170f7211 */ /* 0x080fe200028f0eff */
[----:B------:R1:W-:Y:S01]  /*1bd10*/  STG.E.U8 desc[UR6][R8.64], R82 ;  /* 0x0000005208007986 */ /* 0x0003e2000c101106 */
[----:B------:R-:W-:Y:S01]  /*1bd20*/  LEA.HI.X.SX32 R17, R17, R127, 0x1, P4 ;  /* 0x0000007f11117211 */ /* 0x000fe200020f0eff */
[----:B------:R-:W5:Y:S02]  /*1bd30*/  LDC R22, c[0x0][0x278] ;  /* 0x00009e00ff167b82 */ /* 0x000f640000000800 */
[----:B------:R-:W-:Y:S01]  /*1bd40*/  STG.E.U8 desc[UR6][R10.64], R92 ;  /* 0x0000005c0a007986 */ /* 0x000fe2000c101106 */
[----:B----4-:R-:W-:-:S03]  /*1bd50*/  IMAD R19, R18, 0xa5, RZ ;  /* 0x000000a512137824 */ /* 0x010fc600078e02ff */
[----:B------:R-:W-:Y:S02]  /*1bd60*/  STG.E.U8 desc[UR6][R12.64], R89 ;  /* 0x000000590c007986 */ /* 0x000fe4000c101106 */
[----:B------:R-:W4:Y:S01]  /*1bd70*/  LDC R18, c[0x0][0x278] ;  /* 0x00009e00ff127b82 */ /* 0x000f220000000800 */
[----:B-1----:R-:W-:Y:S01]  /*1bd80*/  IMAD R9, R24, 0xa4, RZ ;  /* 0x000000a418097824 */ /* 0x002fe200078e02ff */
[----:B------:R-:W-:Y:S04]  /*1bd90*/  STG.E.U8 desc[UR6][R14.64], R96 ;  /* 0x000000600e007986 */ /* 0x000fe8000c101106 */
[----:B------:R1:W-:Y:S02]  /*1bda0*/  STG.E.U8 desc[UR6][R16.64], R93 ;  /* 0x0000005d10007986 */ /* 0x0003e4000c101106 */
[----:B------:R-:W4:Y:S01]  /*1bdb0*/  LDC R24, c[0x0][0x278] ;  /* 0x00009e00ff187b82 */ /* 0x000f220000000800 */
[----:B------:R-:W-:-:S07]  /*1bdc0*/  IADD3 R8, P6, R9, R126, RZ ;  /* 0x0000007e09087210 */ /* 0x000fce0007fde0ff */
[----:B-1----:R-:W1:Y:S01]  /*1bdd0*/  LDC R16, c[0x0][0x278] ;  /* 0x00009e00ff107b82 */ /* 0x002e620000000800 */
[----:B0-----:R-:W-:Y:S02]  /*1bde0*/  IMAD R17, R20, 0xa8, RZ ;  /* 0x000000a814117824 */ /* 0x001fe400078e02ff */
[----:B--2---:R-:W-:Y:S01]  /*1bdf0*/  IMAD R21, R25, 0xa6, RZ ;  /* 0x000000a619157824 */ /* 0x004fe200078e02ff */
[----:B------:R-:W-:Y:S01]  /*1be00*/  LEA.HI.X.SX32 R9, R9, R127, 0x1, P6 ;  /* 0x0000007f09097211 */ /* 0x000fe200030f0eff */
[----:B---3--:R-:W-:-:S03]  /*1be10*/  IMAD R23, R26, 0xa7, RZ ;  /* 0x000000a71a177824 */ /* 0x008fc600078e02ff */
[----:B------:R-:W0:Y:S01]  /*1be20*/  LDC R20, c[0x0][0x278] ;  /* 0x00009e00ff147b82 */ /* 0x000e220000000800 */
[----:B------:R-:W-:Y:S02]  /*1be30*/  IADD3 R10, P5, R19, R126, RZ ;  /* 0x0000007e130a7210 */ /* 0x000fe40007fbe0ff */
[----:B------:R-:W-:-:S05]  /*1be40*/  PRMT R83, R76, 0x7773, RZ ;  /* 0x000077734c537816 */ /* 0x000fca00000000ff */
[----:B------:R-:W2:Y:S01]  /*1be50*/  LDC R25, c[0x0][0x278] ;  /* 0x00009e00ff197b82 */ /* 0x000ea20000000800 */
[----:B------:R-:W-:Y:S01]  /*1be60*/  PRMT R76, R77, 0x7773, RZ ;  /* 0x000077734d4c7816 */ /* 0x000fe200000000ff */
[----:B------:R3:W-:Y:S01]  /*1be70*/  STG.E.U8 desc[UR6][R8.64], R98 ;  /* 0x0000006208007986 */ /* 0x0007e2000c101106 */
[-C--:B------:R-:W-:Y:S02]  /*1be80*/  IADD3 R12, P4, R21, R126.reuse, RZ ;  /* 0x0000007e150c7210 */ /* 0x080fe40007f9e0ff */
[----:B------:R-:W-:Y:S02]  /*1be90*/  PRMT R77, R78, 0x7771, RZ ;  /* 0x000077714e4d7816 */ /* 0x000fe400000000ff */
[----:B------:R-:W-:Y:S01]  /*1bea0*/  IADD3 R14, P6, R23, R126, RZ ;  /* 0x0000007e170e7210 */ /* 0x000fe20007fde0ff */
[----:B------:R-:W2:Y:S01]  /*1beb0*/  LDC R26, c[0x0][0x278] ;  /* 0x00009e00ff1a7b82 */ /* 0x000ea20000000800 */
[-C--:B------:R-:W-:Y:S01]  /*1bec0*/  LEA.HI.X.SX32 R11, R19, R127.reuse, 0x1, P5 ;  /* 0x0000007f130b7211 */ /* 0x080fe200028f0eff */
[----:B-----5:R-:W-:Y:S01]  /*1bed0*/  IMAD R19, R22, 0xa9, RZ ;  /* 0x000000a916137824 */ /* 0x020fe200078e02ff */
[----:B------:R-:W-:-:S02]  /*1bee0*/  LEA.HI.X.SX32 R13, R21, R127, 0x1, P4 ;  /* 0x0000007f150d7211 */ /* 0x000fc400020f0eff */
[-C--:B---3--:R-:W-:Y:S01]  /*1bef0*/  IADD3 R8, P5, R17, R126.reuse, RZ ;  /* 0x0000007e11087210 */ /* 0x088fe20007fbe0ff */
[----:B----4-:R-:W-:Y:S01]  /*1bf00*/  IMAD R21, R24, 0xaa, RZ ;  /* 0x000000aa18157824 */ /* 0x010fe200078e02ff */
[-C--:B------:R-:W-:Y:S01]  /*1bf10*/  LEA.HI.X.SX32 R15, R23, R127.reuse, 0x1, P6 ;  /* 0x0000007f170f7211 */ /* 0x080fe200030f0eff */
[----:B------:R3:W-:Y:S01]  /*1bf20*/  STG.E.U8 desc[UR6][R10.64], R77 ;  /* 0x0000004d0a007986 */ /* 0x0007e2000c101106 */
[----:B------:R-:W-:Y:S01]  /*1bf30*/  IMAD R23, R18, 0xab, RZ ;  /* 0x000000ab12177824 */ /* 0x000fe200078e02ff */
[----:B------:R-:W-:Y:S01]  /*1bf40*/  LEA.HI.X.SX32 R9, R17, R127, 0x1, P5 ;  /* 0x0000007f11097211 */ /* 0x000fe200028f0eff */
[----:B-1----:R-:W-:Y:S01]  /*1bf50*/  IMAD R17, R16, 0xac, RZ ;  /* 0x000000ac10117824 */ /* 0x002fe200078e02ff */
[----:B------:R-:W1:Y:S01]  /*1bf60*/  LDC R22, c[0x0][0x278] ;  /* 0x00009e00ff167b82 */ /* 0x000e620000000800 */
[----:B------:R4:W-:Y:S04]  /*1bf70*/  STG.E.U8 desc[UR6][R12.64], R102 ;  /* 0x000000660c007986 */ /* 0x0009e8000c101106 */
[----:B------:R5:W-:Y:S01]  /*1bf80*/  STG.E.U8 desc[UR6][R14.64], R99 ;  /* 0x000000630e007986 */ /* 0x000be2000c101106 */
[----:B---3--:R-:W-:-:S02]  /*1bf90*/  IADD3 R10, P4, R19, R126, RZ ;  /* 0x0000007e130a7210 */ /* 0x008fc40007f9e0ff */
[----:B------:R-:W3:Y:S02]  /*1bfa0*/  LDC R18, c[0x0][0x278] ;  /* 0x00009e00ff127b82 */ /* 0x000ee40000000800 */
[-C--:B------:R-:W-:Y:S02]  /*1bfb0*/  LEA.HI.X.SX32 R11, R19, R127.reuse, 0x1, P4 ;  /* 0x0000007f130b7211 */ /* 0x080fe400020f0eff */
[-C--:B----4-:R-:W-:Y:S02]  /*1bfc0*/  IADD3 R12, P6, R21, R126.reuse, RZ ;  /* 0x0000007e150c7210 */ /* 0x090fe40007fde0ff */
[-C--:B------:R-:W-:Y:S02]  /*1bfd0*/  IADD3 R16, P4, R17, R126.reuse, RZ ;  /* 0x0000007e11107210 */ /* 0x080fe40007f9e0ff */
[----:B------:R-:W4:Y:S01]  /*1bfe0*/  LDC R24, c[0x0][0x278] ;  /* 0x00009e00ff187b82 */ /* 0x000f220000000800 */
[----:B-----5:R-:W-:Y:S02]  /*1bff0*/  IADD3 R14, P5, R23, R126, RZ ;  /* 0x0000007e170e7210 */ /* 0x020fe40007fbe0ff */
[----:B------:R-:W-:-:S02]  /*1c000*/  LEA.HI.X.SX32 R13, R21, R127, 0x1, P6 ;  /* 0x0000007f150d7211 */ /* 0x000fc400030f0eff */
[-C--:B------:R-:W-:Y:S01]  /*1c010*/  LEA.HI.X.SX32 R15, R23, R127.reuse, 0x1, P5 ;  /* 0x0000007f170f7211 */ /* 0x080fe200028f0eff */
[----:B------:R2:W-:Y:S01]  /*1c020*/  STG.E.U8 desc[UR6][R8.64], R88 ;  /* 0x0000005808007986 */ /* 0x0005e2000c101106 */
[----:B------:R-:W-:Y:S01]  /*1c030*/  LEA.HI.X.SX32 R17, R17, R127, 0x1, P4 ;  /* 0x0000007f11117211 */ /* 0x000fe200020f0eff */
[----:B0-----:R-:W-:Y:S02]  /*1c040*/  IMAD R19, R20, 0xae, RZ ;  /* 0x000000ae14137824 */ /* 0x001fe400078e02ff */
[----:B------:R-:W-:Y:S01]  /*1c050*/  STG.E.U8 desc[UR6][R10.64], R83 ;  /* 0x000000530a007986 */ /* 0x000fe2000c101106 */
[----:B------:R-:W0:Y:S03]  /*1c060*/  LDC R20, c[0x0][0x278] ;  /* 0x00009e00ff147b82 */ /* 0x000e260000000800 */
[----:B------:R-:W-:Y:S01]  /*1c070*/  STG.E.U8 desc[UR6][R12.64], R91 ;  /* 0x0000005b0c007986 */ /* 0x000fe2000c101106 */
[----:B--2---:R-:W-:-:S03]  /*1c080*/  IMAD R9, R25, 0xad, RZ ;  /* 0x000000ad19097824 */ /* 0x004fc600078e02ff */
[----:B------:R-:W-:Y:S01]  /*1c090*/  STG.E.U8 desc[UR6][R14.64], R76 ;  /* 0x0000004c0e007986 */ /* 0x000fe2000c101106 */
[----:B------:R-:W2:Y:S03]  /*1c0a0*/  LDC R25, c[0x0][0x278] ;  /* 0x00009e00ff197b82 */ /* 0x000ea60000000800 */
[----:B------:R5:W-:Y:S01]  /*1c0b0*/  STG.E.U8 desc[UR6][R16.64], R95 ;  /* 0x0000005f10007986 */ /* 0x000be2000c101106 */
[C---:B------:R-:W-:Y:S01]  /*1c0c0*/  IADD3 R8, P6, R9.reuse, R126, RZ ;  /* 0x0000007e09087210 */ /* 0x040fe20007fde0ff */
[----:B-1----:R-:W-:Y:S02]  /*1c0d0*/  IMAD R23, R22, 0xb0, RZ ;  /* 0x000000b016177824 */ /* 0x002fe400078e02ff */
[----:B------:R-:W-:Y:S01]  /*1c0e0*/  IMAD R21, R26, 0xaf, RZ ;  /* 0x000000af1a157824 */ /* 0x000fe200078e02ff */
[----:B------:R-:W1:Y:S08]  /*1c0f0*/  LDC R22, c[0x0][0x278] ;  /* 0x00009e00ff167b82 */ /* 0x000e700000000800 */
[----:B-----5:R-:W5:Y:S01]  /*1c100*/  LDC R16, c[0x0][0x278] ;  /* 0x00009e00ff107b82 */ /* 0x020f620000000800 */
[----:B---3--:R-:W-:Y:S01]  /*1c110*/  IMAD R17, R18, 0xb1, RZ ;  /* 0x000000b112117824 */ /* 0x008fe200078e02ff */
[----:B------:R-:W-:-:S02]  /*1c120*/  LEA.HI.X.SX32 R9, R9, R127, 0x1, P6 ;  /* 0x0000007f09097211 */ /* 0x000fc400030f0eff */
[-C--:B------:R-:W-:Y:S02]  /*1c130*/  IADD3 R10, P5, R19, R126.reuse, RZ ;  /* 0x0000007e130a7210 */ /* 0x080fe40007fbe0ff */
[-C--:B------:R-:W-:Y:S02]  /*1c140*/  IADD3 R14, P6, R23, R126.reuse, RZ ;  /* 0x0000007e170e7210 */ /* 0x080fe40007fde0ff */
[----:B------:R-:W3:Y:S01]  /*1c150*/  LDC R18, c[0x0][0x278] ;  /* 0x00009e00ff127b82 */ /* 0x000ee20000000800 */
[-C--:B------:R-:W-:Y:S01]  /*1c160*/  IADD3 R12, P4, R21, R126.reuse, RZ ;  /* 0x0000007e150c7210 */ /* 0x080fe20007f9e0ff */
[----:B------:R2:W-:Y:S01]  /*1c170*/  STG.E.U8 desc[UR6][R8.64], R94 ;  /* 0x0000005e08007986 */ /* 0x0005e2000c101106 */
[----:B------:R-:W-:Y:S02]  /*1c180*/  PRMT R78, R79, 0x7772, RZ ;  /* 0x000077724f4e7816 */ /* 0x000fe400000000ff */
[-C--:B------:R-:W-:Y:S01]  /*1c190*/  LEA.HI.X.SX32 R11, R19, R127.reuse, 0x1, P5 ;  /* 0x0000007f130b7211 */ /* 0x080fe200028f0eff */
[----:B----4-:R-:W-:Y:S01]  /*1c1a0*/  IMAD R19, R24, 0xb2, RZ ;  /* 0x000000b218137824 */ /* 0x010fe200078e02ff */
[-C--:B------:R-:W-:Y:S01]  /*1c1b0*/  LEA.HI.X.SX32 R15, R23, R127.reuse, 0x1, P6 ;  /* 0x0000007f170f7211 */ /* 0x080fe200030f0eff */
[----:B0-----:R-:W-:Y:S01]  /*1c1c0*/  IMAD R23, R20, 0xb4, RZ ;  /* 0x000000b414177824 */ /* 0x001fe200078e02ff */
[-C--:B------:R-:W-:Y:S01]  /*1c1d0*/  LEA.HI.X.SX32 R13, R21, R127.reuse, 0x1, P4 ;  /* 0x0000007f150d7211 */ /* 0x080fe200020f0eff */
[----:B------:R-:W0:Y:S01]  /*1c1e0*/  LDC R20, c[0x0][0x278] ;  /* 0x00009e00ff147b82 */ /* 0x000e220000000800 */
[----:B--2---:R-:W-:Y:S01]  /*1c1f0*/  IMAD R21, R25, 0xb3, RZ ;  /* 0x000000b319157824 */ /* 0x004fe200078e02ff */
[CC--:B------:R-:W-:Y:S01]  /*1c200*/  IADD3 R8, P5, R17.reuse, R126.reuse, RZ ;  /* 0x0000007e11087210 */ /* 0x0c0fe20007fbe0ff */
[----:B------:R2:W-:Y:S03]  /*1c210*/  STG.E.U8 desc[UR6][R10.64], R78 ;  /* 0x0000004e0a007986 */ /* 0x0005e6000c101106 */
[----:B------:R-:W-:Y:S01]  /*1c220*/  LEA.HI.X.SX32 R9, R17, R127, 0x1, P5 ;  /* 0x0000007f11097211 */ /* 0x000fe200028f0eff */
[----:B-----5:R-:W-:Y:S01]  /*1c230*/  IMAD R17, R16, 0xb5, RZ ;  /* 0x000000b510117824 */ /* 0x020fe200078e02ff */
[----:B------:R4:W-:Y:S01]  /*1c240*/  STG.E.U8 desc[UR6][R12.64], R97 ;  /* 0x000000610c007986 */ /* 0x0009e2000c101106 */
[----:B------:R-:W5:Y:S03]  /*1c250*/  LDC R24, c[0x0][0x278] ;  /* 0x00009e00ff187b82 */ /* 0x000f660000000800 */
[----:B------:R1:W-:Y:S01]  /*1c260*/  STG.E.U8 desc[UR6][R14.64], R105 ;  /* 0x000000690e007986 */ /* 0x0003e2000c101106 */
[----:B--2---:R-:W-:-:S04]  /*1c270*/  IADD3 R10, P4, R19, R126, RZ ;  /* 0x0000007e130a7210 */ /* 0x004fc80007f9e0ff */
[----:B------:R-:W2:Y:S01]  /*1c280*/  LDC R26, c[0x0][0x278] ;  /* 0x00009e00ff1a7b82 */ /* 0x000ea20000000800 */
[-C--:B------:R-:W-:Y:S02]  /*1c290*/  LEA.HI.X.SX32 R11, R19, R127.reuse, 0x1, P4 ;  /* 0x0000007f130b7211 */ /* 0x080fe400020f0eff */
[-C--:B----4-:R-:W-:Y:S02]  /*1c2a0*/  IADD3 R12, P6, R21, R126.reuse, RZ ;  /* 0x0000007e150c7210 */ /* 0x090fe40007fde0ff */
[-C--:B------:R-:W-:Y:S02]  /*1c2b0*/  IADD3 R16, P4, R17, R126.reuse, RZ ;  /* 0x0000007e11107210 */ /* 0x080fe40007f9e0ff */
[----:B-1----:R-:W-:Y:S01]  /*1c2c0*/  IADD3 R14, P5, R23, R126, RZ ;  /* 0x0000007e170e7210 */ /* 0x002fe20007fbe0ff */
[----:B------:R-:W1:Y:S01]  /*1c2d0*/  LDC R25, c[0x0][0x278] ;  /* 0x00009e00ff197b82 */ /* 0x000e620000000800 */
[-C--:B------:R-:W-:Y:S02]  /*1c2e0*/  LEA.HI.X.SX32 R13, R21, R127.reuse, 0x1, P6 ;  /* 0x0000007f150d7211 */ /* 0x080fe400030f0eff */
[-C--:B------:R-:W-:Y:S01]  /*1c2f0*/  LEA.HI.X.SX32 R15, R23, R127.reuse, 0x1, P5 ;  /* 0x0000007f170f7211 */ /* 0x080fe200028f0eff */
[----:B------:R4:W-:Y:S01]  /*1c300*/  STG.E.U8 desc[UR6][R8.64], R101 ;  /* 0x0000006508007986 */ /* 0x0009e2000c101106 */
[----:B------:R-:W-:Y:S01]  /*1c310*/  LEA.HI.X.SX32 R17, R17, R127, 0x1, P4 ;  /* 0x0000007f11117211 */ /* 0x000fe200020f0eff */
[----:B---3--:R-:W-:-:S02]  /*1c320*/  IMAD R19, R18, 0xb7, RZ ;  /* 0x000000b712137824 */ /* 0x008fc400078e02ff */
[----:B------:R-:W-:Y:S01]  /*1c330*/  STG.E.U8 desc[UR6][R10.64], R107 ;  /* 0x0000006b0a007986 */ /* 0x000fe2000c101106 */
[----:B------:R-:W3:Y:S03]  /*1c340*/  LDC R18, c[0x0][0x278] ;  /* 0x00009e00ff127b82 */ /* 0x000ee60000000800 */
[----:B------:R-:W-:Y:S01]  /*1c350*/  STG.E.U8 desc[UR6][R12.64], R104 ;  /* 0x000000680c007986 */ /* 0x000fe2000c101106 */
[----:B----4-:R-:W-:-:S03]  /*1c360*/  IMAD R9, R22, 0xb6, RZ ;  /* 0x000000b616097824 */ /* 0x010fc600078e02ff */
[----:B------:R-:W-:Y:S01]  /*1c370*/  STG.E.U8 desc[UR6][R14.64], R111 ;  /* 0x0000006f0e007986 */ /* 0x000fe2000c101106 */
[----:B------:R-:W4:Y:S03]  /*1c380*/  LDC R22, c[0x0][0x278] ;  /* 0x00009e00ff167b82 */ /* 0x000f260000000800 */
[----:B------:R0:W-:Y:S01]  /*1c390*/  STG.E.U8 desc[UR6][R16.64], R108 ;  /* 0x0000006c10007986 */ /* 0x0001e2000c101106 */
[----:B------:R-:W-:-:S04]  /*1c3a0*/  IADD3 R8, P6, R9, R126, RZ ;  /* 0x0000007e09087210 */ /* 0x000fc80007fde0ff */
[----:B0-----:R-:W0:Y:S01]  /*1c3b0*/  LDC R16, c[0x0][0x278] ;  /* 0x00009e00ff107b82 */ /* 0x001e220000000800 */
[----:B------:R-:W-:Y:S02]  /*1c3c0*/  IMAD R17, R20, 0xba, RZ ;  /* 0x000000ba14117824 */ /* 0x000fe400078e02ff */
[----:B-----5:R-:W-:-:S05]  /*1c3d0*/  IMAD R23, R24, 0xb9, RZ ;  /* 0x000000b918177824 */ /* 0x020fca00078e02ff */
[----:B------:R-:W5:Y:S01]  /*1c3e0*/  LDC R20, c[0x0][0x278] ;  /* 0x00009e00ff147b82 */ /* 0x000f620000000800 */
[----:B--2---:R-:W-:Y:S01]  /*1c3f0*/  IMAD R21, R26, 0xb8, RZ ;  /* 0x000000b81a157824 */ /* 0x004fe200078e02ff */
[----:B------:R-:W-:Y:S02]  /*1c400*/  LEA.HI.X.SX32 R9, R9, R127, 0x1, P6 ;  /* 0x0000007f09097211 */ /* 0x000fe400030f0eff */
[----:B------:R-:W-:-:S04]  /*1c410*/  IADD3 R10, P5, R19, R126, RZ ;  /* 0x0000007e130a7210 */ /* 0x000fc80007fbe0ff */
[----:B------:R-:W2:Y:S01]  /*1c420*/  LDC R24, c[0x0][0x278] ;  /* 0x00009e00ff187b82 */ /* 0x000ea20000000800 */
[----:B------:R-:W-:Y:S02]  /*1c430*/  PRMT R79, R72, 0x7773, RZ ;  /* 0x00007773484f7816 */ /* 0x000fe400000000ff */
[----:B------:R-:W-:Y:S01]  /*1c440*/  PRMT R72, R73, 0x7773, RZ ;  /* 0x0000777349487816 */ /* 0x000fe200000000ff */
[----:B------:R3:W-:Y:S01]  /*1c450*/  STG.E.U8 desc[UR6][R8.64], R114 ;  /* 0x0000007208007986 */ /* 0x0007e2000c101106 */
[----:B------:R-:W-:Y:S02]  /*1c460*/  PRMT R73, R74, 0x7773, RZ ;  /* 0x000077734a497816 */ /* 0x000fe400000000ff */
[-C--:B------:R-:W-:Y:S01]  /*1c470*/  IADD3 R12, P4, R21, R126.reuse, RZ ;  /* 0x0000007e150c7210 */ /* 0x080fe20007f9e0ff */
[----:B------:R-:W2:Y:S01]  /*1c480*/  LDC R26, c[0x0][0x278] ;  /* 0x00009e00ff1a7b82 */ /* 0x000ea20000000800 */
[----:B------:R-:W-:Y:S02]  /*1c490*/  PRMT R74, R75, 0x7771, RZ ;  /* 0x000077714b4a7816 */ /* 0x000fe400000000ff */
[----:B------:R-:W-:-:S02]  /*1c4a0*/  IADD3 R14, P6, R23, R126, RZ ;  /* 0x0000007e170e7210 */ /* 0x000fc40007fde0ff */
[-C--:B------:R-:W-:Y:S01]  /*1c4b0*/  LEA.HI.X.SX32 R11, R19, R127.reuse, 0x1, P5 ;  /* 0x0000007f130b7211 */ /* 0x080fe200028f0eff */
[----:B-1----:R-:W-:Y:S01]  /*1c4c0*/  IMAD R19, R25, 0xbb, RZ ;  /* 0x000000bb19137824 */ /* 0x002fe200078e02ff */
[-C--:B---3--:R-:W-:Y:S01]  /*1c4d0*/  IADD3 R8, P5, R17, R126.reuse, RZ ;  /* 0x0000007e11087210 */ /* 0x088fe20007fbe0ff */
[----:B------:R-:W1:Y:S01]  /*1c4e0*/  LDC R25, c[0x0][0x278] ;  /* 0x00009e00ff197b82 */ /* 0x000e620000000800 */
[-C--:B------:R-:W-:Y:S01]  /*1c4f0*/  LEA.HI.X.SX32 R13, R21, R127.reuse, 0x1, P4 ;  /* 0x0000007f150d7211 */ /* 0x080fe200020f0eff */
[----:B----4-:R-:W-:Y:S01]  /*1c500*/  IMAD R21, R22, 0xbc, RZ ;  /* 0x000000bc16157824 */ /* 0x010fe200078e02ff */
[-C--:B------:R-:W-:Y:S01]  /*1c510*/  LEA.HI.X.SX32 R15, R23, R127.reuse, 0x1, P6 ;  /* 0x0000007f170f7211 */ /* 0x080fe200030f0eff */
[----:B------:R3:W-:Y:S01]  /*1c520*/  STG.E.U8 desc[UR6][R10.64], R74 ;  /* 0x0000004a0a007986 */ /* 0x0007e2000c101106 */
[----:B------:R-:W-:Y:S01]  /*1c530*/  IMAD R23, R18, 0xbd, RZ ;  /* 0x000000bd12177824 */ /* 0x000fe200078e02ff */
[----:B------:R-:W-:Y:S01]  /*1c540*/  LEA.HI.X.SX32 R9, R17, R127, 0x1, P5 ;  /* 0x0000007f11097211 */ /* 0x000fe200028f0eff */
[----:B0-----:R-:W-:Y:S01]  /*1c550*/  IMAD R17, R16, 0xbe, RZ ;  /* 0x000000be10117824 */ /* 0x001fe200078e02ff */
[----:B------:R0:W-:Y:S01]  /*1c560*/  STG.E.U8 desc[UR6][R12.64], R100 ;  /* 0x000000640c007986 */ /* 0x0001e2000c101106 */
[----:B------:R-:W4:Y:S03]  /*1c570*/  LDC R18, c[0x0][0x278] ;  /* 0x00009e00ff127b82 */ /* 0x000f260000000800 */
[----:B------:R5:W-:Y:S01]  /*1c580*/  STG.E.U8 desc[UR6][R14.64], R79 ;  /* 0x0000004f0e007986 */ /* 0x000be2000c101106 */
[----:B---3--:R-:W-:-:S04]  /*1c590*/  IADD3 R10, P4, R19, R126, RZ ;  /* 0x0000007e130a7210 */ /* 0x008fc80007f9e0ff */
[----:B------:R-:W3:Y:S01]  /*1c5a0*/  LDC R22, c[0x0][0x278] ;  /* 0x00009e00ff167b82 */ /* 0x000ee20000000800 */
[-C--:B0-----:R-:W-:Y:S02]  /*1c5b0*/  IADD3 R12, P6, R21, R126.reuse, RZ ;  /* 0x0000007e150c7210 */ /* 0x081fe40007fde0ff */
[-C--:B------:R-:W-:Y:S02]  /*1c5c0*/  LEA.HI.X.SX32 R11, R19, R127.reuse, 0x1, P4 ;  /* 0x0000007f130b7211 */ /* 0x080fe400020f0eff */
[-C--:B-----5:R-:W-:Y:S02]  /*1c5d0*/  IADD3 R14, P5, R23, R126.reuse, RZ ;  /* 0x0000007e170e7210 */ /* 0x0a0fe40007fbe0ff */
[----:B------:R-:W-:Y:S01]  /*1c5e0*/  IADD3 R16, P4, R17, R126, RZ ;  /* 0x0000007e11107210 */ /* 0x000fe20007f9e0ff */
[----:B------:R-:W-:Y:S01]  /*1c5f0*/  IMAD R19, R20, 0xc0, RZ ;  /* 0x000000c014137824 */ /* 0x000fe200078e02ff */
[-C--:B------:R-:W-:Y:S01]  /*1c600*/  LEA.HI.X.SX32 R13, R21, R127.reuse, 0x1, P6 ;  /* 0x0000007f150d7211 */ /* 0x080fe200030f0eff */
[----:B------:R-:W0:Y:S01]  /*1c610*/  LDC R20, c[0x0][0x278] ;  /* 0x00009e00ff147b82 */ /* 0x000e220000000800 */
[-C--:B------:R-:W-:Y:S01]  /*1c620*/  LEA.HI.X.SX32 R15, R23, R127.reuse, 0x1, P5 ;  /* 0x0000007f170f7211 */ /* 0x080fe200028f0eff */
[----:B------:R2:W-:Y:S01]  /*1c630*/  STG.E.U8 desc[UR6][R8.64], R103 ;  /* 0x0000006708007986 */ /* 0x0005e2000c101106 */
[----:B------:R-:W-:-:S03]  /*1c640*/  LEA.HI.X.SX32 R17, R17, R127, 0x1, P4 ;  /* 0x0000007f11117211 */ /* 0x000fc600020f0eff */
[----:B------:R-:W-:Y:S04]  /*1c650*/  STG.E.U8 desc[UR6][R10.64], R72 ;  /* 0x000000480a007986 */ /* 0x000fe8000c101106 */
[----:B------:R-:W-:Y:S01]  /*1c660*/  STG.E.U8 desc[UR6][R12.64], R106 ;  /* 0x0000006a0c007986 */ /* 0x000fe2000c101106 */
[----:B--2---:R-:W-:-:S03]  /*1c670*/  IMAD R9, R24, 0xbf, RZ ;  /* 0x000000bf18097824 */ /* 0x004fc600078e02ff */
[----:B------:R-:W-:Y:S01]  /*1c680*/  STG.E.U8 desc[UR6][R14.64], R73 ;  /* 0x000000490e007986 */ /* 0x000fe2000c101106 */
[----:B------:R-:W2:Y:S03]  /*1c690*/  LDC R24, c[0x0][0x278] ;  /* 0x00009e00ff187b82 */ /* 0x000ea60000000800 */
[----:B------:R5:W-:Y:S01]  /*1c6a0*/  STG.E.U8 desc[UR6][R16.64], R110 ;  /* 0x0000006e10007986 */ /* 0x000be2000c101106 */
[----:B------:R-:W-:Y:S01]  /*1c6b0*/  IADD3 R8, P6, R9, R126, RZ ;  /* 0x0000007e09087210 */ /* 0x000fe20007fde0ff */
[----:B-1----:R-:W-:-:S03]  /*1c6c0*/  IMAD R23, R25, 0xc2, RZ ;  /* 0x000000c219177824 */ /* 0x002fc600078e02ff */
[----:B-----5:R-:W1:Y:S01]  /*1c6d0*/  LDC R16, c[0x0][0x278] ;  /* 0x00009e00ff107b82 */ /* 0x020e620000000800 */
[----:B------:R-:W-:Y:S01]  /*1c6e0*/  LEA.HI.X.SX32 R9, R9, R127, 0x1, P6 ;  /* 0x0000007f09097211 */ /* 0x000fe200030f0eff */
[----:B------:R-:W-:Y:S01]  /*1c6f0*/  IMAD R21, R26, 0xc1, RZ ;  /* 0x000000c11a157824 */ /* 0x000fe200078e02ff */
[-C--:B------:R-:W-:Y:S01]  /*1c700*/  IADD3 R14, P6, R23, R126.reuse, RZ ;  /* 0x0000007e170e7210 */ /* 0x080fe20007fde0ff */
[----:B----4-:R-:W-:Y:S01]  /*1c710*/  IMAD R17, R18, 0xc3, RZ ;  /* 0x000000c312117824 */ /* 0x010fe200078e02ff */
[----:B------:R-:W-:-:S03]  /*1c720*/  IADD3 R10, P5, R19, R126, RZ ;  /* 0x0000007e130a7210 */ /* 0x000fc60007fbe0ff */
[----:B------:R-:W4:Y:S01]  /*1c730*/  LDC R25, c[0x0][0x278] ;  /* 0x00009e00ff197b82 */ /* 0x000f220000000800 */
[----:B------:R-:W-:Y:S01]  /*1c740*/  LEA.HI.X.SX32 R15, R23, R127, 0x1, P6 ;  /* 0x0000007f170f7211 */ /* 0x000fe200030f0eff */
[----:B0-----:R-:W-:Y:S01]  /*1c750*/  IMAD R23, R20, 0xc6, RZ ;  /* 0x000000c614177824 */ /* 0x001fe200078e02ff */
[----:B------:R-:W-:-:S05]  /*1c760*/  PRMT R75, R68, 0x7773, RZ ;  /* 0x00007773444b7816 */ /* 0x000fca00000000ff */
[----:B------:R-:W0:Y:S01]  /*1c770*/  LDC R18, c[0x0][0x278] ;  /* 0x00009e00ff127b82 */ /* 0x000e220000000800 */
[-C--:B------:R-:W-:Y:S01]  /*1c780*/  IADD3 R12, P4, R21, R126.reuse, RZ ;  /* 0x0000007e150c7210 */ /* 0x080fe20007f9e0ff */
[----:B------:R5:W-:Y:S01]  /*1c790*/  STG.E.U8 desc[UR6][R8.64], R109 ;  /* 0x0000006d08007986 */ /* 0x000be2000c101106 */
[----:B------:R-:W-:Y:S02]  /*1c7a0*/  PRMT R68, R68, 0x7770, RZ ;  /* 0x0000777044447816 */ /* 0x000fe400000000ff */
[-C--:B------:R-:W-:Y:S01]  /*1c7b0*/  LEA.HI.X.SX32 R11, R19, R127.reuse, 0x1, P5 ;  /* 0x0000007f130b7211 */ /* 0x080fe200028f0eff */
[----:B---3--:R-:W-:Y:S02]  /*1c7c0*/  IMAD R19, R22, 0xc4, RZ ;  /* 0x000000c416137824 */ /* 0x008fe400078e02ff */
[----:B------:R-:W3:Y:S01]  /*1c7d0*/  LDC R20, c[0x0][0x278] ;  /* 0x00009e00ff147b82 */ /* 0x000ee20000000800 */
[-C--:B------:R-:W-:Y:S01]  /*1c7e0*/  LEA.HI.X.SX32 R13, R21, R127.reuse, 0x1, P4 ;  /* 0x0000007f150d7211 */ /* 0x080fe200020f0eff */
[----:B--2---:R-:W-:Y:S01]  /*1c7f0*/  IMAD R21, R24, 0xc5, RZ ;  /* 0x000000c518157824 */ /* 0x004fe200078e02ff */
[C---:B-----5:R-:W-:Y:S01]  /*1c800*/  IADD3 R8, P5, R17.reuse, R126, RZ ;  /* 0x0000007e11087210 */ /* 0x060fe20007fbe0ff */
[----:B------:R2:W-:Y:S04]  /*1c810*/  STG.E.U8 desc[UR6][R10.64], R68 ;  /* 0x000000440a007986 */ /* 0x0005e8000c101106 */
[----:B------:R-:W5:Y:S01]  /*1c820*/  LDC R22, c[0x0][0x278] ;  /* 0x00009e00ff167b82 */ /* 0x000f620000000800 */
[----:B------:R-:W-:Y:S01]  /*1c830*/  LEA.HI.X.SX32 R9, R17, R127, 0x1, P5 ;  /* 0x0000007f11097211 */ /* 0x000fe200028f0eff */
[----:B-1----:R-:W-:Y:S01]  /*1c840*/  IMAD R17, R16, 0xc7, RZ ;  /* 0x000000c710117824 */ /* 0x002fe200078e02ff */
[----:B------:R1:W-:Y:S01]  /*1c850*/  STG.E.U8 desc[UR6][R12.64], R113 ;  /* 0x000000710c007986 */ /* 0x0003e2000c101106 */
[----:B------:R-:W-:-:S03]  /*1c860*/  PRMT R69, R70, 0x7773, RZ ;  /* 0x0000777346457816 */ /* 0x000fc600000000ff */
[----:B------:R4:W-:Y:S01]  /*1c870*/  STG.E.U8 desc[UR6][R14.64], R121 ;  /* 0x000000790e007986 */ /* 0x0009e2000c101106 */
[----:B------:R-:W5:Y:S01]  /*1c880*/  LDC R26, c[0x0][0x278] ;  /* 0x00009e00ff1a7b82 */ /* 0x000f620000000800 */
[----:B--2---:R-:W-:-:S04]  /*1c890*/  IADD3 R10, P4, R19, R126, RZ ;  /* 0x0000007e130a7210 */ /* 0x004fc80007f9e0ff */
[-C--:B------:R-:W-:Y:S02]  /*1c8a0*/  LEA.HI.X.SX32 R11, R19, R127.reuse, 0x1, P4 ;  /* 0x0000007f130b7211 */ /* 0x080fe400020f0eff */
[-C--:B-1----:R-:W-:Y:S01]  /*1c8b0*/  IADD3 R12, P6, R21, R126.reuse, RZ ;  /* 0x0000007e150c7210 */ /* 0x082fe20007fde0ff */
[----:B------:R-:W1:Y:S01]  /*1c8c0*/  LDC R24, c[0x0][0x278] ;  /* 0x00009e00ff187b82 */ /* 0x000e620000000800 */
[-C--:B------:R-:W-:Y:S02]  /*1c8d0*/  IADD3 R16, P4, R17, R126.reuse, RZ ;  /* 0x0000007e11107210 */ /* 0x080fe40007f9e0ff */
[----:B----4-:R-:W-:Y:S02]  /*1c8e0*/  IADD3 R14, P5, R23, R126, RZ ;  /* 0x0000007e170e7210 */ /* 0x010fe40007fbe0ff */
[----:B------:R-:W-:Y:S02]  /*1c8f0*/  PRMT R70, R71, 0x7773, RZ ;  /* 0x0000777347467816 */ /* 0x000fe400000000ff */
[----:B------:R-:W-:-:S02]  /*1c900*/  LEA.HI.X.SX32 R13, R21, R127, 0x1, P6 ;  /* 0x0000007f150d7211 */ /* 0x000fc400030f0eff */
[----:B------:R-:W-:Y:S02]  /*1c910*/  PRMT R71, R71, 0x7770, RZ ;  /* 0x0000777047477816 */ /* 0x000fe400000000ff */
        /* <DEDUP_REMOVED lines=11> */
[----:B------:R-:W-:-:S04]  /*1c9d0*/  IADD3 R8, P6, R9, R126, RZ ;  /* 0x0000007e09087210 */ /* 0x000fc80007fde0ff */
[----:B----4-:R-:W4:Y:S01]  /*1c9e0*/  LDC R16, c[0x0][0x278] ;  /* 0x00009e00ff107b82 */ /* 0x010f220000000800 */
[----:B---3--:R-:W-:-:S07]  /*1c9f0*/  IMAD R17, R20, 0xcc, RZ ;  /* 0x000000cc14117824 */ /* 0x008fce00078e02ff */
[----:B------:R-:W3:Y:S01]  /*1ca00*/  LDC R20, c[0x0][0x278] ;  /* 0x00009e00ff147b82 */ /* 0x000ee20000000800 */
[----:B-----5:R-:W-:Y:S01]  /*1ca10*/  IMAD R23, R22, 0xcb, RZ ;  /* 0x000000cb16177824 */ /* 0x020fe200078e02ff */
[----:B------:R-:W-:Y:S01]  /*1ca20*/  IADD3 R10, P5, R19, R126, RZ ;  /* 0x0000007e130a7210 */ /* 0x000fe20007fbe0ff */
[----:B------:R-:W-:Y:S01]  /*1ca30*/  IMAD R21, R26, 0xca, RZ ;  /* 0x000000ca1a157824 */ /* 0x000fe200078e02ff */
[----:B------:R-:W-:-:S04]  /*1ca40*/  LEA.HI.X.SX32 R9, R9, R127, 0x1, P6 ;  /* 0x0000007f09097211 */ /* 0x000fc800030f0eff */
[----:B------:R-:W5:Y:S01]  /*1ca50*/  LDC R22, c[0x0][0x278] ;  /* 0x00009e00ff167b82 */ /* 0x000f620000000800 */
[-C--:B------:R-:W-:Y:S01]  /*1ca60*/  IADD3 R12, P4, R21, R126.reuse, RZ ;  /* 0x0000007e150c7210 */ /* 0x080fe20007f9e0ff */
[----:B------:R0:W-:Y:S01]  /*1ca70*/  STG.E.U8 desc[UR6][R8.64], R112 ;  /* 0x0000007008007986 */ /* 0x0001e2000c101106 */
[----:B------:R-:W-:Y:S01]  /*1ca80*/  LEA.HI.X.SX32 R11, R19, R127, 0x1, P5 ;  /* 0x0000007f130b7211 */ /* 0x000fe200028f0eff */
[----:B-1----:R-:W-:Y:S01]  /*1ca90*/  IMAD R19, R24, 0xcd, RZ ;  /* 0x000000cd18137824 */ /* 0x002fe200078e02ff */
[----:B------:R-:W-:-:S03]  /*1caa0*/  IADD3 R14, P6, R23, R126, RZ ;  /* 0x0000007e170e7210 */ /* 0x000fc60007fde0ff */
[----:B------:R-:W1:Y:S01]  /*1cab0*/  LDC R24, c[0x0][0x278] ;  /* 0x00009e00ff187b82 */ /* 0x000e620000000800 */
[-C--:B------:R-:W-:Y:S01]  /*1cac0*/  LEA.HI.X.SX32 R13, R21, R127.reuse, 0x1, P4 ;  /* 0x0000007f150d7211 */ /* 0x080fe200020f0eff */
[----:B------:R4:W-:Y:S01]  /*1cad0*/  STG.E.U8 desc[UR6][R10.64], R75 ;  /* 0x0000004b0a007986 */ /* 0x0009e2000c101106 */
[-C--:B------:R-:W-:Y:S02]  /*1cae0*/  LEA.HI.X.SX32 R15, R23, R127.reuse, 0x1, P6 ;  /* 0x0000007f170f7211 */ /* 0x080fe400030f0eff */
[-C--:B0-----:R-:W-:Y:S01]  /*1caf0*/  IADD3 R8, P5, R17, R126.reuse, RZ ;  /* 0x0000007e11087210 */ /* 0x081fe20007fbe0ff */
[----:B--2---:R-:W-:Y:S02]  /*1cb00*/  IMAD R21, R25, 0xce, RZ ;  /* 0x000000ce19157824 */ /* 0x004fe400078e02ff */
[----:B------:R-:W0:Y:S01]  /*1cb10*/  LDC R26, c[0x0][0x278] ;  /* 0x00009e00ff1a7b82 */ /* 0x000e220000000800 */
[----:B------:R-:W-:Y:S01]  /*1cb20*/  IMAD R23, R18, 0xcf, RZ ;  /* 0x000000cf12177824 */ /* 0x000fe200078e02ff */
[-C--:B------:R-:W-:Y:S01]  /*1cb30*/  LEA.HI.X.SX32 R9, R17, R127.reuse, 0x1, P5 ;  /* 0x0000007f11097211 */ /* 0x080fe200028f0eff */
[----:B----4-:R-:W-:Y:S01]  /*1cb40*/  IMAD R17, R16, 0xd0, RZ ;  /* 0x000000d010117824 */ /* 0x010fe200078e02ff */
[CC--:B------:R-:W-:Y:S01]  /*1cb50*/  IADD3 R10, P4, R19.reuse, R126.reuse, RZ ;  /* 0x0000007e130a7210 */ /* 0x0c0fe20007f9e0ff */
[----:B------:R2:W-:Y:S03]  /*1cb60*/  STG.E.U8 desc[UR6][R12.64], R116 ;  /* 0x000000740c007986 */ /* 0x0005e6000c101106 */
[----:B------:R-:W4:Y:S01]  /*1cb70*/  LDC R18, c[0x0][0x278] ;  /* 0x00009e00ff127b82 */ /* 0x000f220000000800 */
[----:B------:R-:W-:Y:S01]  /*1cb80*/  LEA.HI.X.SX32 R11, R19, R127, 0x1, P4 ;  /* 0x0000007f130b7211 */ /* 0x000fe200020f0eff */
[----:B------:R5:W-:Y:S01]  /*1cb90*/  STG.E.U8 desc[UR6][R14.64], R115 ;  /* 0x000000730e007986 */ /* 0x000be2000c101106 */
[----:B---3--:R-:W-:Y:S01]  /*1cba0*/  IMAD R19, R20, 0xd2, RZ ;  /* 0x000000d214137824 */ /* 0x008fe200078e02ff */
[----:B------:R-:W-:-:S04]  /*1cbb0*/  IADD3 R16, P4, R17, R126, RZ ;  /* 0x0000007e11107210 */ /* 0x000fc80007f9e0ff */
[----:B------:R-:W3:Y:S01]  /*1cbc0*/  LDC R20, c[0x0][0x278] ;  /* 0x00009e00ff147b82 */ /* 0x000ee20000000800 */
[-C--:B--2---:R-:W-:Y:S02]  /*1cbd0*/  IADD3 R12, P6, R21, R126.reuse, RZ ;  /* 0x0000007e150c7210 */ /* 0x084fe40007fde0ff */
[----:B-----5:R-:W-:-:S05]  /*1cbe0*/  IADD3 R14, P5, R23, R126, RZ ;  /* 0x0000007e170e7210 */ /* 0x020fca0007fbe0ff */
[----:B------:R-:W2:Y:S01]  /*1cbf0*/  LDC R25, c[0x0][0x278] ;  /* 0x00009e00ff197b82 */ /* 0x000ea20000000800 */
[-C--:B------:R-:W-:Y:S02]  /*1cc00*/  LEA.HI.X.SX32 R13, R21, R127.reuse, 0x1, P6 ;  /* 0x0000007f150d7211 */ /* 0x080fe400030f0eff */
[-C--:B------:R-:W-:Y:S01]  /*1cc10*/  LEA.HI.X.SX32 R15, R23, R127.reuse, 0x1, P5 ;  /* 0x0000007f170f7211 */ /* 0x080fe200028f0eff */
[----:B------:R5:W-:Y:S01]  /*1cc20*/  STG.E.U8 desc[UR6][R8.64], R118 ;  /* 0x0000007608007986 */ /* 0x000be2000c101106 */
[----:B------:R-:W-:-:S03]  /*1cc30*/  LEA.HI.X.SX32 R17, R17, R127, 0x1, P4 ;  /* 0x0000007f11117211 */ /* 0x000fc600020f0eff */
[----:B------:R-:W-:Y:S04]  /*1cc40*/  STG.E.U8 desc[UR6][R10.64], R69 ;  /* 0x000000450a007986 */ /* 0x000fe8000c101106 */
[----:B------:R-:W-:Y:S01]  /*1cc50*/  STG.E.U8 desc[UR6][R12.64], R122 ;  /* 0x0000007a0c007986 */ /* 0x000fe2000c101106 */
[----:B-----5:R-:W-:-:S03]  /*1cc60*/  IMAD R9, R22, 0xd1, RZ ;  /* 0x000000d116097824 */ /* 0x020fc600078e02ff */
[----:B------:R-:W-:Y:S01]  /*1cc70*/  STG.E.U8 desc[UR6][R14.64], R70 ;  /* 0x000000460e007986 */ /* 0x000fe2000c101106 */
[----:B------:R-:W5:Y:S03]  /*1cc80*/  LDC R22, c[0x0][0x278] ;  /* 0x00009e00ff167b82 */ /* 0x000f660000000800 */
[----:B------:R0:W-:Y:S01]  /*1cc90*/  STG.E.U8 desc[UR6][R16.64], R136 ;  /* 0x0000008810007986 */ /* 0x0001e2000c101106 */
[----:B------:R-:W-:Y:S01]  /*1cca0*/  IADD3 R8, P6, R9, R126, RZ ;  /* 0x0000007e09087210 */ /* 0x000fe20007fde0ff */
[----:B-1----:R-:W-:-:S03]  /*1ccb0*/  IMAD R23, R24, 0xd4, RZ ;  /* 0x000000d418177824 */ /* 0x002fc600078e02ff */
[----:B------:R-:W1:Y:S08]  /*1ccc0*/  LDC R24, c[0x0][0x278] ;  /* 0x00009e00ff187b82 */ /* 0x000e700000000800 */
[----:B0-----:R-:W0:Y:S01]  /*1ccd0*/  LDC R16, c[0x0][0x278] ;  /* 0x00009e00ff107b82 */ /* 0x001e220000000800 */
[----:B------:R-:W-:Y:S01]  /*1cce0*/  LEA.HI.X.SX32 R9, R9, R127, 0x1, P6 ;  /* 0x0000007f09097211 */ /* 0x000fe200030f0eff */
[----:B----4-:R-:W-:Y:S01]  /*1ccf0*/  IMAD R17, R18, 0xd5, RZ ;  /* 0x000000d512117824 */ /* 0x010fe200078e02ff */
[-C--:B------:R-:W-:Y:S01]  /*1cd00*/  IADD3 R14, P6, R23, R126.reuse, RZ ;  /* 0x0000007e170e7210 */ /* 0x080fe20007fde0ff */
[----:B------:R-:W-:Y:S01]  /*1cd10*/  IMAD R21, R26, 0xd3, RZ ;  /* 0x000000d31a157824 */ /* 0x000fe200078e02ff */
[----:B------:R-:W-:-:S03]  /*1cd20*/  IADD3 R10, P5, R19, R126, RZ ;  /* 0x0000007e130a7210 */ /* 0x000fc60007fbe0ff */
[----:B------:R-:W4:Y:S01]  /*1cd30*/  LDC R18, c[0x0][0x278] ;  /* 0x00009e00ff127b82 */ /* 0x000f220000000800 */
[-C--:B------:R-:W-:Y:S01]  /*1cd40*/  LEA.HI.X.SX32 R15, R23, R127.reuse, 0x1, P6 ;  /* 0x0000007f170f7211 */ /* 0x080fe200030f0eff */
[----:B---3--:R-:W-:Y:S01]  /*1cd50*/  IMAD R23, R20, 0xd8, RZ ;  /* 0x000000d814177824 */ /* 0x008fe200078e02ff */
[----:B------:R-:W-:Y:S01]  /*1cd60*/  IADD3 R12, P4, R21, R126, RZ ;  /* 0x0000007e150c7210 */ /* 0x000fe20007f9e0ff */
[----:B------:R3:W-:Y:S01]  /*1cd70*/  STG.E.U8 desc[UR6][R8.64], R125 ;  /* 0x0000007d08007986 */ /* 0x0007e2000c101106 */
[----:B------:R-:W-:-:S03]  /*1cd80*/  LEA.HI.X.SX32 R11, R19, R127, 0x1, P5 ;  /* 0x0000007f130b7211 */ /* 0x000fc600028f0eff */
[----:B------:R-:W4:Y:S01]  /*1cd90*/  LDC R20, c[0x0][0x278] ;  /* 0x00009e00ff147b82 */ /* 0x000f220000000800 */
[----:B--2---:R-:W-:Y:S01]  /*1cda0*/  IMAD R19, R25, 0xd6, RZ ;  /* 0x000000d619137824 */ /* 0x004fe200078e02ff */
[----:B------:R-:W-:Y:S01]  /*1cdb0*/  LEA.HI.X.SX32 R13, R21, R127, 0x1, P4 ;  /* 0x0000007f150d7211 */ /* 0x000fe200020f0eff */
[----:B-----5:R-:W-:Y:S01]  /*1cdc0*/  IMAD R21, R22, 0xd7, RZ ;  /* 0x000000d716157824 */ /* 0x020fe200078e02ff */
[----:B------:R2:W-:Y:S01]  /*1cdd0*/  STG.E.U8 desc[UR6][R10.64], R137 ;  /* 0x000000890a007986 */ /* 0x0005e2000c101106 */
[----:B---3--:R-:W-:-:S03]  /*1cde0*/  IADD3 R8, P5, R17, R126, RZ ;  /* 0x0000007e11087210 */ /* 0x008fc60007fbe0ff */
[----:B------:R-:W3:Y:S01]  /*1cdf0*/  LDC R26, c[0x0][0x278] ;  /* 0x00009e00ff1a7b82 */ /* 0x000ee20000000800 */
[----:B------:R-:W-:Y:S01]  /*1ce00*/  LEA.HI.X.SX32 R9, R17, R127, 0x1, P5 ;  /* 0x0000007f11097211 */ /* 0x000fe200028f0eff */
[----:B0-----:R-:W-:Y:S01]  /*1ce10*/  IMAD R17, R16, 0xd9, RZ ;  /* 0x000000d910117824 */ /* 0x001fe200078e02ff */
[----:B------:R0:W-:Y:S01]  /*1ce20*/  STG.E.U8 desc[UR6][R12.64], R135 ;  /* 0x000000870c007986 */ /* 0x0001e2000c101106 */
[----:B--2---:R-:W-:-:S04]  /*1ce30*/  IADD3 R10, P4, R19, R126, RZ ;  /* 0x0000007e130a7210 */ /* 0x004fc80007f9e0ff */
[----:B------:R-:W2:Y:S01]  /*1ce40*/  LDC R25, c[0x0][0x278] ;  /* 0x00009e00ff197b82 */ /* 0x000ea20000000800 */
[----:B------:R5:W-:Y:S01]  /*1ce50*/  STG.E.U8 desc[UR6][R14.64], R144 ;  /* 0x000000900e007986 */ /* 0x000be2000c101106 */
[----:B------:R-:W-:-:S06]  /*1ce60*/  LEA.HI.X.SX32 R11, R19, R127, 0x1, P4 ;  /* 0x0000007f130b7211 */ /* 0x000fcc00020f0eff */
[----:B------:R-:W2:Y:S01]  /*1ce70*/  LDC R22, c[0x0][0x278] ;  /* 0x00009e00ff167b82 */ /* 0x000ea20000000800 */
[-C--:B0-----:R-:W-:Y:S01]  /*1ce80*/  IADD3 R12, P6, R21, R126.reuse, RZ ;  /* 0x0000007e150c7210 */ /* 0x081fe20007fde0ff */
[----:B------:R1:W-:Y:S01]  /*1ce90*/  STG.E.U8 desc[UR6][R8.64], R140 ;  /* 0x0000008c08007986 */ /* 0x0003e2000c101106 */
[-C--:B------:R-:W-:Y:S02]  /*1cea0*/  IADD3 R16, P4, R17, R126.reuse, RZ ;  /* 0x0000007e11107210 */ /* 0x080fe40007f9e0ff */
[----:B-----5:R-:W-:Y:S02]  /*1ceb0*/  IADD3 R14, P5, R23, R126, RZ ;  /* 0x0000007e170e7210 */ /* 0x020fe40007fbe0ff */
[-C--:B------:R-:W-:Y:S02]  /*1cec0*/  LEA.HI.X.SX32 R13, R21, R127.reuse, 0x1, P6 ;  /* 0x0000007f150d7211 */ /* 0x080fe400030f0eff */
[----:B------:R-:W-:Y:S01]  /*1ced0*/  LEA.HI.X.SX32 R15, R23, R127, 0x1, P5 ;  /* 0x0000007f170f7211 */ /* 0x000fe200028f0eff */
[----:B-1----:R-:W-:-:S02]  /*1cee0*/  IMAD R9, R24, 0xda, RZ ;  /* 0x000000da18097824 */ /* 0x002fc400078e02ff */
[----:B------:R-:W0:Y:S01]  /*1cef0*/  LDC R24, c[0x0][0x278] ;  /* 0x00009e00ff187b82 */ /* 0x000e220000000800 */
[----:B------:R-:W-:Y:S01]  /*1cf00*/  LEA.HI.X.SX32 R17, R17, R127, 0x1, P4 ;  /* 0x0000007f11117211 */ /* 0x000fe200020f0eff */
[----:B------:R1:W-:Y:S01]  /*1cf10*/  STG.E.U8 desc[UR6][R10.64], R145 ;  /* 0x000000910a007986 */ /* 0x0003e2000c101106 */
[----:B----4-:R-:W-:-:S03]  /*1cf20*/  IMAD R19, R18, 0xdb, RZ ;  /* 0x000000db12137824 */ /* 0x010fc600078e02ff */
[----:B------:R-:W-:Y:S02]  /*1cf30*/  STG.E.U8 desc[UR6][R12.64], R143 ;  /* 0x0000008f0c007986 */ /* 0x000fe4000c101106 */
[----:B------:R-:W4:Y:S02]  /*1cf40*/  LDC R18, c[0x0][0x278] ;  /* 0x00009e00ff127b82 */ /* 0x000f240000000800 */
[----:B------:R-:W-:Y:S04]  /*1cf50*/  STG.E.U8 desc[UR6][R14.64], R128 ;  /* 0x000000800e007986 */ /* 0x000fe8000c101106 */
[----:B------:R5:W-:Y:S01]  /*1cf60*/  STG.E.U8 desc[UR6][R16.64], R119 ;  /* 0x0000007710007986 */ /* 0x000be2000c101106 */
[-C--:B-1----:R-:W-:Y:S01]  /*1cf70*/  IADD3 R10, P5, R19, R126.reuse, RZ ;  /* 0x0000007e130a7210 */ /* 0x082fe20007fbe0ff */
[----:B---3--:R-:W-:Y:S01]  /*1cf80*/  IMAD R21, R26, 0xdc, RZ ;  /* 0x000000dc1a157824 */ /* 0x008fe200078e02ff */
[----:B------:R-:W-:Y:S01]  /*1cf90*/  IADD3 R8, P6, R9, R126, RZ ;  /* 0x0000007e09087210 */ /* 0x000fe20007fde0ff */
[----:B--2---:R-:W-:-:S02]  /*1cfa0*/  IMAD R23, R25, 0xdd, RZ ;  /* 0x000000dd19177824 */ /* 0x004fc400078e02ff */
[----:B-----5:R-:W-:Y:S01]  /*1cfb0*/  IMAD R17, R20, 0xde, RZ ;  /* 0x000000de14117824 */ /* 0x020fe200078e02ff */
[----:B------:R-:W1:Y:S01]  /*1cfc0*/  LDC R16, c[0x0][0x278] ;  /* 0x00009e00ff107b82 */ /* 0x000e620000000800 */
[----:B------:R-:W-:-:S07]  /*1cfd0*/  LEA.HI.X.SX32 R11, R19, R127, 0x1, P5 ;  /* 0x0000007f130b7211 */ /* 0x000fce00028f0eff */
[----:B------:R-:W2:Y:S01]  /*1cfe0*/  LDC R20, c[0x0][0x278] ;  /* 0x00009e00ff147b82 */ /* 0x000ea20000000800 */
[----:B------:R-:W-:Y:S01]  /*1cff0*/  IMAD R19, R22, 0xdf, RZ ;  /* 0x000000df16137824 */ /* 0x000fe200078e02ff */
[----:B------:R-:W-:Y:S02]  /*1d000*/  IADD3 R12, P4, R21, R126, RZ ;  /* 0x0000007e150c7210 */ /* 0x000fe40007f9e0ff */
[----:B------:R-:W-:-:S04]  /*1d010*/  LEA.HI.X.SX32 R9, R9, R127, 0x1, P6 ;  /* 0x0000007f09097211 */ /* 0x000fc800030f0eff */
[----:B------:R-:W3:Y:S01]  /*1d020*/  LDC R25, c[0x0][0x278] ;  /* 0x00009e00ff197b82 */ /* 0x000ee20000000800 */
[----:B------:R-:W-:Y:S01]  /*1d030*/  LEA.HI.X.SX32 R13, R21, R127, 0x1, P4 ;  /* 0x0000007f150d7211 */ /* 0x000fe200020f0eff */
[----:B0-----:R-:W-:Y:S01]  /*1d040*/  IMAD R21, R24, 0xe0, RZ ;  /* 0x000000e018157824 */ /* 0x001fe200078e02ff */
[----:B------:R-:W-:-:S05]  /*1d050*/  IADD3 R14, P6, R23, R126, RZ ;  /* 0x0000007e170e7210 */ /* 0x000fca0007fde0ff */
[----:B------:R-:W0:Y:S01]  /*1d060*/  LDC R22, c[0x0][0x278] ;  /* 0x00009e00ff167b82 */ /* 0x000e220000000800 */
[----:B------:R5:W-:Y:S01]  /*1d070*/  STG.E.U8 desc[UR6][R8.64], R129 ;  /* 0x0000008108007986 */ /* 0x000be2000c101106 */
[----:B------:R-:W-:-:S03]  /*1d080*/  LEA.HI.X.SX32 R15, R23, R127, 0x1, P6 ;  /* 0x0000007f170f7211 */ /* 0x000fc600030f0eff */
[----:B------:R1:W-:Y:S03]  /*1d090*/  STG.E.U8 desc[UR6][R10.64], R134 ;  /* 0x000000860a007986 */ /* 0x0003e6000c101106 */
[----:B------:R-:W0:Y:S01]  /*1d0a0*/  LDC R26, c[0x0][0x278] ;  /* 0x00009e00ff1a7b82 */ /* 0x000e220000000800 */
[----:B------:R1:W-:Y:S01]  /*1d0b0*/  STG.E.U8 desc[UR6][R12.64], R139 ;  /* 0x0000008b0c007986 */ /* 0x0003e2000c101106 */
[----:B----4-:R-:W-:Y:S01]  /*1d0c0*/  IMAD R23, R18, 0xe1, RZ ;  /* 0x000000e112177824 */ /* 0x010fe200078e02ff */
[----:B-----5:R-:W-:-:S05]  /*1d0d0*/  IADD3 R8, P5, R17, R126, RZ ;  /* 0x0000007e11087210 */ /* 0x020fca0007fbe0ff */
[----:B------:R-:W4:Y:S01]  /*1d0e0*/  LDC R18, c[0x0][0x278] ;  /* 0x00009e00ff127b82 */ /* 0x000f220000000800 */
[-C--:B-1----:R-:W-:Y:S02]  /*1d0f0*/  IADD3 R10, P4, R19, R126.reuse, RZ ;  /* 0x0000007e130a7210 */ /* 0x082fe40007f9e0ff */
[----:B------:R-:W-:Y:S02]  /*1d100*/  IADD3 R12, P6, R21, R126, RZ ;  /* 0x0000007e150c7210 */ /* 0x000fe40007fde0ff */
[----:B------:R-:W-:-:S03]  /*1d110*/  LEA.HI.X.SX32 R9, R17, R127, 0x1, P5 ;  /* 0x0000007f11097211 */ /* 0x000fc600028f0eff */
[----:B------:R-:W1:Y:S01]  /*1d120*/  LDC R24, c[0x0][0x278] ;  /* 0x00009e00ff187b82 */ /* 0x000e620000000800 */
[-C--:B------:R-:W-:Y:S01]  /*1d130*/  LEA.HI.X.SX32 R13, R21, R127.reuse, 0x1, P6 ;  /* 0x0000007f150d7211 */ /* 0x080fe200030f0eff */
[----:B--2---:R-:W-:Y:S01]  /*1d140*/  IMAD R21, R20, 0xe4, RZ ;  /* 0x000000e414157824 */ /* 0x004fe200078e02ff */
[----:B------:R-:W-:Y:S01]  /*1d150*/  LEA.HI.X.SX32 R11, R19, R127, 0x1, P4 ;  /* 0x0000007f130b7211 */ /* 0x000fe200020f0eff */
[----:B------:R2:W-:Y:S04]  /*1d160*/  STG.E.U8 desc[UR6][R14.64], R138 ;  /* 0x0000008a0e007986 */ /* 0x0005e8000c101106 */
[----:B------:R-:W5:Y:S01]  /*1d170*/  LDC R20, c[0x0][0x278] ;  /* 0x00009e00ff147b82 */ /* 0x000f620000000800 */
[----:B------:R-:W-:Y:S01]  /*1d180*/  STG.E.U8 desc[UR6][R8.64], R142 ;  /* 0x0000008e08007986 */ /* 0x000fe2000c101106 */
[----:B------:R-:W-:-:S03]  /*1d190*/  IMAD R17, R16, 0xe2, RZ ;  /* 0x000000e210117824 */ /* 0x000fc600078e02ff */
[----:B------:R0:W-:Y:S01]  /*1d1a0*/  STG.E.U8 desc[UR6][R10.64], R141 ;  /* 0x0000008d0a007986 */ /* 0x0001e2000c101106 */
[----:B---3--:R-:W-:Y:S01]  /*1d1b0*/  IMAD R19, R25, 0xe3, RZ ;  /* 0x000000e319137824 */ /* 0x008fe200078e02ff */
[-C--:B--2---:R-:W-:Y:S01]  /*1d1c0*/  IADD3 R14, P5, R23, R126.reuse, RZ ;  /* 0x0000007e170e7210 */ /* 0x084fe20007fbe0ff */
[----:B0-----:R-:W-:Y:S01]  /*1d1d0*/  IMAD R25, R22, 0xe6, RZ ;  /* 0x000000e616197824 */ /* 0x001fe200078e02ff */
[-C--:B------:R-:W-:Y:S01]  /*1d1e0*/  IADD3 R16, P4, R17, R126.reuse, RZ ;  /* 0x0000007e11107210 */ /* 0x080fe20007f9e0ff */
[----:B------:R-:W0:Y:S01]  /*1d1f0*/  LDC R22, c[0x0][0x278] ;  /* 0x00009e00ff167b82 */ /* 0x000e220000000800 */
[----:B------:R-:W-:-:S04]  /*1d200*/  IADD3 R10, P6, R21, R126, RZ ;  /* 0x0000007e150a7210 */ /* 0x000fc80007fde0ff */
[----:B------:R-:W-:-:S03]  /*1d210*/  LEA.HI.X.SX32 R11, R21, R127, 0x1, P6 ;  /* 0x0000007f150b7211 */ /* 0x000fc600030f0eff */
[----:B------:R-:W2:Y:S01]  /*1d220*/  LDC R21, c[0x0][0x278] ;  /* 0x00009e00ff157b82 */ /* 0x000ea20000000800 */
[-C--:B------:R-:W-:Y:S01]  /*1d230*/  LEA.HI.X.SX32 R15, R23, R127.reuse, 0x1, P5 ;  /* 0x0000007f170f7211 */ /* 0x080fe200028f0eff */
[----:B------:R-:W-:Y:S01]  /*1d240*/  IMAD R23, R26, 0xe5, RZ ;  /* 0x000000e51a177824 */ /* 0x000fe200078e02ff */
[----:B------:R-:W-:Y:S02]  /*1d250*/  IADD3 R8, P5, R19, R126, RZ ;  /* 0x0000007e13087210 */ /* 0x000fe40007fbe0ff */
[-C--:B------:R-:W-:Y:S01]  /*1d260*/  LEA.HI.X.SX32 R17, R17, R127.reuse, 0x1, P4 ;  /* 0x0000007f11117211 */ /* 0x080fe200020f0eff */
[----:B------:R3:W-:Y:S01]  /*1d270*/  STG.E.U8 desc[UR6][R12.64], R151 ;  /* 0x000000970c007986 */ /* 0x0007e2000c101106 */
[----:B------:R-:W-:-:S03]  /*1d280*/  LEA.HI.X.SX32 R9, R19, R127, 0x1, P5 ;  /* 0x0000007f13097211 */ /* 0x000fc600028f0eff */
[----:B------:R4:W-:Y:S04]  /*1d290*/  STG.E.U8 desc[UR6][R14.64], R150 ;  /* 0x000000960e007986 */ /* 0x0009e8000c101106 */
[----:B------:R1:W-:Y:S01]  /*1d2a0*/  STG.E.U8 desc[UR6][R16.64], R155 ;  /* 0x0000009b10007986 */ /* 0x0003e2000c101106 */
[----:B---3--:R-:W-:-:S03]  /*1d2b0*/  IADD3 R12, P4, R23, R126, RZ ;  /* 0x0000007e170c7210 */ /* 0x008fc60007f9e0ff */
[----:B------:R-:W-:Y:S01]  /*1d2c0*/  STG.E.U8 desc[UR6][R8.64], R154 ;  /* 0x0000009a08007986 */ /* 0x000fe2000c101106 */
[----:B------:R-:W-:-:S03]  /*1d2d0*/  LEA.HI.X.SX32 R13, R23, R127, 0x1, P4 ;  /* 0x0000007f170d7211 */ /* 0x000fc600020f0eff */
[----:B------:R5:W-:Y:S01]  /*1d2e0*/  STG.E.U8 desc[UR6][R10.64], R159 ;  /* 0x0000009f0a007986 */ /* 0x000be2000c101106 */
[----:B----4-:R-:W-:Y:S01]  /*1d2f0*/  IADD3 R14, P5, R25, R126, RZ ;  /* 0x0000007e190e7210 */ /* 0x010fe20007fbe0ff */
[----:B------:R-:W3:Y:S01]  /*1d300*/  LDC R23, c[0x0][0x278] ;  /* 0x00009e00ff177b82 */ /* 0x000ee20000000800 */
[----:B-1----:R-:W-:-:S07]  /*1d310*/  IMAD R17, R18, 0xe7, RZ ;  /* 0x000000e712117824 */ /* 0x002fce00078e02ff */
[----:B------:R-:W1:Y:S01]  /*1d320*/  LDC R18, c[0x0][0x278] ;  /* 0x00009e00ff127b82 */ /* 0x000e620000000800 */
[----:B-----5:R-:W-:Y:S01]  /*1d330*/  IMAD R11, R20, 0xe9, RZ ;  /* 0x000000e9140b7824 */ /* 0x020fe200078e02ff */
[-C--:B------:R-:W-:Y:S01]  /*1d340*/  LEA.HI.X.SX32 R15, R25, R127.reuse, 0x1, P5 ;  /* 0x0000007f190f7211 */ /* 0x080fe200028f0eff */
[----:B------:R-:W-:Y:S01]  /*1d350*/  IMAD R19, R24, 0xe8, RZ ;  /* 0x000000e818137824 */ /* 0x000fe200078e02ff */
[-C--:B------:R-:W-:Y:S01]  /*1d360*/  IADD3 R16, P4, R17, R126.reuse, RZ ;  /* 0x0000007e11107210 */ /* 0x080fe20007f9e0ff */
[----:B------:R0:W-:Y:S03]  /*1d370*/  STG.E.U8 desc[UR6][R12.64], R158 ;  /* 0x0000009e0c007986 */ /* 0x0001e6000c101106 */
[----:B------:R-:W4:Y:S01]  /*1d380*/  LDC R20, c[0x0][0x278] ;  /* 0x00009e00ff147b82 */ /* 0x000f220000000800 */
[----:B------:R-:W-:Y:S01]  /*1d390*/  IADD3 R8, P5, R19, R126, RZ ;  /* 0x0000007e13087210 */ /* 0x000fe20007fbe0ff */
[----:B------:R2:W-:Y:S01]  /*1d3a0*/  STG.E.U8 desc[UR6][R14.64], R164 ;  /* 0x000000a40e007986 */ /* 0x0005e2000c101106 */
[----:B------:R-:W-:-:S02]  /*1d3b0*/  LEA.HI.X.SX32 R17, R17, R127, 0x1, P4 ;  /* 0x0000007f11117211 */ /* 0x000fc400020f0eff */
[----:B------:R-:W-:Y:S01]  /*1d3c0*/  IADD3 R10, P4, R11, R126, RZ ;  /* 0x0000007e0b0a7210 */ /* 0x000fe20007f9e0ff */
[----:B------:R-:W5:Y:S01]  /*1d3d0*/  LDS.128 R24, [R7] ;  /* 0x0000000007187984 */ /* 0x000f620000000c00 */
[----:B0-----:R-:W-:Y:S01]  /*1d3e0*/  IMAD R13, R22, 0xea, RZ ;  /* 0x000000ea160d7824 */ /* 0x001fe200078e02ff */
[----:B------:R-:W-:Y:S01]  /*1d3f0*/  LEA.HI.X.SX32 R9, R19, R127, 0x1, P5 ;  /* 0x0000007f13097211 */ /* 0x000fe200028f0eff */
[----:B--2---:R-:W-:-:S03]  /*1d400*/  IMAD R15, R21, 0xeb, RZ ;  /* 0x000000eb150f7824 */ /* 0x004fc600078e02ff */
[-C--:B------:R-:W-:Y:S01]  /*1d410*/  IADD3 R12, P5, R13, R126.reuse, RZ ;  /* 0x0000007e0d0c7210 */ /* 0x080fe20007fbe0ff */
[----:B------:R0:W-:Y:S01]  /*1d420*/  STG.E.U8 desc[UR6][R16.64], R162 ;  /* 0x000000a210007986 */ /* 0x0001e2000c101106 */
[-C--:B------:R-:W-:Y:S01]  /*1d430*/  LEA.HI.X.SX32 R11, R11, R127.reuse, 0x1, P4 ;  /* 0x0000007f0b0b7211 */ /* 0x080fe200020f0eff */
[----:B------:R-:W2:Y:S01]  /*1d440*/  LDC R22, c[0x0][0x278] ;  /* 0x00009e00ff167b82 */ /* 0x000ea20000000800 */
[----:B------:R-:W-:Y:S02]  /*1d450*/  IADD3 R14, P4, R15, R126, RZ ;  /* 0x0000007e0f0e7210 */ /* 0x000fe40007f9e0ff */
[-C--:B------:R-:W-:Y:S02]  /*1d460*/  LEA.HI.X.SX32 R13, R13, R127.reuse, 0x1, P5 ;  /* 0x0000007f0d0d7211 */ /* 0x080fe400028f0eff */
[----:B------:R-:W-:Y:S01]  /*1d470*/  LEA.HI.X.SX32 R15, R15, R127, 0x1, P4 ;  /* 0x0000007f0f0f7211 */ /* 0x000fe200020f0eff */
[----:B------:R-:W-:Y:S01]  /*1d480*/  STG.E.U8 desc[UR6][R8.64], R133 ;  /* 0x0000008508007986 */ /* 0x000fe2000c101106 */
[----:B-1----:R-:W-:-:S03]  /*1d490*/  IMAD R19, R18, 0xec, RZ ;  /* 0x000000ec12137824 */ /* 0x002fc600078e02ff */
[----:B------:R-:W-:Y:S01]  /*1d4a0*/  STG.E.U8 desc[UR6][R10.64], R132 ;  /* 0x000000840a007986 */ /* 0x000fe2000c101106 */
[----:B---3--:R-:W-:-:S03]  /*1d4b0*/  IMAD R21, R23, 0xed, RZ ;  /* 0x000000ed17157824 */ /* 0x008fc600078e02ff */
[----:B------:R-:W-:Y:S01]  /*1d4c0*/  STG.E.U8 desc[UR6][R12.64], R153 ;  /* 0x000000990c007986 */ /* 0x000fe2000c101106 */
[----:B----4-:R-:W-:Y:S01]  /*1d4d0*/  IMAD R23, R20, 0xef, RZ ;  /* 0x000000ef14177824 */ /* 0x010fe200078e02ff */
[C---:B0-----:R-:W-:Y:S01]  /*1d4e0*/  IADD3 R16, P5, R19.reuse, R126, RZ ;  /* 0x0000007e13107210 */ /* 0x041fe20007fbe0ff */
[----:B------:R-:W0:Y:S01]  /*1d4f0*/  LDC R20, c[0x0][0x278] ;  /* 0x00009e00ff147b82 */ /* 0x000e220000000800 */
[----:B------:R1:W-:Y:S01]  /*1d500*/  STG.E.U8 desc[UR6][R14.64], R152 ;  /* 0x000000980e007986 */ /* 0x0003e2000c101106 */
[----:B------:R-:W-:Y:S01]  /*1d510*/  IMAD R7, R28, 0xee, RZ ;  /* 0x000000ee1c077824 */ /* 0x000fe200078e02ff */
[----:B------:R-:W-:-:S05]  /*1d520*/  LEA.HI.X.SX32 R17, R19, R127, 0x1, P5 ;  /* 0x0000007f13117211 */ /* 0x000fca00028f0eff */
[----:B-1----:R-:W1:Y:S01]  /*1d530*/  LDC R15, c[0x0][0x278] ;  /* 0x00009e00ff0f7b82 */ /* 0x002e620000000800 */
[-C--:B------:R-:W-:Y:S01]  /*1d540*/  IADD3 R8, P4, R21, R126.reuse, RZ ;  /* 0x0000007e15087210 */ /* 0x080fe20007f9e0ff */
[----:B------:R3:W-:Y:S01]  /*1d550*/  STG.E.U8 desc[UR6][R16.64], R157 ;  /* 0x0000009d10007986 */ /* 0x0007e2000c101106 */
[----:B------:R-:W-:-:S05]  /*1d560*/  IADD3 R10, P5, R7, R126, RZ ;  /* 0x0000007e070a7210 */ /* 0x000fca0007fbe0ff */
[----:B------:R-:W4:Y:S01]  /*1d570*/  LDC R14, c[0x0][0x278] ;  /* 0x00009e00ff0e7b82 */ /* 0x000f220000000800 */
[----:B------:R-:W-:Y:S02]  /*1d580*/  IADD3 R18, P6, R23, R126, RZ ;  /* 0x0000007e17127210 */ /* 0x000fe40007fde0ff */
[-C--:B------:R-:W-:Y:S02]  /*1d590*/  LEA.HI.X.SX32 R9, R21, R127.reuse, 0x1, P4 ;  /* 0x0000007f15097211 */ /* 0x080fe400020f0eff */
[----:B------:R-:W-:-:S03]  /*1d5a0*/  LEA.HI.X.SX32 R11, R7, R127, 0x1, P5 ;  /* 0x0000007f070b7211 */ /* 0x000fc600028f0eff */
[----:B---3--:R-:W3:Y:S01]  /*1d5b0*/  LDC R17, c[0x0][0x278] ;  /* 0x00009e00ff117b82 */ /* 0x008ee20000000800 */
[----:B------:R-:W-:Y:S01]  /*1d5c0*/  LEA.HI.X.SX32 R19, R23, R127, 0x1, P6 ;  /* 0x0000007f17137211 */ /* 0x000fe200030f0eff */
[----:B------:R-:W-:Y:S01]  /*1d5d0*/  STG.E.U8 desc[UR6][R8.64], R156 ;  /* 0x0000009c08007986 */ /* 0x000fe2000c101106 */
[----:B--2---:R-:W-:-:S05]  /*1d5e0*/  IMAD R7, R22, 0xf0, RZ ;  /* 0x000000f016077824 */ /* 0x004fca00078e02ff */
[----:B------:R-:W2:Y:S01]  /*1d5f0*/  LDC R16, c[0x0][0x278] ;  /* 0x00009e00ff107b82 */ /* 0x000ea20000000800 */
[----:B------:R1:W-:Y:S04]  /*1d600*/  STG.E.U8 desc[UR6][R10.64], R161 ;  /* 0x000000a10a007986 */ /* 0x0003e8000c101106 */
[----:B------:R0:W-:Y:S01]  /*1d610*/  STG.E.U8 desc[UR6][R18.64], R160 ;  /* 0x000000a012007986 */ /* 0x0001e2000c101106 */
[----:B------:R-:W-:Y:S02]  /*1d620*/  IADD3 R12, P4, R7, R126, RZ ;  /* 0x0000007e070c7210 */ /* 0x000fe40007f9e0ff */
[----:B-----5:R-:W-:Y:S01]  /*1d630*/  PRMT R51, R24, 0x7770, RZ ;  /* 0x0000777018337816 */ /* 0x020fe200000000ff */
[----:B------:R-:W5:Y:S01]  /*1d640*/  LDC R22, c[0x0][0x278] ;  /* 0x00009e00ff167b82 */ /* 0x000f620000000800 */
[----:B-1----:R-:W-:-:S07]  /*1d650*/  IMAD R11, R15, 0xf2, RZ ;  /* 0x000000f20f0b7824 */ /* 0x002fce00078e02ff */
[----:B0-----:R-:W0:Y:S01]  /*1d660*/  LDC R18, c[0x0][0x278] ;  /* 0x00009e00ff127b82 */ /* 0x001e220000000800 */
[----:B------:R-:W-:Y:S01]  /*1d670*/  IMAD R15, R20, 0xf3, RZ ;  /* 0x000000f3140f7824 */ /* 0x000fe200078e02ff */
[----:B------:R-:W-:Y:S01]  /*1d680*/  LEA.HI.X.SX32 R13, R7, R127, 0x1, P4 ;  /* 0x0000007f070d7211 */ /* 0x000fe200020f0eff */
[----:B----4-:R-:W-:-:S05]  /*1d690*/  IMAD R7, R14, 0xf1, RZ ;  /* 0x000000f10e077824 */ /* 0x010fca00078e02ff */
[----:B------:R-:W1:Y:S01]  /*1d6a0*/  LDC R20, c[0x0][0x278] ;  /* 0x00009e00ff147b82 */ /* 0x000e620000000800 */
[----:B------:R-:W-:Y:S01]  /*1d6b0*/  IADD3 R8, P5, R7, R126, RZ ;  /* 0x0000007e07087210 */ /* 0x000fe20007fbe0ff */
[----:B---3--:R-:W-:-:S06]  /*1d6c0*/  IMAD R17, R17, 0xf4, RZ ;  /* 0x000000f411117824 */ /* 0x008fcc00078e02ff */
[----:B------:R-:W3:Y:S01]  /*1d6d0*/  LDC R19, c[0x0][0x278] ;  /* 0x00009e00ff137b82 */ /* 0x000ee20000000800 */
[C---:B------:R-:W-:Y:S01]  /*1d6e0*/  PRMT R39, R24.reuse, 0x7773, RZ ;  /* 0x0000777318277816 */ /* 0x040fe200000000ff */
[----:B------:R4:W-:Y:S01]  /*1d6f0*/  STG.E.U8 desc[UR6][R12.64], R51 ;  /* 0x000000330c007986 */ /* 0x0009e2000c101106 */
[C---:B------:R-:W-:Y:S02]  /*1d700*/  PRMT R41, R24.reuse, 0x7772, RZ ;  /* 0x0000777218297816 */ /* 0x040fe400000000ff */
[----:B------:R-:W-:Y:S02]  /*1d710*/  PRMT R49, R24, 0x7771, RZ ;  /* 0x0000777118317816 */ /* 0x000fe400000000ff */
[----:B------:R-:W-:Y:S01]  /*1d720*/  LEA.HI.X.SX32 R9, R7, R127, 0x1, P5 ;  /* 0x0000007f07097211 */ /* 0x000fe200028f0eff */
[----:B------:R-:W5:Y:S01]  /*1d730*/  LDC R24, c[0x0][0x278] ;  /* 0x00009e00ff187b82 */ /* 0x000f620000000800 */
[-C--:B------:R-:W-:Y:S01]  /*1d740*/  IADD3 R10, P4, R11, R126.reuse, RZ ;  /* 0x0000007e0b0a7210 */ /* 0x080fe20007f9e0ff */
[----:B--2---:R-:W-:Y:S01]  /*1d750*/  IMAD R7, R16, 0xf5, RZ ;  /* 0x000000f510077824 */ /* 0x004fe200078e02ff */
[----:B------:R-:W-:-:S02]  /*1d760*/  IADD3 R14, P6, R17, R126, RZ ;  /* 0x0000007e110e7210 */ /* 0x000fc40007fde0ff */
[C---:B----4-:R-:W-:Y:S01]  /*1d770*/  IADD3 R12, P5, R15.reuse, R126, RZ ;  /* 0x0000007e0f0c7210 */ /* 0x050fe20007fbe0ff */
[----:B------:R2:W-:Y:S01]  /*1d780*/  STG.E.U8 desc[UR6][R8.64], R49 ;  /* 0x0000003108007986 */ /* 0x0005e2000c101106 */
[C---:B------:R-:W-:Y:S01]  /*1d790*/  PRMT R31, R26.reuse, 0x7773, RZ ;  /* 0x000077731a1f7816 */ /* 0x040fe200000000ff */
[----:B------:R-:W4:Y:S01]  /*1d7a0*/  LDC R28, c[0x0][0x278] ;  /* 0x00009e00ff1c7b82 */ /* 0x000f220000000800 */
[C---:B------:R-:W-:Y:S02]  /*1d7b0*/  PRMT R33, R26.reuse, 0x7772, RZ ;  /* 0x000077721a217816 */ /* 0x040fe400000000ff */
[C---:B------:R-:W-:Y:S02]  /*1d7c0*/  PRMT R21, R26.reuse, 0x7771, RZ ;  /* 0x000077711a157816 */ /* 0x040fe400000000ff */
[----:B------:R-:W-:Y:S02]  /*1d7d0*/  PRMT R43, R26, 0x7770, RZ ;  /* 0x000077701a2b7816 */ /* 0x000fe400000000ff */
[-C--:B------:R-:W-:Y:S01]  /*1d7e0*/  LEA.HI.X.SX32 R13, R15, R127.reuse, 0x1, P5 ;  /* 0x0000007f0f0d7211 */ /* 0x080fe200028f0eff */
[----:B------:R-:W4:Y:S01]  /*1d7f0*/  LDC R26, c[0x0][0x278] ;  /* 0x00009e00ff1a7b82 */ /* 0x000f220000000800 */
[----:B------:R-:W-:-:S02]  /*1d800*/  LEA.HI.X.SX32 R11, R11, R127, 0x1, P4 ;  /* 0x0000007f0b0b7211 */ /* 0x000fc400020f0eff */
[-C--:B------:R-:W-:Y:S01]  /*1d810*/  LEA.HI.X.SX32 R15, R17, R127.reuse, 0x1, P6 ;  /* 0x0000007f110f7211 */ /* 0x080fe200030f0eff */
[----:B0-----:R-:W-:Y:S01]  /*1d820*/  IMAD R17, R18, 0xf6, RZ ;  /* 0x000000f612117824 */ /* 0x001fe200078e02ff */
[----:B--2---:R-:W-:Y:S02]  /*1d830*/  IADD3 R8, P4, R7, R126, RZ ;  /* 0x0000007e07087210 */ /* 0x004fe40007f9e0ff */
[----:B------:R-:W-:Y:S01]  /*1d840*/  PRMT R47, R25, 0x7770, RZ ;  /* 0x00007770192f7816 */ /* 0x000fe200000000ff */
[----:B------:R-:W0:Y:S01]  /*1d850*/  LDC R18, c[0x0][0x278] ;  /* 0x00009e00ff127b82 */ /* 0x000e220000000800 */
[----:B------:R-:W-:Y:S01]  /*1d860*/  LEA.HI.X.SX32 R9, R7, R127, 0x1, P4 ;  /* 0x0000007f07097211 */ /* 0x000fe200020f0eff */
[----:B-1----:R-:W-:Y:S01]  /*1d870*/  IMAD R7, R20, 0xf8, RZ ;  /* 0x000000f814077824 */ /* 0x002fe200078e02ff */
[----:B------:R-:W-:Y:S01]  /*1d880*/  PRMT R45, R25, 0x7771, RZ ;  /* 0x00007771192d7816 */ /* 0x000fe200000000ff */
[----:B------:R1:W-:Y:S01]  /*1d890*/  STG.E.U8 desc[UR6][R10.64], R47 ;  /* 0x0000002f0a007986 */ /* 0x0003e2000c101106 */
[----:B---3--:R-:W-:-:S03]  /*1d8a0*/  IMAD R19, R19, 0xf7, RZ ;  /* 0x000000f713137824 */ /* 0x008fc600078e02ff */
[----:B------:R-:W2:Y:S01]  /*1d8b0*/  LDC R20, c[0x0][0x278] ;  /* 0x00009e00ff147b82 */ /* 0x000ea20000000800 */
[----:B------:R3:W-:Y:S01]  /*1d8c0*/  STG.E.U8 desc[UR6][R12.64], R45 ;  /* 0x0000002d0c007986 */ /* 0x0007e2000c101106 */
[----:B-1----:R-:W-:-:S03]  /*1d8d0*/  IADD3 R10, P5, R17, R126, RZ ;  /* 0x0000007e110a7210 */ /* 0x002fc60007fbe0ff */
[----:B------:R1:W-:Y:S01]  /*1d8e0*/  STG.E.U8 desc[UR6][R14.64], R43 ;  /* 0x0000002b0e007986 */ /* 0x0003e2000c101106 */
[-C--:B------:R-:W-:Y:S01]  /*1d8f0*/  LEA.HI.X.SX32 R11, R17, R127.reuse, 0x1, P5 ;  /* 0x0000007f110b7211 */ /* 0x080fe200028f0eff */
[----:B-----5:R-:W-:Y:S01]  /*1d900*/  IMAD R17, R22, 0xf9, RZ ;  /* 0x000000f916117824 */ /* 0x020fe200078e02ff */
[-C--:B---3--:R-:W-:Y:S02]  /*1d910*/  IADD3 R12, P4, R19, R126.reuse, RZ ;  /* 0x0000007e130c7210 */ /* 0x088fe40007f9e0ff */
[-C--:B-1----:R-:W-:Y:S02]  /*1d920*/  IADD3 R14, P5, R7, R126.reuse, RZ ;  /* 0x0000007e070e7210 */ /* 0x082fe40007fbe0ff */
[-C--:B------:R-:W-:Y:S02]  /*1d930*/  LEA.HI.X.SX32 R13, R19, R127.reuse, 0x1, P4 ;  /* 0x0000007f130d7211 */ /* 0x080fe400020f0eff */
[----:B------:R-:W-:Y:S01]  /*1d940*/  LEA.HI.X.SX32 R15, R7, R127, 0x1, P5 ;  /* 0x0000007f070f7211 */ /* 0x000fe200028f0eff */
[----:B------:R-:W-:Y:S01]  /*1d950*/  IMAD R7, R24, 0xfa, RZ ;  /* 0x000000fa18077824 */ /* 0x000fe200078e02ff */
[----:B------:R-:W-:-:S02]  /*1d960*/  IADD3 R16, P4, R17, R126, RZ ;  /* 0x0000007e11107210 */ /* 0x000fc40007f9e0ff */
[C---:B------:R-:W-:Y:S02]  /*1d970*/  PRMT R35, R25.reuse, 0x7773, RZ ;  /* 0x0000777319237816 */ /* 0x040fe400000000ff */
[----:B------:R-:W-:Y:S02]  /*1d980*/  PRMT R37, R25, 0x7772, RZ ;  /* 0x0000777219257816 */ /* 0x000fe400000000ff */
[C---:B------:R-:W-:Y:S02]  /*1d990*/  PRMT R25, R27.reuse, 0x7773, RZ ;  /* 0x000077731b197816 */ /* 0x040fe400000000ff */
[C---:B------:R-:W-:Y:S02]  /*1d9a0*/  PRMT R29, R27.reuse, 0x7772, RZ ;  /* 0x000077721b1d7816 */ /* 0x040fe400000000ff */
[C---:B------:R-:W-:Y:S01]  /*1d9b0*/  PRMT R23, R27.reuse, 0x7771, RZ ;  /* 0x000077711b177816 */ /* 0x040fe200000000ff */
[----:B------:R1:W-:Y:S01]  /*1d9c0*/  STG.E.U8 desc[UR6][R8.64], R21 ;  /* 0x0000001508007986 */ /* 0x0003e2000c101106 */
[----:B------:R-:W-:Y:S01]  /*1d9d0*/  PRMT R27, R27, 0x7770, RZ ;  /* 0x000077701b1b7816 */ /* 0x000fe200000000ff */
[----:B----4-:R-:W-:Y:S01]  /*1d9e0*/  IMAD R19, R26, 0xfb, RZ ;  /* 0x000000fb1a137824 */ /* 0x010fe200078e02ff */
[----:B------:R-:W-:-:S03]  /*1d9f0*/  LEA.HI.X.SX32 R17, R17, R127, 0x1, P4 ;  /* 0x0000007f11117211 */ /* 0x000fc600020f0eff */
[----:B------:R3:W-:Y:S01]  /*1da00*/  STG.E.U8 desc[UR6][R10.64], R27 ;  /* 0x0000001b0a007986 */ /* 0x0007e2000c101106 */
[CC--:B-1----:R-:W-:Y:S01]  /*1da10*/  IADD3 R8, P4, R7.reuse, R126.reuse, RZ ;  /* 0x0000007e07087210 */ /* 0x0c2fe20007f9e0ff */
[----:B0-----:R-:W-:Y:S02]  /*1da20*/  IMAD R21, R18, 0xfc, RZ ;  /* 0x000000fc12157824 */ /* 0x001fe400078e02ff */
[----:B------:R0:W-:Y:S01]  /*1da30*/  STG.E.U8 desc[UR6][R12.64], R23 ;  /* 0x000000170c007986 */ /* 0x0001e2000c101106 */
[----:B------:R-:W-:Y:S01]  /*1da40*/  LEA.HI.X.SX32 R9, R7, R127, 0x1, P4 ;  /* 0x0000007f07097211 */ /* 0x000fe200020f0eff */
[----:B------:R-:W-:Y:S02]  /*1da50*/  IMAD R7, R28, 0xfd, RZ ;  /* 0x000000fd1c077824 */ /* 0x000fe400078e02ff */
[----:B------:R1:W-:Y:S01]  /*1da60*/  STG.E.U8 desc[UR6][R14.64], R41 ;  /* 0x000000290e007986 */ /* 0x0003e2000c101106 */
[----:B---3--:R-:W-:-:S03]  /*1da70*/  IADD3 R10, P5, R19, R126, RZ ;  /* 0x0000007e130a7210 */ /* 0x008fc60007fbe0ff */
[----:B------:R2:W-:Y:S01]  /*1da80*/  STG.E.U8 desc[UR6][R16.64], R39 ;  /* 0x0000002710007986 */ /* 0x0005e2000c101106 */
[-C--:B------:R-:W-:Y:S01]  /*1da90*/  LEA.HI.X.SX32 R11, R19, R127.reuse, 0x1, P5 ;  /* 0x0000007f130b7211 */ /* 0x080fe200028f0eff */
[----:B0-----:R-:W-:Y:S01]  /*1daa0*/  IMAD R23, R30, 0xfe, RZ ;  /* 0x000000fe1e177824 */ /* 0x001fe200078e02ff */
[-C--:B------:R-:W-:Y:S02]  /*1dab0*/  IADD3 R12, P4, R21, R126.reuse, RZ ;  /* 0x0000007e150c7210 */ /* 0x080fe40007f9e0ff */
[-C--:B-1----:R-:W-:Y:S01]  /*1dac0*/  IADD3 R14, P5, R7, R126.reuse, RZ ;  /* 0x0000007e070e7210 */ /* 0x082fe20007fbe0ff */
[----:B--2---:R-:W-:Y:S01]  /*1dad0*/  IMAD R17, R20, 0xff, RZ ;  /* 0x000000ff14117824 */ /* 0x004fe200078e02ff */
[-C--:B------:R-:W-:Y:S02]  /*1dae0*/  IADD3 R18, P6, R23, R126.reuse, RZ ;  /* 0x0000007e17127210 */ /* 0x080fe40007fde0ff */
[----:B------:R-:W-:Y:S02]  /*1daf0*/  LEA.HI.X.SX32 R13, R21, R127, 0x1, P4 ;  /* 0x0000007f150d7211 */ /* 0x000fe400020f0eff */
[----:B------:R-:W-:-:S02]  /*1db00*/  IADD3 R16, P4, R17, R126, RZ ;  /* 0x0000007e11107210 */ /* 0x000fc40007f9e0ff */
[-C--:B------:R-:W-:Y:S01]  /*1db10*/  LEA.HI.X.SX32 R15, R7, R127.reuse, 0x1, P5 ;  /* 0x0000007f070f7211 */ /* 0x080fe200028f0eff */
[----:B------:R0:W-:Y:S01]  /*1db20*/  STG.E.U8 desc[UR6][R8.64], R37 ;  /* 0x0000002508007986 */ /* 0x0001e2000c101106 */
[-C--:B------:R-:W-:Y:S02]  /*1db30*/  LEA.HI.X.SX32 R19, R23, R127.reuse, 0x1, P6 ;  /* 0x0000007f17137211 */ /* 0x080fe400030f0eff */
[----:B------:R-:W-:Y:S01]  /*1db40*/  LEA.HI.X.SX32 R17, R17, R127, 0x1, P4 ;  /* 0x0000007f11117211 */ /* 0x000fe200020f0eff */
[----:B------:R1:W-:Y:S04]  /*1db50*/  STG.E.U8 desc[UR6][R10.64], R35 ;  /* 0x000000230a007986 */ /* 0x0003e8000c101106 */
[----:B------:R-:W-:Y:S04]  /*1db60*/  STG.E.U8 desc[UR6][R12.64], R33 ;  /* 0x000000210c007986 */ /* 0x000fe8000c101106 */
[----:B------:R-:W-:Y:S04]  /*1db70*/  STG.E.U8 desc[UR6][R14.64], R31 ;  /* 0x0000001f0e007986 */ /* 0x000fe8000c101106 */
[----:B------:R-:W-:Y:S04]  /*1db80*/  STG.E.U8 desc[UR6][R18.64], R29 ;  /* 0x0000001d12007986 */ /* 0x000fe8000c101106 */
[----:B------:R-:W-:Y:S01]  /*1db90*/  STG.E.U8 desc[UR6][R16.64], R25 ;  /* 0x0000001910007986 */ /* 0x000fe2000c101106 */
[----:B0-----:R-:W-:Y:S01]  /*1dba0*/  FSEL R8, R6, -INF , P3 ;  /* 0xff80000006087808 */ /* 0x001fe20001800000 */
[----:B------:R-:W-:Y:S01]  /*1dbb0*/  IMAD.SHL.U32 R20, R251, 0x2, RZ ;  /* 0x00000002fb147824 */ /* 0x000fe200078e00ff */
[----:B------:R-:W-:-:S02]  /*1dbc0*/  FSEL R7, R246, -INF , P1 ;  /* 0xff800000f6077808 */ /* 0x000fc40000800000 */
[----:B------:R-:W-:Y:S02]  /*1dbd0*/  FSEL R6, R249, -INF , P0 ;  /* 0xff800000f9067808 */ /* 0x000fe40000000000 */
[----:B------:R-:W-:Y:S01]  /*1dbe0*/  FSEL R9, R2, -INF , P2 ;  /* 0xff80000002097808 */ /* 0x000fe20001000000 */
[----:B-1----:R-:W-:Y:S01]  /*1dbf0*/  FFMA R11, R7, 0.69314718246459960938, R4 ;  /* 0x3f317218070b7823 */ /* 0x002fe20000000004 */
[----:B------:R-:W-:Y:S01]  /*1dc00*/  FFMA R10, R8, 0.69314718246459960938, R5 ;  /* 0x3f317218080a7823 */ /* 0x000fe20000000005 */
[----:B------:R-:W-:Y:S01]  /*1dc10*/  BAR.SYNC.DEFER_BLOCKING 0x0 ;  /* 0x0000000000007b1d */ /* 0x000fe20000010000 */
[----:B------:R-:W-:Y:S01]  /*1dc20*/  FFMA R6, R6, 0.69314718246459960938, R3 ;  /* 0x3f31721806067823 */ /* 0x000fe20000000003 */
[----:B------:R-:W-:Y:S01]  /*1dc30*/  LOP3.LUT R4, R20, 0xf8, RZ, 0xc0, !PT ;  /* 0x000000f814047812 */ /* 0x000fe200078ec0ff */
[----:B------:R-:W-:-:S05]  /*1dc40*/  FFMA R7, R9, 0.69314718246459960938, R0 ;  /* 0x3f31721809077823 */ /* 0x000fca0000000000 */
[----:B------:R-:W0:Y:S01]  /*1dc50*/  LDC.64 R8, c[0x0][0x230] ;  /* 0x00008c00ff087b82 */ /* 0x000e220000000a00 */
[----:B------:R-:W-:Y:S04]  /*1dc60*/  STS.64 [R4+UR60], R10 ;  /* 0x0000000a04007988 */ /* 0x000fe80008000a3c */
[----:B------:R-:W-:Y:S03]  /*1dc70*/  STS.64 [R4+UR60+0x100], R6 ;  /* 0x0001000604007988 */ /* 0x000fe60008000a3c */
[----:B------:R-:W-:Y:S01]  /*1dc80*/  BAR.SYNC.DEFER_BLOCKING 0x0 ;  /* 0x0000000000007b1d */ /* 0x000fe20000010000 */
[----:B------:R-:W-:-:S05]  /*1dc90*/  UIMAD UR4, UR9, UR4, URZ ;  /* 0x00000004090472a4 */ /* 0x000fca000f8e023f */
[----:B------:R-:W1:Y:S01]  /*1dca0*/  LDS R5, [R252] ;  /* 0x00000000fc057984 */ /* 0x000e620000000800 */
[----:B------:R-:W-:Y:S01]  /*1dcb0*/  USHF.L.U32 UR8, UR4, 0x2, URZ ;  /* 0x0000000204087899 */ /* 0x000fe2000800063f */
[C---:B------:R-:W-:Y:S01]  /*1dcc0*/  IMAD.SHL.U32 R3, R250.reuse, 0x4, RZ ;  /* 0x00000004fa037824 */ /* 0x040fe200078e00ff */
[----:B------:R-:W-:Y:S01]  /*1dcd0*/  UIMAD.WIDE UR4, UR4, 0x4, URZ ;  /* 0x00000004040478a5 */ /* 0x000fe2000f8e023f */
[----:B------:R-:W-:-:S03]  /*1dce0*/  IMAD.HI R0, R250, 0x4, RZ ;  /* 0x00000004fa007827 */ /* 0x000fc600078e02ff */
[----:B0-----:R-:W-:-:S04]  /*1dcf0*/  IADD3 R2, P0, P1, R3, UR8, R8 ;  /* 0x0000000803027c10 */ /* 0x001fc8000f91e008 */
[----:B------:R-:W-:-:S05]  /*1dd00*/  IADD3.X R3, R0, UR5, R9, P0, P1 ;  /* 0x0000000500037c10 */ /* 0x000fca00087e2409 */
[----:B-1----:R-:W-:Y:S01]  /*1dd10*/  STG.E desc[UR6][R2.64], R5 ;  /* 0x0000000502007986 */ /* 0x002fe2000c101906 */
[----:B------:R-:W-:Y:S05]  /*1dd20*/  EXIT ;  /* 0x000000000000794d */ /* 0x000fea0003800000 */
.L_x_2:
[----:B------:R-:W-:-:S00]  /*1dd30*/  BRA `(.L_x_2) ;  /* 0xfffffffc00fc7947 */ /* 0x000fc0000383ffff */
[----:B------:R-:W-:-:S00]  /*1dd40*/  NOP ;  /* 0x0000000000007918 */ /* 0x000fc00000000000 */
        /* <DEDUP_REMOVED lines=11> */
.L_x_3:


//--------------------- .nv.global.init           --------------------------
	.section	.nv.global.init,"aw",@progbits
.nv.global.init:
	.type		_$_str,@object
	.size		_$_str,(.L_0 - _$_str)
_$_str:
        /*0000*/ 	.byte	0x5f, 0x5f, 0x43, 0x55, 0x44, 0x41, 0x5f, 0x46, 0x54, 0x5a, 0x00
.L_0:


//--------------------- .nv.shared.attn_fwd       --------------------------
	.section	.nv.shared.attn_fwd,"aw",@nobits
	.sectionflags	@""
	.align	16
	.zero		1024


//--------------------- .nv.shared.reserved.0     --------------------------
	.section	.nv.shared.reserved.0,"aw",@nobits
	.weak		__nv_reservedSMEM_offset_0_alias
	.size		__nv_reservedSMEM_offset_0_alias, 0, 0
	.other		__nv_reservedSMEM_offset_0_alias,@"STO_CUDA_RESERVED_SHARED STV_DEFAULT"
__nv_reservedSMEM_offset_0_alias:
	.zero		0


//--------------------- .nv.constant0.attn_fwd    --------------------------
	.section	.nv.constant0.attn_fwd,"a",@progbits
	.sectionflags	@""
	.align	4
.nv.constant0.attn_fwd:
	.zero		664


//--------------------- SYMBOLS --------------------------

	.type		.nv.reservedSmem.offset0,@object
	.size		.nv.reservedSmem.offset0,0x4
